	.target	sm_100a

	.elftype	@"ET_EXEC"


//--------------------- .note.nv.tkinfo           --------------------------
	.section	.note.nv.tkinfo,"",@"SHT_NOTE"
	.sectionflags	@"SHF_NOTE_NV_TKINFO"
	.tkinfo
        /*0018*/ 	.word	0x00000002
        /*0030*/ 	.string	""
        /*0030*/ 	.string	"ptxas"
        /*0030*/ 	.string	"Cuda compilation tools, release 13.0, V13.0.88"
        /*0030*/ 	.string	"Build cuda_13.0.r13.0/compiler.36424714_0"
        /*0030*/ 	.string	"-arch sm_100a -m 64 "



//--------------------- .note.nv.cuinfo           --------------------------
	.section	.note.nv.cuinfo,"",@"SHT_NOTE"
	.sectionflags	@"SHF_NOTE_NV_CUINFO"
        /*0018*/ 	.short	0x0002
        /*001a*/ 	.short	0x0064
        /*001c*/ 	.short	0x0082
	.zero		2


//--------------------- .nv.info                  --------------------------
	.section	.nv.info,"",@"SHT_CUDA_INFO"
	.align	4


	//----- nvinfo : EIATTR_REGCOUNT
	.align		4
        /*0000*/ 	.byte	0x04, 0x2f
        /*0002*/ 	.short	(.L_15 - .L_14)
	.align		4
.L_14:
        /*0004*/ 	.word	index@(_ZN7cutlass13device_kernelIN5flash19FlashAttnFwdCombineIN4cute5tupleIJNS3_1CILi16EEENS5_ILi64EEEEEELi4ELi256ELi1ELb0ELb1EffNS_4arch4Sm80EEEEEvNT_6ParamsE)
        /*0008*/ 	.word	0x00000034


	//----- nvinfo : EIATTR_FRAME_SIZE
	.align		4
.L_15:
        /*000c*/ 	.byte	0x04, 0x11
        /*000e*/ 	.short	(.L_17 - .L_16)
	.align		4
.L_16:
        /*0010*/ 	.word	index@($__internal_53_$__cuda_sm20_div_u64)
        /*0014*/ 	.word	0x00000000


	//----- nvinfo : EIATTR_FRAME_SIZE
	.align		4
.L_17:
        /*0018*/ 	.byte	0x04, 0x11
        /*001a*/ 	.short	(.L_19 - .L_18)
	.align		4
.L_18:
        /*001c*/ 	.word	index@(_ZN7cutlass13device_kernelIN5flash19FlashAttnFwdCombineIN4cute5tupleIJNS3_1CILi16EEENS5_ILi64EEEEEELi4ELi256ELi1ELb0ELb1EffNS_4arch4Sm80EEEEEvNT_6ParamsE)
        /*0020*/ 	.word	0x00000000


	//----- nvinfo : EIATTR_REGCOUNT
	.align		4
.L_19:
        /*0024*/ 	.byte	0x04, 0x2f
        /*0026*/ 	.short	(.L_21 - .L_20)
	.align		4
.L_20:
        /*0028*/ 	.word	index@(_ZN7cutlass13device_kernelIN5flash19FlashAttnFwdCombineIN4cute5tupleIJNS3_1CILi16EEENS5_ILi64EEEEEELi5ELi256ELi1ELb0ELb1EffNS_4arch4Sm80EEEEEvNT_6ParamsE)
        /*002c*/ 	.word	0x00000034


	//----- nvinfo : EIATTR_FRAME_SIZE
	.align		4
.L_21:
        /*0030*/ 	.byte	0x04, 0x11
        /*0032*/ 	.short	(.L_23 - .L_22)
	.align		4
.L_22:
        /*0034*/ 	.word	index@($__internal_52_$__cuda_sm20_div_u64)
        /*0038*/ 	.word	0x00000000


	//----- nvinfo : EIATTR_FRAME_SIZE
	.align		4
.L_23:
        /*003c*/ 	.byte	0x04, 0x11
        /*003e*/ 	.short	(.L_25 - .L_24)
	.align		4
.L_24:
        /*0040*/ 	.word	index@(_ZN7cutlass13device_kernelIN5flash19FlashAttnFwdCombineIN4cute5tupleIJNS3_1CILi16EEENS5_ILi64EEEEEELi5ELi256ELi1ELb0ELb1EffNS_4arch4Sm80EEEEEvNT_6ParamsE)
        /*0044*/ 	.word	0x00000000


	//----- nvinfo : EIATTR_REGCOUNT
	.align		4
.L_25:
        /*0048*/ 	.byte	0x04, 0x2f
        /*004a*/ 	.short	(.L_27 - .L_26)
	.align		4
.L_26:
        /*004c*/ 	.word	index@(_ZN7cutlass13device_kernelIN5flash19FlashAttnFwdCombineIN4cute5tupleIJNS3_1CILi16EEENS5_ILi64EEEEEELi6ELi256ELi1ELb0ELb1EffNS_4arch4Sm80EEEEEvNT_6ParamsE)
        /*0050*/ 	.word	0x00000034


	//----- nvinfo : EIATTR_FRAME_SIZE
	.align		4
.L_27:
        /*0054*/ 	.byte	0x04, 0x11
        /*0056*/ 	.short	(.L_29 - .L_28)
	.align		4
.L_28:
        /*0058*/ 	.word	index@($__internal_51_$__cuda_sm20_div_u64)
        /*005c*/ 	.word	0x00000000


	//----- nvinfo : EIATTR_FRAME_SIZE
	.align		4
.L_29:
        /*0060*/ 	.byte	0x04, 0x11
        /*0062*/ 	.short	(.L_31 - .L_30)
	.align		4
.L_30:
        /*0064*/ 	.word	index@(_ZN7cutlass13device_kernelIN5flash19FlashAttnFwdCombineIN4cute5tupleIJNS3_1CILi16EEENS5_ILi64EEEEEELi6ELi256ELi1ELb0ELb1EffNS_4arch4Sm80EEEEEvNT_6ParamsE)
        /*0068*/ 	.word	0x00000000


	//----- nvinfo : EIATTR_REGCOUNT
	.align		4
.L_31:
        /*006c*/ 	.byte	0x04, 0x2f
        /*006e*/ 	.short	(.L_33 - .L_32)
	.align		4
.L_32:
        /*0070*/ 	.word	index@(_ZN7cutlass13device_kernelIN5flash19FlashAttnFwdCombineIN4cute5tupleIJNS3_1CILi16EEENS5_ILi64EEEEEELi7ELi256ELi1ELb0ELb1EffNS_4arch4Sm80EEEEEvNT_6ParamsE)
        /*0074*/ 	.word	0x00000034


	//----- nvinfo : EIATTR_FRAME_SIZE
	.align		4
.L_33:
        /*0078*/ 	.byte	0x04, 0x11
        /*007a*/ 	.short	(.L_35 - .L_34)
	.align		4
.L_34:
        /*007c*/ 	.word	index@($__internal_50_$__cuda_sm20_div_u64)
        /*0080*/ 	.word	0x00000000


	//----- nvinfo : EIATTR_FRAME_SIZE
	.align		4
.L_35:
        /*0084*/ 	.byte	0x04, 0x11
        /*0086*/ 	.short	(.L_37 - .L_36)
	.align		4
.L_36:
        /*0088*/ 	.word	index@(_ZN7cutlass13device_kernelIN5flash19FlashAttnFwdCombineIN4cute5tupleIJNS3_1CILi16EEENS5_ILi64EEEEEELi7ELi256ELi1ELb0ELb1EffNS_4arch4Sm80EEEEEvNT_6ParamsE)
        /*008c*/ 	.word	0x00000000


	//----- nvinfo : EIATTR_REGCOUNT
	.align		4
.L_37:
        /*0090*/ 	.byte	0x04, 0x2f
        /*0092*/ 	.short	(.L_39 - .L_38)
	.align		4
.L_38:
        /*0094*/ 	.word	index@(_ZN7cutlass13device_kernelIN5flash19FlashAttnFwdCombineIN4cute5tupleIJNS3_1CILi16EEENS5_ILi64EEEEEELi8ELi256ELi1ELb0ELb1EffNS_4arch4Sm80EEEEEvNT_6ParamsE)
        /*0098*/ 	.word	0x0000003e


	//----- nvinfo : EIATTR_FRAME_SIZE
	.align		4
.L_39:
        /*009c*/ 	.byte	0x04, 0x11
        /*009e*/ 	.short	(.L_41 - .L_40)
	.align		4
.L_40:
        /*00a0*/ 	.word	index@($__internal_49_$__cuda_sm20_div_u64)
        /*00a4*/ 	.word	0x00000000


	//----- nvinfo : EIATTR_FRAME_SIZE
	.align		4
.L_41:
        /*00a8*/ 	.byte	0x04, 0x11
        /*00aa*/ 	.short	(.L_43 - .L_42)
	.align		4
.L_42:
        /*00ac*/ 	.word	index@(_ZN7cutlass13device_kernelIN5flash19FlashAttnFwdCombineIN4cute5tupleIJNS3_1CILi16EEENS5_ILi64EEEEEELi8ELi256ELi1ELb0ELb1EffNS_4arch4Sm80EEEEEvNT_6ParamsE)
        /*00b0*/ 	.word	0x00000000


	//----- nvinfo : EIATTR_REGCOUNT
	.align		4
.L_43:
        /*00b4*/ 	.byte	0x04, 0x2f
        /*00b6*/ 	.short	(.L_45 - .L_44)
	.align		4
.L_44:
        /*00b8*/ 	.word	index@(_ZN7cutlass13device_kernelIN5flash19FlashAttnFwdCombineIN4cute5tupleIJNS3_1CILi16EEENS5_ILi64EEEEEELi4ELi256ELi1ELb0ELb0EffNS_4arch4Sm80EEEEEvNT_6ParamsE)
        /*00bc*/ 	.word	0x00000038


	//----- nvinfo : EIATTR_FRAME_SIZE
	.align		4
.L_45:
        /*00c0*/ 	.byte	0x04, 0x11
        /*00c2*/ 	.short	(.L_47 - .L_46)
	.align		4
.L_46:
        /*00c4*/ 	.word	index@(_ZN7cutlass13device_kernelIN5flash19FlashAttnFwdCombineIN4cute5tupleIJNS3_1CILi16EEENS5_ILi64EEEEEELi4ELi256ELi1ELb0ELb0EffNS_4arch4Sm80EEEEEvNT_6ParamsE)
        /*00c8*/ 	.word	0x00000000


	//----- nvinfo : EIATTR_REGCOUNT
	.align		4
.L_47:
        /*00cc*/ 	.byte	0x04, 0x2f
        /*00ce*/ 	.short	(.L_49 - .L_48)
	.align		4
.L_48:
        /*00d0*/ 	.word	index@(_ZN7cutlass13device_kernelIN5flash19FlashAttnFwdCombineIN4cute5tupleIJNS3_1CILi16EEENS5_ILi64EEEEEELi5ELi256ELi1ELb0ELb0EffNS_4arch4Sm80EEEEEvNT_6ParamsE)
        /*00d4*/ 	.word	0x00000038


	//----- nvinfo : EIATTR_FRAME_SIZE
	.align		4
.L_49:
        /*00d8*/ 	.byte	0x04, 0x11
        /*00da*/ 	.short	(.L_51 - .L_50)
	.align		4
.L_50:
        /*00dc*/ 	.word	index@(_ZN7cutlass13device_kernelIN5flash19FlashAttnFwdCombineIN4cute5tupleIJNS3_1CILi16EEENS5_ILi64EEEEEELi5ELi256ELi1ELb0ELb0EffNS_4arch4Sm80EEEEEvNT_6ParamsE)
        /*00e0*/ 	.word	0x00000000


	//----- nvinfo : EIATTR_REGCOUNT
	.align		4
.L_51:
        /*00e4*/ 	.byte	0x04, 0x2f
        /*00e6*/ 	.short	(.L_53 - .L_52)
	.align		4
.L_52:
        /*00e8*/ 	.word	index@(_ZN7cutlass13device_kernelIN5flash19FlashAttnFwdCombineIN4cute5tupleIJNS3_1CILi16EEENS5_ILi64EEEEEELi6ELi256ELi1ELb0ELb0EffNS_4arch4Sm80EEEEEvNT_6ParamsE)
        /*00ec*/ 	.word	0x00000038


	//----- nvinfo : EIATTR_FRAME_SIZE
	.align		4
.L_53:
        /*00f0*/ 	.byte	0x04, 0x11
        /*00f2*/ 	.short	(.L_55 - .L_54)
	.align		4
.L_54:
        /*00f4*/ 	.word	index@(_ZN7cutlass13device_kernelIN5flash19FlashAttnFwdCombineIN4cute5tupleIJNS3_1CILi16EEENS5_ILi64EEEEEELi6ELi256ELi1ELb0ELb0EffNS_4arch4Sm80EEEEEvNT_6ParamsE)
        /*00f8*/ 	.word	0x00000000


	//----- nvinfo : EIATTR_REGCOUNT
	.align		4
.L_55:
        /*00fc*/ 	.byte	0x04, 0x2f
        /*00fe*/ 	.short	(.L_57 - .L_56)
	.align		4
.L_56:
        /*0100*/ 	.word	index@(_ZN7cutlass13device_kernelIN5flash19FlashAttnFwdCombineIN4cute5tupleIJNS3_1CILi16EEENS5_ILi64EEEEEELi7ELi256ELi1ELb0ELb0EffNS_4arch4Sm80EEEEEvNT_6ParamsE)
        /*0104*/ 	.word	0x00000038


	//----- nvinfo : EIATTR_FRAME_SIZE
	.align		4
.L_57:
        /*0108*/ 	.byte	0x04, 0x11
        /*010a*/ 	.short	(.L_59 - .L_58)
	.align		4
.L_58:
        /*010c*/ 	.word	index@(_ZN7cutlass13device_kernelIN5flash19FlashAttnFwdCombineIN4cute5tupleIJNS3_1CILi16EEENS5_ILi64EEEEEELi7ELi256ELi1ELb0ELb0EffNS_4arch4Sm80EEEEEvNT_6ParamsE)
        /*0110*/ 	.word	0x00000000


	//----- nvinfo : EIATTR_REGCOUNT
	.align		4
.L_59:
        /*0114*/ 	.byte	0x04, 0x2f
        /*0116*/ 	.short	(.L_61 - .L_60)
	.align		4
.L_60:
        /*0118*/ 	.word	index@(_ZN7cutlass13device_kernelIN5flash19FlashAttnFwdCombineIN4cute5tupleIJNS3_1CILi16EEENS5_ILi64EEEEEELi8ELi256ELi1ELb0ELb0EffNS_4arch4Sm80EEEEEvNT_6ParamsE)
        /*011c*/ 	.word	0x00000040


	//----- nvinfo : EIATTR_FRAME_SIZE
	.align		4
.L_61:
        /*0120*/ 	.byte	0x04, 0x11
        /*0122*/ 	.short	(.L_63 - .L_62)
	.align		4
.L_62:
        /*0124*/ 	.word	index@(_ZN7cutlass13device_kernelIN5flash19FlashAttnFwdCombineIN4cute5tupleIJNS3_1CILi16EEENS5_ILi64EEEEEELi8ELi256ELi1ELb0ELb0EffNS_4arch4Sm80EEEEEvNT_6ParamsE)
        /*0128*/ 	.word	0x00000000


	//----- nvinfo : EIATTR_REGCOUNT
	.align		4
.L_63:
        /*012c*/ 	.byte	0x04, 0x2f
        /*012e*/ 	.short	(.L_65 - .L_64)
	.align		4
.L_64:
        /*0130*/ 	.word	index@(_ZN7cutlass13device_kernelIN5flash19FlashAttnFwdCombineIN4cute5tupleIJNS3_1CILi16EEENS5_ILi64EEEEEELi4ELi256ELi1ELb0ELb1EffNS_4arch4Sm90EEEEEvNT_6ParamsE)
        /*0134*/ 	.word	0x00000034


	//----- nvinfo : EIATTR_FRAME_SIZE
	.align		4
.L_65:
        /*0138*/ 	.byte	0x04, 0x11
        /*013a*/ 	.short	(.L_67 - .L_66)
	.align		4
.L_66:
        /*013c*/ 	.word	index@($__internal_48_$__cuda_sm20_div_u64)
        /*0140*/ 	.word	0x00000000


	//----- nvinfo : EIATTR_FRAME_SIZE
	.align		4
.L_67:
        /*0144*/ 	.byte	0x04, 0x11
        /*0146*/ 	.short	(.L_69 - .L_68)
	.align		4
.L_68:
        /*0148*/ 	.word	index@(_ZN7cutlass13device_kernelIN5flash19FlashAttnFwdCombineIN4cute5tupleIJNS3_1CILi16EEENS5_ILi64EEEEEELi4ELi256ELi1ELb0ELb1EffNS_4arch4Sm90EEEEEvNT_6ParamsE)
        /*014c*/ 	.word	0x00000000


	//----- nvinfo : EIATTR_REGCOUNT
	.align		4
.L_69:
        /*0150*/ 	.byte	0x04, 0x2f
        /*0152*/ 	.short	(.L_71 - .L_70)
	.align		4
.L_70:
        /*0154*/ 	.word	index@(_ZN7cutlass13device_kernelIN5flash19FlashAttnFwdCombineIN4cute5tupleIJNS3_1CILi16EEENS5_ILi64EEEEEELi5ELi256ELi1ELb0ELb1EffNS_4arch4Sm90EEEEEvNT_6ParamsE)
        /*0158*/ 	.word	0x00000034


	//----- nvinfo : EIATTR_FRAME_SIZE
	.align		4
.L_71:
        /*015c*/ 	.byte	0x04, 0x11
        /*015e*/ 	.short	(.L_73 - .L_72)
	.align		4
.L_72:
        /*0160*/ 	.word	index@($__internal_47_$__cuda_sm20_div_u64)
        /*0164*/ 	.word	0x00000000


	//----- nvinfo : EIATTR_FRAME_SIZE
	.align		4
.L_73:
        /*0168*/ 	.byte	0x04, 0x11
        /*016a*/ 	.short	(.L_75 - .L_74)
	.align		4
.L_74:
        /*016c*/ 	.word	index@(_ZN7cutlass13device_kernelIN5flash19FlashAttnFwdCombineIN4cute5tupleIJNS3_1CILi16EEENS5_ILi64EEEEEELi5ELi256ELi1ELb0ELb1EffNS_4arch4Sm90EEEEEvNT_6ParamsE)
        /*0170*/ 	.word	0x00000000


	//----- nvinfo : EIATTR_REGCOUNT
	.align		4
.L_75:
        /*0174*/ 	.byte	0x04, 0x2f
        /*0176*/ 	.short	(.L_77 - .L_76)
	.align		4
.L_76:
        /*0178*/ 	.word	index@(_ZN7cutlass13device_kernelIN5flash19FlashAttnFwdCombineIN4cute5tupleIJNS3_1CILi16EEENS5_ILi64EEEEEELi6ELi256ELi1ELb0ELb1EffNS_4arch4Sm90EEEEEvNT_6ParamsE)
        /*017c*/ 	.word	0x00000034


	//----- nvinfo : EIATTR_FRAME_SIZE
	.align		4
.L_77:
        /*0180*/ 	.byte	0x04, 0x11
        /*0182*/ 	.short	(.L_79 - .L_78)
	.align		4
.L_78:
        /*0184*/ 	.word	index@($__internal_46_$__cuda_sm20_div_u64)
        /*0188*/ 	.word	0x00000000


	//----- nvinfo : EIATTR_FRAME_SIZE
	.align		4
.L_79:
        /*018c*/ 	.byte	0x04, 0x11
        /*018e*/ 	.short	(.L_81 - .L_80)
	.align		4
.L_80:
        /*0190*/ 	.word	index@(_ZN7cutlass13device_kernelIN5flash19FlashAttnFwdCombineIN4cute5tupleIJNS3_1CILi16EEENS5_ILi64EEEEEELi6ELi256ELi1ELb0ELb1EffNS_4arch4Sm90EEEEEvNT_6ParamsE)
        /*0194*/ 	.word	0x00000000


	//----- nvinfo : EIATTR_REGCOUNT
	.align		4
.L_81:
        /*0198*/ 	.byte	0x04, 0x2f
        /*019a*/ 	.short	(.L_83 - .L_82)
	.align		4
.L_82:
        /*019c*/ 	.word	index@(_ZN7cutlass13device_kernelIN5flash19FlashAttnFwdCombineIN4cute5tupleIJNS3_1CILi16EEENS5_ILi64EEEEEELi7ELi256ELi1ELb0ELb1EffNS_4arch4Sm90EEEEEvNT_6ParamsE)
        /*01a0*/ 	.word	0x00000034


	//----- nvinfo : EIATTR_FRAME_SIZE
	.align		4
.L_83:
        /*01a4*/ 	.byte	0x04, 0x11
        /*01a6*/ 	.short	(.L_85 - .L_84)
	.align		4
.L_84:
        /*01a8*/ 	.word	index@($__internal_45_$__cuda_sm20_div_u64)
        /*01ac*/ 	.word	0x00000000


	//----- nvinfo : EIATTR_FRAME_SIZE
	.align		4
.L_85:
        /*01b0*/ 	.byte	0x04, 0x11
        /*01b2*/ 	.short	(.L_87 - .L_86)
	.align		4
.L_86:
        /*01b4*/ 	.word	index@(_ZN7cutlass13device_kernelIN5flash19FlashAttnFwdCombineIN4cute5tupleIJNS3_1CILi16EEENS5_ILi64EEEEEELi7ELi256ELi1ELb0ELb1EffNS_4arch4Sm90EEEEEvNT_6ParamsE)
        /*01b8*/ 	.word	0x00000000


	//----- nvinfo : EIATTR_REGCOUNT
	.align		4
.L_87:
        /*01bc*/ 	.byte	0x04, 0x2f
        /*01be*/ 	.short	(.L_89 - .L_88)
	.align		4
.L_88:
        /*01c0*/ 	.word	index@(_ZN7cutlass13device_kernelIN5flash19FlashAttnFwdCombineIN4cute5tupleIJNS3_1CILi16EEENS5_ILi64EEEEEELi8ELi256ELi1ELb0ELb1EffNS_4arch4Sm90EEEEEvNT_6ParamsE)
        /*01c4*/ 	.word	0x0000003e


	//----- nvinfo : EIATTR_FRAME_SIZE
	.align		4
.L_89:
        /*01c8*/ 	.byte	0x04, 0x11
        /*01ca*/ 	.short	(.L_91 - .L_90)
	.align		4
.L_90:
        /*01cc*/ 	.word	index@($__internal_44_$__cuda_sm20_div_u64)
        /*01d0*/ 	.word	0x00000000


	//----- nvinfo : EIATTR_FRAME_SIZE
	.align		4
.L_91:
        /*01d4*/ 	.byte	0x04, 0x11
        /*01d6*/ 	.short	(.L_93 - .L_92)
	.align		4
.L_92:
        /*01d8*/ 	.word	index@(_ZN7cutlass13device_kernelIN5flash19FlashAttnFwdCombineIN4cute5tupleIJNS3_1CILi16EEENS5_ILi64EEEEEELi8ELi256ELi1ELb0ELb1EffNS_4arch4Sm90EEEEEvNT_6ParamsE)
        /*01dc*/ 	.word	0x00000000


	//----- nvinfo : EIATTR_REGCOUNT
	.align		4
.L_93:
        /*01e0*/ 	.byte	0x04, 0x2f
        /*01e2*/ 	.short	(.L_95 - .L_94)
	.align		4
.L_94:
        /*01e4*/ 	.word	index@(_ZN7cutlass13device_kernelIN5flash19FlashAttnFwdCombineIN4cute5tupleIJNS3_1CILi16EEENS5_ILi64EEEEEELi4ELi256ELi1ELb0ELb0EffNS_4arch4Sm90EEEEEvNT_6ParamsE)
        /*01e8*/ 	.word	0x00000038


	//----- nvinfo : EIATTR_FRAME_SIZE
	.align		4
.L_95:
        /*01ec*/ 	.byte	0x04, 0x11
        /*01ee*/ 	.short	(.L_97 - .L_96)
	.align		4
.L_96:
        /*01f0*/ 	.word	index@(_ZN7cutlass13device_kernelIN5flash19FlashAttnFwdCombineIN4cute5tupleIJNS3_1CILi16EEENS5_ILi64EEEEEELi4ELi256ELi1ELb0ELb0EffNS_4arch4Sm90EEEEEvNT_6ParamsE)
        /*01f4*/ 	.word	0x00000000


	//----- nvinfo : EIATTR_REGCOUNT
	.align		4
.L_97:
        /*01f8*/ 	.byte	0x04, 0x2f
        /*01fa*/ 	.short	(.L_99 - .L_98)
	.align		4
.L_98:
        /*01fc*/ 	.word	index@(_ZN7cutlass13device_kernelIN5flash19FlashAttnFwdCombineIN4cute5tupleIJNS3_1CILi16EEENS5_ILi64EEEEEELi5ELi256ELi1ELb0ELb0EffNS_4arch4Sm90EEEEEvNT_6ParamsE)
        /*0200*/ 	.word	0x00000038


	//----- nvinfo : EIATTR_FRAME_SIZE
	.align		4
.L_99:
        /*0204*/ 	.byte	0x04, 0x11
        /*0206*/ 	.short	(.L_101 - .L_100)
	.align		4
.L_100:
        /*0208*/ 	.word	index@(_ZN7cutlass13device_kernelIN5flash19FlashAttnFwdCombineIN4cute5tupleIJNS3_1CILi16EEENS5_ILi64EEEEEELi5ELi256ELi1ELb0ELb0EffNS_4arch4Sm90EEEEEvNT_6ParamsE)
        /*020c*/ 	.word	0x00000000


	//----- nvinfo : EIATTR_REGCOUNT
	.align		4
.L_101:
        /*0210*/ 	.byte	0x04, 0x2f
        /*0212*/ 	.short	(.L_103 - .L_102)
	.align		4
.L_102:
        /*0214*/ 	.word	index@(_ZN7cutlass13device_kernelIN5flash19FlashAttnFwdCombineIN4cute5tupleIJNS3_1CILi16EEENS5_ILi64EEEEEELi6ELi256ELi1ELb0ELb0EffNS_4arch4Sm90EEEEEvNT_6ParamsE)
        /*0218*/ 	.word	0x00000038


	//----- nvinfo : EIATTR_FRAME_SIZE
	.align		4
.L_103:
        /*021c*/ 	.byte	0x04, 0x11
        /*021e*/ 	.short	(.L_105 - .L_104)
	.align		4
.L_104:
        /*0220*/ 	.word	index@(_ZN7cutlass13device_kernelIN5flash19FlashAttnFwdCombineIN4cute5tupleIJNS3_1CILi16EEENS5_ILi64EEEEEELi6ELi256ELi1ELb0ELb0EffNS_4arch4Sm90EEEEEvNT_6ParamsE)
        /*0224*/ 	.word	0x00000000


	//----- nvinfo : EIATTR_REGCOUNT
	.align		4
.L_105:
        /*0228*/ 	.byte	0x04, 0x2f
        /*022a*/ 	.short	(.L_107 - .L_106)
	.align		4
.L_106:
        /*022c*/ 	.word	index@(_ZN7cutlass13device_kernelIN5flash19FlashAttnFwdCombineIN4cute5tupleIJNS3_1CILi16EEENS5_ILi64EEEEEELi7ELi256ELi1ELb0ELb0EffNS_4arch4Sm90EEEEEvNT_6ParamsE)
        /*0230*/ 	.word	0x00000038


	//----- nvinfo : EIATTR_FRAME_SIZE
	.align		4
.L_107:
        /*0234*/ 	.byte	0x04, 0x11
        /*0236*/ 	.short	(.L_109 - .L_108)
	.align		4
.L_108:
        /*0238*/ 	.word	index@(_ZN7cutlass13device_kernelIN5flash19FlashAttnFwdCombineIN4cute5tupleIJNS3_1CILi16EEENS5_ILi64EEEEEELi7ELi256ELi1ELb0ELb0EffNS_4arch4Sm90EEEEEvNT_6ParamsE)
        /*023c*/ 	.word	0x00000000


	//----- nvinfo : EIATTR_REGCOUNT
	.align		4
.L_109:
        /*0240*/ 	.byte	0x04, 0x2f
        /*0242*/ 	.short	(.L_111 - .L_110)
	.align		4
.L_110:
        /*0244*/ 	.word	index@(_ZN7cutlass13device_kernelIN5flash19FlashAttnFwdCombineIN4cute5tupleIJNS3_1CILi16EEENS5_ILi64EEEEEELi8ELi256ELi1ELb0ELb0EffNS_4arch4Sm90EEEEEvNT_6ParamsE)
        /*0248*/ 	.word	0x00000040


	//----- nvinfo : EIATTR_FRAME_SIZE
	.align		4
.L_111:
        /*024c*/ 	.byte	0x04, 0x11
        /*024e*/ 	.short	(.L_113 - .L_112)
	.align		4
.L_112:
        /*0250*/ 	.word	index@(_ZN7cutlass13device_kernelIN5flash19FlashAttnFwdCombineIN4cute5tupleIJNS3_1CILi16EEENS5_ILi64EEEEEELi8ELi256ELi1ELb0ELb0EffNS_4arch4Sm90EEEEEvNT_6ParamsE)
        /*0254*/ 	.word	0x00000000


	//----- nvinfo : EIATTR_REGCOUNT
	.align		4
.L_113:
        /*0258*/ 	.byte	0x04, 0x2f
        /*025a*/ 	.short	(.L_115 - .L_114)
	.align		4
.L_114:
        /*025c*/ 	.word	index@(_ZN7cutlass13device_kernelIN5flash19FlashAttnFwdCombineIN4cute5tupleIJNS3_1CILi8EEENS5_ILi128EEEEEELi5ELi256ELi1ELb0ELb1EffNS_4arch4Sm80EEEEEvNT_6ParamsE)
        /*0260*/ 	.word	0x00000034


	//----- nvinfo : EIATTR_FRAME_SIZE
	.align		4
.L_115:
        /*0264*/ 	.byte	0x04, 0x11
        /*0266*/ 	.short	(.L_117 - .L_116)
	.align		4
.L_116:
        /*0268*/ 	.word	index@($__internal_43_$__cuda_sm20_div_u64)
        /*026c*/ 	.word	0x00000000


	//----- nvinfo : EIATTR_FRAME_SIZE
	.align		4
.L_117:
        /*0270*/ 	.byte	0x04, 0x11
        /*0272*/ 	.short	(.L_119 - .L_118)
	.align		4
.L_118:
        /*0274*/ 	.word	index@(_ZN7cutlass13device_kernelIN5flash19FlashAttnFwdCombineIN4cute5tupleIJNS3_1CILi8EEENS5_ILi128EEEEEELi5ELi256ELi1ELb0ELb1EffNS_4arch4Sm80EEEEEvNT_6ParamsE)
        /*0278*/ 	.word	0x00000000


	//----- nvinfo : EIATTR_REGCOUNT
	.align		4
.L_119:
        /*027c*/ 	.byte	0x04, 0x2f
        /*027e*/ 	.short	(.L_121 - .L_120)
	.align		4
.L_120:
        /*0280*/ 	.word	index@(_ZN7cutlass13device_kernelIN5flash19FlashAttnFwdCombineIN4cute5tupleIJNS3_1CILi8EEENS5_ILi128EEEEEELi6ELi256ELi1ELb0ELb1EffNS_4arch4Sm80EEEEEvNT_6ParamsE)
        /*0284*/ 	.word	0x00000034


	//----- nvinfo : EIATTR_FRAME_SIZE
	.align		4
.L_121:
        /*0288*/ 	.byte	0x04, 0x11
        /*028a*/ 	.short	(.L_123 - .L_122)
	.align		4
.L_122:
        /*028c*/ 	.word	index@($__internal_42_$__cuda_sm20_div_u64)
        /*0290*/ 	.word	0x00000000


	//----- nvinfo : EIATTR_FRAME_SIZE
	.align		4
.L_123:
        /*0294*/ 	.byte	0x04, 0x11
        /*0296*/ 	.short	(.L_125 - .L_124)
	.align		4
.L_124:
        /*0298*/ 	.word	index@(_ZN7cutlass13device_kernelIN5flash19FlashAttnFwdCombineIN4cute5tupleIJNS3_1CILi8EEENS5_ILi128EEEEEELi6ELi256ELi1ELb0ELb1EffNS_4arch4Sm80EEEEEvNT_6ParamsE)
        /*029c*/ 	.word	0x00000000


	//----- nvinfo : EIATTR_REGCOUNT
	.align		4
.L_125:
        /*02a0*/ 	.byte	0x04, 0x2f
        /*02a2*/ 	.short	(.L_127 - .L_126)
	.align		4
.L_126:
        /*02a4*/ 	.word	index@(_ZN7cutlass13device_kernelIN5flash19FlashAttnFwdCombineIN4cute5tupleIJNS3_1CILi8EEENS5_ILi128EEEEEELi7ELi256ELi1ELb0ELb1EffNS_4arch4Sm80EEEEEvNT_6ParamsE)
        /*02a8*/ 	.word	0x00000034


	//----- nvinfo : EIATTR_FRAME_SIZE
	.align		4
.L_127:
        /*02ac*/ 	.byte	0x04, 0x11
        /*02ae*/ 	.short	(.L_129 - .L_128)
	.align		4
.L_128:
        /*02b0*/ 	.word	index@($__internal_41_$__cuda_sm20_div_u64)
        /*02b4*/ 	.word	0x00000000


	//----- nvinfo : EIATTR_FRAME_SIZE
	.align		4
.L_129:
        /*02b8*/ 	.byte	0x04, 0x11
        /*02ba*/ 	.short	(.L_131 - .L_130)
	.align		4
.L_130:
        /*02bc*/ 	.word	index@(_ZN7cutlass13device_kernelIN5flash19FlashAttnFwdCombineIN4cute5tupleIJNS3_1CILi8EEENS5_ILi128EEEEEELi7ELi256ELi1ELb0ELb1EffNS_4arch4Sm80EEEEEvNT_6ParamsE)
        /*02c0*/ 	.word	0x00000000


	//----- nvinfo : EIATTR_REGCOUNT
	.align		4
.L_131:
        /*02c4*/ 	.byte	0x04, 0x2f
        /*02c6*/ 	.short	(.L_133 - .L_132)
	.align		4
.L_132:
        /*02c8*/ 	.word	index@(_ZN7cutlass13device_kernelIN5flash19FlashAttnFwdCombineIN4cute5tupleIJNS3_1CILi8EEENS5_ILi128EEEEEELi8ELi256ELi1ELb0ELb1EffNS_4arch4Sm80EEEEEvNT_6ParamsE)
        /*02cc*/ 	.word	0x00000034


	//----- nvinfo : EIATTR_FRAME_SIZE
	.align		4
.L_133:
        /*02d0*/ 	.byte	0x04, 0x11
        /*02d2*/ 	.short	(.L_135 - .L_134)
	.align		4
.L_134:
        /*02d4*/ 	.word	index@($__internal_40_$__cuda_sm20_div_u64)
        /*02d8*/ 	.word	0x00000000


	//----- nvinfo : EIATTR_FRAME_SIZE
	.align		4
.L_135:
        /*02dc*/ 	.byte	0x04, 0x11
        /*02de*/ 	.short	(.L_137 - .L_136)
	.align		4
.L_136:
        /*02e0*/ 	.word	index@(_ZN7cutlass13device_kernelIN5flash19FlashAttnFwdCombineIN4cute5tupleIJNS3_1CILi8EEENS5_ILi128EEEEEELi8ELi256ELi1ELb0ELb1EffNS_4arch4Sm80EEEEEvNT_6ParamsE)
        /*02e4*/ 	.word	0x00000000


	//----- nvinfo : EIATTR_REGCOUNT
	.align		4
.L_137:
        /*02e8*/ 	.byte	0x04, 0x2f
        /*02ea*/ 	.short	(.L_139 - .L_138)
	.align		4
.L_138:
        /*02ec*/ 	.word	index@(_ZN7cutlass13device_kernelIN5flash19FlashAttnFwdCombineIN4cute5tupleIJNS3_1CILi8EEENS5_ILi128EEEEEELi5ELi256ELi1ELb0ELb0EffNS_4arch4Sm80EEEEEvNT_6ParamsE)
        /*02f0*/ 	.word	0x00000038


	//----- nvinfo : EIATTR_FRAME_SIZE
	.align		4
.L_139:
        /*02f4*/ 	.byte	0x04, 0x11
        /*02f6*/ 	.short	(.L_141 - .L_140)
	.align		4
.L_140:
        /*02f8*/ 	.word	index@(_ZN7cutlass13device_kernelIN5flash19FlashAttnFwdCombineIN4cute5tupleIJNS3_1CILi8EEENS5_ILi128EEEEEELi5ELi256ELi1ELb0ELb0EffNS_4arch4Sm80EEEEEvNT_6ParamsE)
        /*02fc*/ 	.word	0x00000000


	//----- nvinfo : EIATTR_REGCOUNT
	.align		4
.L_141:
        /*0300*/ 	.byte	0x04, 0x2f
        /*0302*/ 	.short	(.L_143 - .L_142)
	.align		4
.L_142:
        /*0304*/ 	.word	index@(_ZN7cutlass13device_kernelIN5flash19FlashAttnFwdCombineIN4cute5tupleIJNS3_1CILi8EEENS5_ILi128EEEEEELi6ELi256ELi1ELb0ELb0EffNS_4arch4Sm80EEEEEvNT_6ParamsE)
        /*0308*/ 	.word	0x00000037


	//----- nvinfo : EIATTR_FRAME_SIZE
	.align		4
.L_143:
        /*030c*/ 	.byte	0x04, 0x11
        /*030e*/ 	.short	(.L_145 - .L_144)
	.align		4
.L_144:
        /*0310*/ 	.word	index@(_ZN7cutlass13device_kernelIN5flash19FlashAttnFwdCombineIN4cute5tupleIJNS3_1CILi8EEENS5_ILi128EEEEEELi6ELi256ELi1ELb0ELb0EffNS_4arch4Sm80EEEEEvNT_6ParamsE)
        /*0314*/ 	.word	0x00000000


	//----- nvinfo : EIATTR_REGCOUNT
	.align		4
.L_145:
        /*0318*/ 	.byte	0x04, 0x2f
        /*031a*/ 	.short	(.L_147 - .L_146)
	.align		4
.L_146:
        /*031c*/ 	.word	index@(_ZN7cutlass13device_kernelIN5flash19FlashAttnFwdCombineIN4cute5tupleIJNS3_1CILi8EEENS5_ILi128EEEEEELi7ELi256ELi1ELb0ELb0EffNS_4arch4Sm80EEEEEvNT_6ParamsE)
        /*0320*/ 	.word	0x00000037


	//----- nvinfo : EIATTR_FRAME_SIZE
	.align		4
.L_147:
        /*0324*/ 	.byte	0x04, 0x11
        /*0326*/ 	.short	(.L_149 - .L_148)
	.align		4
.L_148:
        /*0328*/ 	.word	index@(_ZN7cutlass13device_kernelIN5flash19FlashAttnFwdCombineIN4cute5tupleIJNS3_1CILi8EEENS5_ILi128EEEEEELi7ELi256ELi1ELb0ELb0EffNS_4arch4Sm80EEEEEvNT_6ParamsE)
        /*032c*/ 	.word	0x00000000


	//----- nvinfo : EIATTR_REGCOUNT
	.align		4
.L_149:
        /*0330*/ 	.byte	0x04, 0x2f
        /*0332*/ 	.short	(.L_151 - .L_150)
	.align		4
.L_150:
        /*0334*/ 	.word	index@(_ZN7cutlass13device_kernelIN5flash19FlashAttnFwdCombineIN4cute5tupleIJNS3_1CILi8EEENS5_ILi128EEEEEELi8ELi256ELi1ELb0ELb0EffNS_4arch4Sm80EEEEEvNT_6ParamsE)
        /*0338*/ 	.word	0x00000037


	//----- nvinfo : EIATTR_FRAME_SIZE
	.align		4
.L_151:
        /*033c*/ 	.byte	0x04, 0x11
        /*033e*/ 	.short	(.L_153 - .L_152)
	.align		4
.L_152:
        /*0340*/ 	.word	index@(_ZN7cutlass13device_kernelIN5flash19FlashAttnFwdCombineIN4cute5tupleIJNS3_1CILi8EEENS5_ILi128EEEEEELi8ELi256ELi1ELb0ELb0EffNS_4arch4Sm80EEEEEvNT_6ParamsE)
        /*0344*/ 	.word	0x00000000


	//----- nvinfo : EIATTR_REGCOUNT
	.align		4
.L_153:
        /*0348*/ 	.byte	0x04, 0x2f
        /*034a*/ 	.short	(.L_155 - .L_154)
	.align		4
.L_154:
        /*034c*/ 	.word	index@(_ZN7cutlass13device_kernelIN5flash19FlashAttnFwdCombineIN4cute5tupleIJNS3_1CILi8EEENS5_ILi128EEEEEELi5ELi256ELi1ELb0ELb1EffNS_4arch4Sm90EEEEEvNT_6ParamsE)
        /*0350*/ 	.word	0x00000034


	//----- nvinfo : EIATTR_FRAME_SIZE
	.align		4
.L_155:
        /*0354*/ 	.byte	0x04, 0x11
        /*0356*/ 	.short	(.L_157 - .L_156)
	.align		4
.L_156:
        /*0358*/ 	.word	index@($__internal_39_$__cuda_sm20_div_u64)
        /*035c*/ 	.word	0x00000000


	//----- nvinfo : EIATTR_FRAME_SIZE
	.align		4
.L_157:
        /*0360*/ 	.byte	0x04, 0x11
        /*0362*/ 	.short	(.L_159 - .L_158)
	.align		4
.L_158:
        /*0364*/ 	.word	index@(_ZN7cutlass13device_kernelIN5flash19FlashAttnFwdCombineIN4cute5tupleIJNS3_1CILi8EEENS5_ILi128EEEEEELi5ELi256ELi1ELb0ELb1EffNS_4arch4Sm90EEEEEvNT_6ParamsE)
        /*0368*/ 	.word	0x00000000


	//----- nvinfo : EIATTR_REGCOUNT
	.align		4
.L_159:
        /*036c*/ 	.byte	0x04, 0x2f
        /*036e*/ 	.short	(.L_161 - .L_160)
	.align		4
.L_160:
        /*0370*/ 	.word	index@(_ZN7cutlass13device_kernelIN5flash19FlashAttnFwdCombineIN4cute5tupleIJNS3_1CILi8EEENS5_ILi128EEEEEELi6ELi256ELi1ELb0ELb1EffNS_4arch4Sm90EEEEEvNT_6ParamsE)
        /*0374*/ 	.word	0x00000034


	//----- nvinfo : EIATTR_FRAME_SIZE
	.align		4
.L_161:
        /*0378*/ 	.byte	0x04, 0x11
        /*037a*/ 	.short	(.L_163 - .L_162)
	.align		4
.L_162:
        /*037c*/ 	.word	index@($__internal_38_$__cuda_sm20_div_u64)
        /*0380*/ 	.word	0x00000000


	//----- nvinfo : EIATTR_FRAME_SIZE
	.align		4
.L_163:
        /*0384*/ 	.byte	0x04, 0x11
        /*0386*/ 	.short	(.L_165 - .L_164)
	.align		4
.L_164:
        /*0388*/ 	.word	index@(_ZN7cutlass13device_kernelIN5flash19FlashAttnFwdCombineIN4cute5tupleIJNS3_1CILi8EEENS5_ILi128EEEEEELi6ELi256ELi1ELb0ELb1EffNS_4arch4Sm90EEEEEvNT_6ParamsE)
        /*038c*/ 	.word	0x00000000


	//----- nvinfo : EIATTR_REGCOUNT
	.align		4
.L_165:
        /*0390*/ 	.byte	0x04, 0x2f
        /*0392*/ 	.short	(.L_167 - .L_166)
	.align		4
.L_166:
        /*0394*/ 	.word	index@(_ZN7cutlass13device_kernelIN5flash19FlashAttnFwdCombineIN4cute5tupleIJNS3_1CILi8EEENS5_ILi128EEEEEELi7ELi256ELi1ELb0ELb1EffNS_4arch4Sm90EEEEEvNT_6ParamsE)
        /*0398*/ 	.word	0x00000034


	//----- nvinfo : EIATTR_FRAME_SIZE
	.align		4
.L_167:
        /*039c*/ 	.byte	0x04, 0x11
        /*039e*/ 	.short	(.L_169 - .L_168)
	.align		4
.L_168:
        /*03a0*/ 	.word	index@($__internal_37_$__cuda_sm20_div_u64)
        /*03a4*/ 	.word	0x00000000


	//----- nvinfo : EIATTR_FRAME_SIZE
	.align		4
.L_169:
        /*03a8*/ 	.byte	0x04, 0x11
        /*03aa*/ 	.short	(.L_171 - .L_170)
	.align		4
.L_170:
        /*03ac*/ 	.word	index@(_ZN7cutlass13device_kernelIN5flash19FlashAttnFwdCombineIN4cute5tupleIJNS3_1CILi8EEENS5_ILi128EEEEEELi7ELi256ELi1ELb0ELb1EffNS_4arch4Sm90EEEEEvNT_6ParamsE)
        /*03b0*/ 	.word	0x00000000


	//----- nvinfo : EIATTR_REGCOUNT
	.align		4
.L_171:
        /*03b4*/ 	.byte	0x04, 0x2f
        /*03b6*/ 	.short	(.L_173 - .L_172)
	.align		4
.L_172:
        /*03b8*/ 	.word	index@(_ZN7cutlass13device_kernelIN5flash19FlashAttnFwdCombineIN4cute5tupleIJNS3_1CILi8EEENS5_ILi128EEEEEELi8ELi256ELi1ELb0ELb1EffNS_4arch4Sm90EEEEEvNT_6ParamsE)
        /*03bc*/ 	.word	0x00000034


	//----- nvinfo : EIATTR_FRAME_SIZE
	.align		4
.L_173:
        /*03c0*/ 	.byte	0x04, 0x11
        /*03c2*/ 	.short	(.L_175 - .L_174)
	.align		4
.L_174:
        /*03c4*/ 	.word	index@($__internal_36_$__cuda_sm20_div_u64)
        /*03c8*/ 	.word	0x00000000


	//----- nvinfo : EIATTR_FRAME_SIZE
	.align		4
.L_175:
        /*03cc*/ 	.byte	0x04, 0x11
        /*03ce*/ 	.short	(.L_177 - .L_176)
	.align		4
.L_176:
        /*03d0*/ 	.word	index@(_ZN7cutlass13device_kernelIN5flash19FlashAttnFwdCombineIN4cute5tupleIJNS3_1CILi8EEENS5_ILi128EEEEEELi8ELi256ELi1ELb0ELb1EffNS_4arch4Sm90EEEEEvNT_6ParamsE)
        /*03d4*/ 	.word	0x00000000


	//----- nvinfo : EIATTR_REGCOUNT
	.align		4
.L_177:
        /*03d8*/ 	.byte	0x04, 0x2f
        /*03da*/ 	.short	(.L_179 - .L_178)
	.align		4
.L_178:
        /*03dc*/ 	.word	index@(_ZN7cutlass13device_kernelIN5flash19FlashAttnFwdCombineIN4cute5tupleIJNS3_1CILi8EEENS5_ILi128EEEEEELi5ELi256ELi1ELb0ELb0EffNS_4arch4Sm90EEEEEvNT_6ParamsE)
        /*03e0*/ 	.word	0x00000038


	//----- nvinfo : EIATTR_FRAME_SIZE
	.align		4
.L_179:
        /*03e4*/ 	.byte	0x04, 0x11
        /*03e6*/ 	.short	(.L_181 - .L_180)
	.align		4
.L_180:
        /*03e8*/ 	.word	index@(_ZN7cutlass13device_kernelIN5flash19FlashAttnFwdCombineIN4cute5tupleIJNS3_1CILi8EEENS5_ILi128EEEEEELi5ELi256ELi1ELb0ELb0EffNS_4arch4Sm90EEEEEvNT_6ParamsE)
        /*03ec*/ 	.word	0x00000000


	//----- nvinfo : EIATTR_REGCOUNT
	.align		4
.L_181:
        /*03f0*/ 	.byte	0x04, 0x2f
        /*03f2*/ 	.short	(.L_183 - .L_182)
	.align		4
.L_182:
        /*03f4*/ 	.word	index@(_ZN7cutlass13device_kernelIN5flash19FlashAttnFwdCombineIN4cute5tupleIJNS3_1CILi8EEENS5_ILi128EEEEEELi6ELi256ELi1ELb0ELb0EffNS_4arch4Sm90EEEEEvNT_6ParamsE)
        /*03f8*/ 	.word	0x00000037


	//----- nvinfo : EIATTR_FRAME_SIZE
	.align		4
.L_183:
        /*03fc*/ 	.byte	0x04, 0x11
        /*03fe*/ 	.short	(.L_185 - .L_184)
	.align		4
.L_184:
        /*0400*/ 	.word	index@(_ZN7cutlass13device_kernelIN5flash19FlashAttnFwdCombineIN4cute5tupleIJNS3_1CILi8EEENS5_ILi128EEEEEELi6ELi256ELi1ELb0ELb0EffNS_4arch4Sm90EEEEEvNT_6ParamsE)
        /*0404*/ 	.word	0x00000000


	//----- nvinfo : EIATTR_REGCOUNT
	.align		4
.L_185:
        /*0408*/ 	.byte	0x04, 0x2f
        /*040a*/ 	.short	(.L_187 - .L_186)
	.align		4
.L_186:
        /*040c*/ 	.word	index@(_ZN7cutlass13device_kernelIN5flash19FlashAttnFwdCombineIN4cute5tupleIJNS3_1CILi8EEENS5_ILi128EEEEEELi7ELi256ELi1ELb0ELb0EffNS_4arch4Sm90EEEEEvNT_6ParamsE)
        /*0410*/ 	.word	0x00000037


	//----- nvinfo : EIATTR_FRAME_SIZE
	.align		4
.L_187:
        /*0414*/ 	.byte	0x04, 0x11
        /*0416*/ 	.short	(.L_189 - .L_188)
	.align		4
.L_188:
        /*0418*/ 	.word	index@(_ZN7cutlass13device_kernelIN5flash19FlashAttnFwdCombineIN4cute5tupleIJNS3_1CILi8EEENS5_ILi128EEEEEELi7ELi256ELi1ELb0ELb0EffNS_4arch4Sm90EEEEEvNT_6ParamsE)
        /*041c*/ 	.word	0x00000000


	//----- nvinfo : EIATTR_REGCOUNT
	.align		4
.L_189:
        /*0420*/ 	.byte	0x04, 0x2f
        /*0422*/ 	.short	(.L_191 - .L_190)
	.align		4
.L_190:
        /*0424*/ 	.word	index@(_ZN7cutlass13device_kernelIN5flash19FlashAttnFwdCombineIN4cute5tupleIJNS3_1CILi8EEENS5_ILi128EEEEEELi8ELi256ELi1ELb0ELb0EffNS_4arch4Sm90EEEEEvNT_6ParamsE)
        /*0428*/ 	.word	0x00000037


	//----- nvinfo : EIATTR_FRAME_SIZE
	.align		4
.L_191:
        /*042c*/ 	.byte	0x04, 0x11
        /*042e*/ 	.short	(.L_193 - .L_192)
	.align		4
.L_192:
        /*0430*/ 	.word	index@(_ZN7cutlass13device_kernelIN5flash19FlashAttnFwdCombineIN4cute5tupleIJNS3_1CILi8EEENS5_ILi128EEEEEELi8ELi256ELi1ELb0ELb0EffNS_4arch4Sm90EEEEEvNT_6ParamsE)
        /*0434*/ 	.word	0x00000000


	//----- nvinfo : EIATTR_REGCOUNT
	.align		4
.L_193:
        /*0438*/ 	.byte	0x04, 0x2f
        /*043a*/ 	.short	(.L_195 - .L_194)
	.align		4
.L_194:
        /*043c*/ 	.word	index@(_ZN7cutlass13device_kernelIN5flash19FlashAttnFwdCombineIN4cute5tupleIJNS3_1CILi16EEENS5_ILi64EEEEEELi4ELi256ELi1ELb0ELb1ENS_6half_tEfNS_4arch4Sm80EEEEEvNT_6ParamsE)
        /*0440*/ 	.word	0x00000034


	//----- nvinfo : EIATTR_FRAME_SIZE
	.align		4
.L_195:
        /*0444*/ 	.byte	0x04, 0x11
        /*0446*/ 	.short	(.L_197 - .L_196)
	.align		4
.L_196:
        /*0448*/ 	.word	index@($__internal_35_$__cuda_sm20_div_u64)
        /*044c*/ 	.word	0x00000000


	//----- nvinfo : EIATTR_FRAME_SIZE
	.align		4
.L_197:
        /*0450*/ 	.byte	0x04, 0x11
        /*0452*/ 	.short	(.L_199 - .L_198)
	.align		4
.L_198:
        /*0454*/ 	.word	index@(_ZN7cutlass13device_kernelIN5flash19FlashAttnFwdCombineIN4cute5tupleIJNS3_1CILi16EEENS5_ILi64EEEEEELi4ELi256ELi1ELb0ELb1ENS_6half_tEfNS_4arch4Sm80EEEEEvNT_6ParamsE)
        /*0458*/ 	.word	0x00000000


	//----- nvinfo : EIATTR_REGCOUNT
	.align		4
.L_199:
        /*045c*/ 	.byte	0x04, 0x2f
        /*045e*/ 	.short	(.L_201 - .L_200)
	.align		4
.L_200:
        /*0460*/ 	.word	index@(_ZN7cutlass13device_kernelIN5flash19FlashAttnFwdCombineIN4cute5tupleIJNS3_1CILi16EEENS5_ILi64EEEEEELi5ELi256ELi1ELb0ELb1ENS_6half_tEfNS_4arch4Sm80EEEEEvNT_6ParamsE)
        /*0464*/ 	.word	0x00000034


	//----- nvinfo : EIATTR_FRAME_SIZE
	.align		4
.L_201:
        /*0468*/ 	.byte	0x04, 0x11
        /*046a*/ 	.short	(.L_203 - .L_202)
	.align		4
.L_202:
        /*046c*/ 	.word	index@($__internal_34_$__cuda_sm20_div_u64)
        /*0470*/ 	.word	0x00000000


	//----- nvinfo : EIATTR_FRAME_SIZE
	.align		4
.L_203:
        /*0474*/ 	.byte	0x04, 0x11
        /*0476*/ 	.short	(.L_205 - .L_204)
	.align		4
.L_204:
        /*0478*/ 	.word	index@(_ZN7cutlass13device_kernelIN5flash19FlashAttnFwdCombineIN4cute5tupleIJNS3_1CILi16EEENS5_ILi64EEEEEELi5ELi256ELi1ELb0ELb1ENS_6half_tEfNS_4arch4Sm80EEEEEvNT_6ParamsE)
        /*047c*/ 	.word	0x00000000


	//----- nvinfo : EIATTR_REGCOUNT
	.align		4
.L_205:
        /*0480*/ 	.byte	0x04, 0x2f
        /*0482*/ 	.short	(.L_207 - .L_206)
	.align		4
.L_206:
        /*0484*/ 	.word	index@(_ZN7cutlass13device_kernelIN5flash19FlashAttnFwdCombineIN4cute5tupleIJNS3_1CILi16EEENS5_ILi64EEEEEELi6ELi256ELi1ELb0ELb1ENS_6half_tEfNS_4arch4Sm80EEEEEvNT_6ParamsE)
        /*0488*/ 	.word	0x00000034


	//----- nvinfo : EIATTR_FRAME_SIZE
	.align		4
.L_207:
        /*048c*/ 	.byte	0x04, 0x11
        /*048e*/ 	.short	(.L_209 - .L_208)
	.align		4
.L_208:
        /*0490*/ 	.word	index@($__internal_33_$__cuda_sm20_div_u64)
        /*0494*/ 	.word	0x00000000


	//----- nvinfo : EIATTR_FRAME_SIZE
	.align		4
.L_209:
        /*0498*/ 	.byte	0x04, 0x11
        /*049a*/ 	.short	(.L_211 - .L_210)
	.align		4
.L_210:
        /*049c*/ 	.word	index@(_ZN7cutlass13device_kernelIN5flash19FlashAttnFwdCombineIN4cute5tupleIJNS3_1CILi16EEENS5_ILi64EEEEEELi6ELi256ELi1ELb0ELb1ENS_6half_tEfNS_4arch4Sm80EEEEEvNT_6ParamsE)
        /*04a0*/ 	.word	0x00000000


	//----- nvinfo : EIATTR_REGCOUNT
	.align		4
.L_211:
        /*04a4*/ 	.byte	0x04, 0x2f
        /*04a6*/ 	.short	(.L_213 - .L_212)
	.align		4
.L_212:
        /*04a8*/ 	.word	index@(_ZN7cutlass13device_kernelIN5flash19FlashAttnFwdCombineIN4cute5tupleIJNS3_1CILi16EEENS5_ILi64EEEEEELi7ELi256ELi1ELb0ELb1ENS_6half_tEfNS_4arch4Sm80EEEEEvNT_6ParamsE)
        /*04ac*/ 	.word	0x00000034


	//----- nvinfo : EIATTR_FRAME_SIZE
	.align		4
.L_213:
        /*04b0*/ 	.byte	0x04, 0x11
        /*04b2*/ 	.short	(.L_215 - .L_214)
	.align		4
.L_214:
        /*04b4*/ 	.word	index@($__internal_32_$__cuda_sm20_div_u64)
        /*04b8*/ 	.word	0x00000000


	//----- nvinfo : EIATTR_FRAME_SIZE
	.align		4
.L_215:
        /*04bc*/ 	.byte	0x04, 0x11
        /*04be*/ 	.short	(.L_217 - .L_216)
	.align		4
.L_216:
        /*04c0*/ 	.word	index@(_ZN7cutlass13device_kernelIN5flash19FlashAttnFwdCombineIN4cute5tupleIJNS3_1CILi16EEENS5_ILi64EEEEEELi7ELi256ELi1ELb0ELb1ENS_6half_tEfNS_4arch4Sm80EEEEEvNT_6ParamsE)
        /*04c4*/ 	.word	0x00000000


	//----- nvinfo : EIATTR_REGCOUNT
	.align		4
.L_217:
        /*04c8*/ 	.byte	0x04, 0x2f
        /*04ca*/ 	.short	(.L_219 - .L_218)
	.align		4
.L_218:
        /*04cc*/ 	.word	index@(_ZN7cutlass13device_kernelIN5flash19FlashAttnFwdCombineIN4cute5tupleIJNS3_1CILi16EEENS5_ILi64EEEEEELi8ELi256ELi1ELb0ELb1ENS_6half_tEfNS_4arch4Sm80EEEEEvNT_6ParamsE)
        /*04d0*/ 	.word	0x00000040


	//----- nvinfo : EIATTR_FRAME_SIZE
	.align		4
.L_219:
        /*04d4*/ 	.byte	0x04, 0x11
        /*04d6*/ 	.short	(.L_221 - .L_220)
	.align		4
.L_220:
        /*04d8*/ 	.word	index@($__internal_31_$__cuda_sm20_div_u64)
        /*04dc*/ 	.word	0x00000000


	//----- nvinfo : EIATTR_FRAME_SIZE
	.align		4
.L_221:
        /*04e0*/ 	.byte	0x04, 0x11
        /*04e2*/ 	.short	(.L_223 - .L_222)
	.align		4
.L_222:
        /*04e4*/ 	.word	index@(_ZN7cutlass13device_kernelIN5flash19FlashAttnFwdCombineIN4cute5tupleIJNS3_1CILi16EEENS5_ILi64EEEEEELi8ELi256ELi1ELb0ELb1ENS_6half_tEfNS_4arch4Sm80EEEEEvNT_6ParamsE)
        /*04e8*/ 	.word	0x00000000


	//----- nvinfo : EIATTR_REGCOUNT
	.align		4
.L_223:
        /*04ec*/ 	.byte	0x04, 0x2f
        /*04ee*/ 	.short	(.L_225 - .L_224)
	.align		4
.L_224:
        /*04f0*/ 	.word	index@(_ZN7cutlass13device_kernelIN5flash19FlashAttnFwdCombineIN4cute5tupleIJNS3_1CILi16EEENS5_ILi64EEEEEELi4ELi256ELi1ELb0ELb0ENS_6half_tEfNS_4arch4Sm80EEEEEvNT_6ParamsE)
        /*04f4*/ 	.word	0x00000038


	//----- nvinfo : EIATTR_FRAME_SIZE
	.align		4
.L_225:
        /*04f8*/ 	.byte	0x04, 0x11
        /*04fa*/ 	.short	(.L_227 - .L_226)
	.align		4
.L_226:
        /*04fc*/ 	.word	index@(_ZN7cutlass13device_kernelIN5flash19FlashAttnFwdCombineIN4cute5tupleIJNS3_1CILi16EEENS5_ILi64EEEEEELi4ELi256ELi1ELb0ELb0ENS_6half_tEfNS_4arch4Sm80EEEEEvNT_6ParamsE)
        /*0500*/ 	.word	0x00000000


	//----- nvinfo : EIATTR_REGCOUNT
	.align		4
.L_227:
        /*0504*/ 	.byte	0x04, 0x2f
        /*0506*/ 	.short	(.L_229 - .L_228)
	.align		4
.L_228:
        /*0508*/ 	.word	index@(_ZN7cutlass13device_kernelIN5flash19FlashAttnFwdCombineIN4cute5tupleIJNS3_1CILi16EEENS5_ILi64EEEEEELi5ELi256ELi1ELb0ELb0ENS_6half_tEfNS_4arch4Sm80EEEEEvNT_6ParamsE)
        /*050c*/ 	.word	0x00000038


	//----- nvinfo : EIATTR_FRAME_SIZE
	.align		4
.L_229:
        /*0510*/ 	.byte	0x04, 0x11
        /*0512*/ 	.short	(.L_231 - .L_230)
	.align		4
.L_230:
        /*0514*/ 	.word	index@(_ZN7cutlass13device_kernelIN5flash19FlashAttnFwdCombineIN4cute5tupleIJNS3_1CILi16EEENS5_ILi64EEEEEELi5ELi256ELi1ELb0ELb0ENS_6half_tEfNS_4arch4Sm80EEEEEvNT_6ParamsE)
        /*0518*/ 	.word	0x00000000


	//----- nvinfo : EIATTR_REGCOUNT
	.align		4
.L_231:
        /*051c*/ 	.byte	0x04, 0x2f
        /*051e*/ 	.short	(.L_233 - .L_232)
	.align		4
.L_232:
        /*0520*/ 	.word	index@(_ZN7cutlass13device_kernelIN5flash19FlashAttnFwdCombineIN4cute5tupleIJNS3_1CILi16EEENS5_ILi64EEEEEELi6ELi256ELi1ELb0ELb0ENS_6half_tEfNS_4arch4Sm80EEEEEvNT_6ParamsE)
        /*0524*/ 	.word	0x00000038


	//----- nvinfo : EIATTR_FRAME_SIZE
	.align		4
.L_233:
        /*0528*/ 	.byte	0x04, 0x11
        /*052a*/ 	.short	(.L_235 - .L_234)
	.align		4
.L_234:
        /*052c*/ 	.word	index@(_ZN7cutlass13device_kernelIN5flash19FlashAttnFwdCombineIN4cute5tupleIJNS3_1CILi16EEENS5_ILi64EEEEEELi6ELi256ELi1ELb0ELb0ENS_6half_tEfNS_4arch4Sm80EEEEEvNT_6ParamsE)
        /*0530*/ 	.word	0x00000000


	//----- nvinfo : EIATTR_REGCOUNT
	.align		4
.L_235:
        /*0534*/ 	.byte	0x04, 0x2f
        /*0536*/ 	.short	(.L_237 - .L_236)
	.align		4
.L_236:
        /*0538*/ 	.word	index@(_ZN7cutlass13device_kernelIN5flash19FlashAttnFwdCombineIN4cute5tupleIJNS3_1CILi16EEENS5_ILi64EEEEEELi7ELi256ELi1ELb0ELb0ENS_6half_tEfNS_4arch4Sm80EEEEEvNT_6ParamsE)
        /*053c*/ 	.word	0x00000038


	//----- nvinfo : EIATTR_FRAME_SIZE
	.align		4
.L_237:
        /*0540*/ 	.byte	0x04, 0x11
        /*0542*/ 	.short	(.L_239 - .L_238)
	.align		4
.L_238:
        /*0544*/ 	.word	index@(_ZN7cutlass13device_kernelIN5flash19FlashAttnFwdCombineIN4cute5tupleIJNS3_1CILi16EEENS5_ILi64EEEEEELi7ELi256ELi1ELb0ELb0ENS_6half_tEfNS_4arch4Sm80EEEEEvNT_6ParamsE)
        /*0548*/ 	.word	0x00000000


	//----- nvinfo : EIATTR_REGCOUNT
	.align		4
.L_239:
        /*054c*/ 	.byte	0x04, 0x2f
        /*054e*/ 	.short	(.L_241 - .L_240)
	.align		4
.L_240:
        /*0550*/ 	.word	index@(_ZN7cutlass13device_kernelIN5flash19FlashAttnFwdCombineIN4cute5tupleIJNS3_1CILi16EEENS5_ILi64EEEEEELi8ELi256ELi1ELb0ELb0ENS_6half_tEfNS_4arch4Sm80EEEEEvNT_6ParamsE)
        /*0554*/ 	.word	0x00000040


	//----- nvinfo : EIATTR_FRAME_SIZE
	.align		4
.L_241:
        /*0558*/ 	.byte	0x04, 0x11
        /*055a*/ 	.short	(.L_243 - .L_242)
	.align		4
.L_242:
        /*055c*/ 	.word	index@(_ZN7cutlass13device_kernelIN5flash19FlashAttnFwdCombineIN4cute5tupleIJNS3_1CILi16EEENS5_ILi64EEEEEELi8ELi256ELi1ELb0ELb0ENS_6half_tEfNS_4arch4Sm80EEEEEvNT_6ParamsE)
        /*0560*/ 	.word	0x00000000


	//----- nvinfo : EIATTR_REGCOUNT
	.align		4
.L_243:
        /*0564*/ 	.byte	0x04, 0x2f
        /*0566*/ 	.short	(.L_245 - .L_244)
	.align		4
.L_244:
        /*0568*/ 	.word	index@(_ZN7cutlass13device_kernelIN5flash19FlashAttnFwdCombineIN4cute5tupleIJNS3_1CILi16EEENS5_ILi64EEEEEELi4ELi256ELi1ELb0ELb1ENS_6half_tEfNS_4arch4Sm90EEEEEvNT_6ParamsE)
        /*056c*/ 	.word	0x00000034


	//----- nvinfo : EIATTR_FRAME_SIZE
	.align		4
.L_245:
        /*0570*/ 	.byte	0x04, 0x11
        /*0572*/ 	.short	(.L_247 - .L_246)
	.align		4
.L_246:
        /*0574*/ 	.word	index@($__internal_30_$__cuda_sm20_div_u64)
        /*0578*/ 	.word	0x00000000


	//----- nvinfo : EIATTR_FRAME_SIZE
	.align		4
.L_247:
        /*057c*/ 	.byte	0x04, 0x11
        /*057e*/ 	.short	(.L_249 - .L_248)
	.align		4
.L_248:
        /*0580*/ 	.word	index@(_ZN7cutlass13device_kernelIN5flash19FlashAttnFwdCombineIN4cute5tupleIJNS3_1CILi16EEENS5_ILi64EEEEEELi4ELi256ELi1ELb0ELb1ENS_6half_tEfNS_4arch4Sm90EEEEEvNT_6ParamsE)
        /*0584*/ 	.word	0x00000000


	//----- nvinfo : EIATTR_REGCOUNT
	.align		4
.L_249:
        /*0588*/ 	.byte	0x04, 0x2f
        /*058a*/ 	.short	(.L_251 - .L_250)
	.align		4
.L_250:
        /*058c*/ 	.word	index@(_ZN7cutlass13device_kernelIN5flash19FlashAttnFwdCombineIN4cute5tupleIJNS3_1CILi16EEENS5_ILi64EEEEEELi5ELi256ELi1ELb0ELb1ENS_6half_tEfNS_4arch4Sm90EEEEEvNT_6ParamsE)
        /*0590*/ 	.word	0x00000034


	//----- nvinfo : EIATTR_FRAME_SIZE
	.align		4
.L_251:
        /*0594*/ 	.byte	0x04, 0x11
        /*0596*/ 	.short	(.L_253 - .L_252)
	.align		4
.L_252:
        /*0598*/ 	.word	index@($__internal_29_$__cuda_sm20_div_u64)
        /*059c*/ 	.word	0x00000000


	//----- nvinfo : EIATTR_FRAME_SIZE
	.align		4
.L_253:
        /*05a0*/ 	.byte	0x04, 0x11
        /*05a2*/ 	.short	(.L_255 - .L_254)
	.align		4
.L_254:
        /*05a4*/ 	.word	index@(_ZN7cutlass13device_kernelIN5flash19FlashAttnFwdCombineIN4cute5tupleIJNS3_1CILi16EEENS5_ILi64EEEEEELi5ELi256ELi1ELb0ELb1ENS_6half_tEfNS_4arch4Sm90EEEEEvNT_6ParamsE)
        /*05a8*/ 	.word	0x00000000


	//----- nvinfo : EIATTR_REGCOUNT
	.align		4
.L_255:
        /*05ac*/ 	.byte	0x04, 0x2f
        /*05ae*/ 	.short	(.L_257 - .L_256)
	.align		4
.L_256:
        /*05b0*/ 	.word	index@(_ZN7cutlass13device_kernelIN5flash19FlashAttnFwdCombineIN4cute5tupleIJNS3_1CILi16EEENS5_ILi64EEEEEELi6ELi256ELi1ELb0ELb1ENS_6half_tEfNS_4arch4Sm90EEEEEvNT_6ParamsE)
        /*05b4*/ 	.word	0x00000034


	//----- nvinfo : EIATTR_FRAME_SIZE
	.align		4
.L_257:
        /*05b8*/ 	.byte	0x04, 0x11
        /*05ba*/ 	.short	(.L_259 - .L_258)
	.align		4
.L_258:
        /*05bc*/ 	.word	index@($__internal_28_$__cuda_sm20_div_u64)
        /*05c0*/ 	.word	0x00000000


	//----- nvinfo : EIATTR_FRAME_SIZE
	.align		4
.L_259:
        /*05c4*/ 	.byte	0x04, 0x11
        /*05c6*/ 	.short	(.L_261 - .L_260)
	.align		4
.L_260:
        /*05c8*/ 	.word	index@(_ZN7cutlass13device_kernelIN5flash19FlashAttnFwdCombineIN4cute5tupleIJNS3_1CILi16EEENS5_ILi64EEEEEELi6ELi256ELi1ELb0ELb1ENS_6half_tEfNS_4arch4Sm90EEEEEvNT_6ParamsE)
        /*05cc*/ 	.word	0x00000000


	//----- nvinfo : EIATTR_REGCOUNT
	.align		4
.L_261:
        /*05d0*/ 	.byte	0x04, 0x2f
        /*05d2*/ 	.short	(.L_263 - .L_262)
	.align		4
.L_262:
        /*05d4*/ 	.word	index@(_ZN7cutlass13device_kernelIN5flash19FlashAttnFwdCombineIN4cute5tupleIJNS3_1CILi16EEENS5_ILi64EEEEEELi7ELi256ELi1ELb0ELb1ENS_6half_tEfNS_4arch4Sm90EEEEEvNT_6ParamsE)
        /*05d8*/ 	.word	0x00000034


	//----- nvinfo : EIATTR_FRAME_SIZE
	.align		4
.L_263:
        /*05dc*/ 	.byte	0x04, 0x11
        /*05de*/ 	.short	(.L_265 - .L_264)
	.align		4
.L_264:
        /*05e0*/ 	.word	index@($__internal_27_$__cuda_sm20_div_u64)
        /*05e4*/ 	.word	0x00000000


	//----- nvinfo : EIATTR_FRAME_SIZE
	.align		4
.L_265:
        /*05e8*/ 	.byte	0x04, 0x11
        /*05ea*/ 	.short	(.L_267 - .L_266)
	.align		4
.L_266:
        /*05ec*/ 	.word	index@(_ZN7cutlass13device_kernelIN5flash19FlashAttnFwdCombineIN4cute5tupleIJNS3_1CILi16EEENS5_ILi64EEEEEELi7ELi256ELi1ELb0ELb1ENS_6half_tEfNS_4arch4Sm90EEEEEvNT_6ParamsE)
        /*05f0*/ 	.word	0x00000000


	//----- nvinfo : EIATTR_REGCOUNT
	.align		4
.L_267:
        /*05f4*/ 	.byte	0x04, 0x2f
        /*05f6*/ 	.short	(.L_269 - .L_268)
	.align		4
.L_268:
        /*05f8*/ 	.word	index@(_ZN7cutlass13device_kernelIN5flash19FlashAttnFwdCombineIN4cute5tupleIJNS3_1CILi16EEENS5_ILi64EEEEEELi8ELi256ELi1ELb0ELb1ENS_6half_tEfNS_4arch4Sm90EEEEEvNT_6ParamsE)
        /*05fc*/ 	.word	0x00000040


	//----- nvinfo : EIATTR_FRAME_SIZE
	.align		4
.L_269:
        /*0600*/ 	.byte	0x04, 0x11
        /*0602*/ 	.short	(.L_271 - .L_270)
	.align		4
.L_270:
        /*0604*/ 	.word	index@($__internal_26_$__cuda_sm20_div_u64)
        /*0608*/ 	.word	0x00000000


	//----- nvinfo : EIATTR_FRAME_SIZE
	.align		4
.L_271:
        /*060c*/ 	.byte	0x04, 0x11
        /*060e*/ 	.short	(.L_273 - .L_272)
	.align		4
.L_272:
        /*0610*/ 	.word	index@(_ZN7cutlass13device_kernelIN5flash19FlashAttnFwdCombineIN4cute5tupleIJNS3_1CILi16EEENS5_ILi64EEEEEELi8ELi256ELi1ELb0ELb1ENS_6half_tEfNS_4arch4Sm90EEEEEvNT_6ParamsE)
        /*0614*/ 	.word	0x00000000


	//----- nvinfo : EIATTR_REGCOUNT
	.align		4
.L_273:
        /*0618*/ 	.byte	0x04, 0x2f
        /*061a*/ 	.short	(.L_275 - .L_274)
	.align		4
.L_274:
        /*061c*/ 	.word	index@(_ZN7cutlass13device_kernelIN5flash19FlashAttnFwdCombineIN4cute5tupleIJNS3_1CILi16EEENS5_ILi64EEEEEELi4ELi256ELi1ELb0ELb0ENS_6half_tEfNS_4arch4Sm90EEEEEvNT_6ParamsE)
        /*0620*/ 	.word	0x00000038


	//----- nvinfo : EIATTR_FRAME_SIZE
	.align		4
.L_275:
        /*0624*/ 	.byte	0x04, 0x11
        /*0626*/ 	.short	(.L_277 - .L_276)
	.align		4
.L_276:
        /*0628*/ 	.word	index@(_ZN7cutlass13device_kernelIN5flash19FlashAttnFwdCombineIN4cute5tupleIJNS3_1CILi16EEENS5_ILi64EEEEEELi4ELi256ELi1ELb0ELb0ENS_6half_tEfNS_4arch4Sm90EEEEEvNT_6ParamsE)
        /*062c*/ 	.word	0x00000000


	//----- nvinfo : EIATTR_REGCOUNT
	.align		4
.L_277:
        /*0630*/ 	.byte	0x04, 0x2f
        /*0632*/ 	.short	(.L_279 - .L_278)
	.align		4
.L_278:
        /*0634*/ 	.word	index@(_ZN7cutlass13device_kernelIN5flash19FlashAttnFwdCombineIN4cute5tupleIJNS3_1CILi16EEENS5_ILi64EEEEEELi5ELi256ELi1ELb0ELb0ENS_6half_tEfNS_4arch4Sm90EEEEEvNT_6ParamsE)
        /*0638*/ 	.word	0x00000038


	//----- nvinfo : EIATTR_FRAME_SIZE
	.align		4
.L_279:
        /*063c*/ 	.byte	0x04, 0x11
        /*063e*/ 	.short	(.L_281 - .L_280)
	.align		4
.L_280:
        /*0640*/ 	.word	index@(_ZN7cutlass13device_kernelIN5flash19FlashAttnFwdCombineIN4cute5tupleIJNS3_1CILi16EEENS5_ILi64EEEEEELi5ELi256ELi1ELb0ELb0ENS_6half_tEfNS_4arch4Sm90EEEEEvNT_6ParamsE)
        /*0644*/ 	.word	0x00000000


	//----- nvinfo : EIATTR_REGCOUNT
	.align		4
.L_281:
        /*0648*/ 	.byte	0x04, 0x2f
        /*064a*/ 	.short	(.L_283 - .L_282)
	.align		4
.L_282:
        /*064c*/ 	.word	index@(_ZN7cutlass13device_kernelIN5flash19FlashAttnFwdCombineIN4cute5tupleIJNS3_1CILi16EEENS5_ILi64EEEEEELi6ELi256ELi1ELb0ELb0ENS_6half_tEfNS_4arch4Sm90EEEEEvNT_6ParamsE)
        /*0650*/ 	.word	0x00000038


	//----- nvinfo : EIATTR_FRAME_SIZE
	.align		4
.L_283:
        /*0654*/ 	.byte	0x04, 0x11
        /*0656*/ 	.short	(.L_285 - .L_284)
	.align		4
.L_284:
        /*0658*/ 	.word	index@(_ZN7cutlass13device_kernelIN5flash19FlashAttnFwdCombineIN4cute5tupleIJNS3_1CILi16EEENS5_ILi64EEEEEELi6ELi256ELi1ELb0ELb0ENS_6half_tEfNS_4arch4Sm90EEEEEvNT_6ParamsE)
        /*065c*/ 	.word	0x00000000


	//----- nvinfo : EIATTR_REGCOUNT
	.align		4
.L_285:
        /*0660*/ 	.byte	0x04, 0x2f
        /*0662*/ 	.short	(.L_287 - .L_286)
	.align		4
.L_286:
        /*0664*/ 	.word	index@(_ZN7cutlass13device_kernelIN5flash19FlashAttnFwdCombineIN4cute5tupleIJNS3_1CILi16EEENS5_ILi64EEEEEELi7ELi256ELi1ELb0ELb0ENS_6half_tEfNS_4arch4Sm90EEEEEvNT_6ParamsE)
        /*0668*/ 	.word	0x00000038


	//----- nvinfo : EIATTR_FRAME_SIZE
	.align		4
.L_287:
        /*066c*/ 	.byte	0x04, 0x11
        /*066e*/ 	.short	(.L_289 - .L_288)
	.align		4
.L_288:
        /*0670*/ 	.word	index@(_ZN7cutlass13device_kernelIN5flash19FlashAttnFwdCombineIN4cute5tupleIJNS3_1CILi16EEENS5_ILi64EEEEEELi7ELi256ELi1ELb0ELb0ENS_6half_tEfNS_4arch4Sm90EEEEEvNT_6ParamsE)
        /*0674*/ 	.word	0x00000000


	//----- nvinfo : EIATTR_REGCOUNT
	.align		4
.L_289:
        /*0678*/ 	.byte	0x04, 0x2f
        /*067a*/ 	.short	(.L_291 - .L_290)
	.align		4
.L_290:
        /*067c*/ 	.word	index@(_ZN7cutlass13device_kernelIN5flash19FlashAttnFwdCombineIN4cute5tupleIJNS3_1CILi16EEENS5_ILi64EEEEEELi8ELi256ELi1ELb0ELb0ENS_6half_tEfNS_4arch4Sm90EEEEEvNT_6ParamsE)
        /*0680*/ 	.word	0x00000040


	//----- nvinfo : EIATTR_FRAME_SIZE
	.align		4
.L_291:
        /*0684*/ 	.byte	0x04, 0x11
        /*0686*/ 	.short	(.L_293 - .L_292)
	.align		4
.L_292:
        /*0688*/ 	.word	index@(_ZN7cutlass13device_kernelIN5flash19FlashAttnFwdCombineIN4cute5tupleIJNS3_1CILi16EEENS5_ILi64EEEEEELi8ELi256ELi1ELb0ELb0ENS_6half_tEfNS_4arch4Sm90EEEEEvNT_6ParamsE)
        /*068c*/ 	.word	0x00000000


	//----- nvinfo : EIATTR_REGCOUNT
	.align		4
.L_293:
        /*0690*/ 	.byte	0x04, 0x2f
        /*0692*/ 	.short	(.L_295 - .L_294)
	.align		4
.L_294:
        /*0694*/ 	.word	index@(_ZN7cutlass13device_kernelIN5flash19FlashAttnFwdCombineIN4cute5tupleIJNS3_1CILi8EEENS5_ILi128EEEEEELi5ELi256ELi1ELb0ELb1ENS_6half_tEfNS_4arch4Sm80EEEEEvNT_6ParamsE)
        /*0698*/ 	.word	0x00000034


	//----- nvinfo : EIATTR_FRAME_SIZE
	.align		4
.L_295:
        /*069c*/ 	.byte	0x04, 0x11
        /*069e*/ 	.short	(.L_297 - .L_296)
	.align		4
.L_296:
        /*06a0*/ 	.word	index@($__internal_25_$__cuda_sm20_div_u64)
        /*06a4*/ 	.word	0x00000000


	//----- nvinfo : EIATTR_FRAME_SIZE
	.align		4
.L_297:
        /*06a8*/ 	.byte	0x04, 0x11
        /*06aa*/ 	.short	(.L_299 - .L_298)
	.align		4
.L_298:
        /*06ac*/ 	.word	index@(_ZN7cutlass13device_kernelIN5flash19FlashAttnFwdCombineIN4cute5tupleIJNS3_1CILi8EEENS5_ILi128EEEEEELi5ELi256ELi1ELb0ELb1ENS_6half_tEfNS_4arch4Sm80EEEEEvNT_6ParamsE)
        /*06b0*/ 	.word	0x00000000


	//----- nvinfo : EIATTR_REGCOUNT
	.align		4
.L_299:
        /*06b4*/ 	.byte	0x04, 0x2f
        /*06b6*/ 	.short	(.L_301 - .L_300)
	.align		4
.L_300:
        /*06b8*/ 	.word	index@(_ZN7cutlass13device_kernelIN5flash19FlashAttnFwdCombineIN4cute5tupleIJNS3_1CILi8EEENS5_ILi128EEEEEELi6ELi256ELi1ELb0ELb1ENS_6half_tEfNS_4arch4Sm80EEEEEvNT_6ParamsE)
        /*06bc*/ 	.word	0x00000034


	//----- nvinfo : EIATTR_FRAME_SIZE
	.align		4
.L_301:
        /*06c0*/ 	.byte	0x04, 0x11
        /*06c2*/ 	.short	(.L_303 - .L_302)
	.align		4
.L_302:
        /*06c4*/ 	.word	index@($__internal_24_$__cuda_sm20_div_u64)
        /*06c8*/ 	.word	0x00000000


	//----- nvinfo : EIATTR_FRAME_SIZE
	.align		4
.L_303:
        /*06cc*/ 	.byte	0x04, 0x11
        /*06ce*/ 	.short	(.L_305 - .L_304)
	.align		4
.L_304:
        /*06d0*/ 	.word	index@(_ZN7cutlass13device_kernelIN5flash19FlashAttnFwdCombineIN4cute5tupleIJNS3_1CILi8EEENS5_ILi128EEEEEELi6ELi256ELi1ELb0ELb1ENS_6half_tEfNS_4arch4Sm80EEEEEvNT_6ParamsE)
        /*06d4*/ 	.word	0x00000000


	//----- nvinfo : EIATTR_REGCOUNT
	.align		4
.L_305:
        /*06d8*/ 	.byte	0x04, 0x2f
        /*06da*/ 	.short	(.L_307 - .L_306)
	.align		4
.L_306:
        /*06dc*/ 	.word	index@(_ZN7cutlass13device_kernelIN5flash19FlashAttnFwdCombineIN4cute5tupleIJNS3_1CILi8EEENS5_ILi128EEEEEELi7ELi256ELi1ELb0ELb1ENS_6half_tEfNS_4arch4Sm80EEEEEvNT_6ParamsE)
        /*06e0*/ 	.word	0x00000034


	//----- nvinfo : EIATTR_FRAME_SIZE
	.align		4
.L_307:
        /*06e4*/ 	.byte	0x04, 0x11
        /*06e6*/ 	.short	(.L_309 - .L_308)
	.align		4
.L_308:
        /*06e8*/ 	.word	index@($__internal_23_$__cuda_sm20_div_u64)
        /*06ec*/ 	.word	0x00000000


	//----- nvinfo : EIATTR_FRAME_SIZE
	.align		4
.L_309:
        /*06f0*/ 	.byte	0x04, 0x11
        /*06f2*/ 	.short	(.L_311 - .L_310)
	.align		4
.L_310:
        /*06f4*/ 	.word	index@(_ZN7cutlass13device_kernelIN5flash19FlashAttnFwdCombineIN4cute5tupleIJNS3_1CILi8EEENS5_ILi128EEEEEELi7ELi256ELi1ELb0ELb1ENS_6half_tEfNS_4arch4Sm80EEEEEvNT_6ParamsE)
        /*06f8*/ 	.word	0x00000000


	//----- nvinfo : EIATTR_REGCOUNT
	.align		4
.L_311:
        /*06fc*/ 	.byte	0x04, 0x2f
        /*06fe*/ 	.short	(.L_313 - .L_312)
	.align		4
.L_312:
        /*0700*/ 	.word	index@(_ZN7cutlass13device_kernelIN5flash19FlashAttnFwdCombineIN4cute5tupleIJNS3_1CILi8EEENS5_ILi128EEEEEELi8ELi256ELi1ELb0ELb1ENS_6half_tEfNS_4arch4Sm80EEEEEvNT_6ParamsE)
        /*0704*/ 	.word	0x00000034


	//----- nvinfo : EIATTR_FRAME_SIZE
	.align		4
.L_313:
        /*0708*/ 	.byte	0x04, 0x11
        /*070a*/ 	.short	(.L_315 - .L_314)
	.align		4
.L_314:
        /*070c*/ 	.word	index@($__internal_22_$__cuda_sm20_div_u64)
        /*0710*/ 	.word	0x00000000


	//----- nvinfo : EIATTR_FRAME_SIZE
	.align		4
.L_315:
        /*0714*/ 	.byte	0x04, 0x11
        /*0716*/ 	.short	(.L_317 - .L_316)
	.align		4
.L_316:
        /*0718*/ 	.word	index@(_ZN7cutlass13device_kernelIN5flash19FlashAttnFwdCombineIN4cute5tupleIJNS3_1CILi8EEENS5_ILi128EEEEEELi8ELi256ELi1ELb0ELb1ENS_6half_tEfNS_4arch4Sm80EEEEEvNT_6ParamsE)
        /*071c*/ 	.word	0x00000000


	//----- nvinfo : EIATTR_REGCOUNT
	.align		4
.L_317:
        /*0720*/ 	.byte	0x04, 0x2f
        /*0722*/ 	.short	(.L_319 - .L_318)
	.align		4
.L_318:
        /*0724*/ 	.word	index@(_ZN7cutlass13device_kernelIN5flash19FlashAttnFwdCombineIN4cute5tupleIJNS3_1CILi8EEENS5_ILi128EEEEEELi5ELi256ELi1ELb0ELb0ENS_6half_tEfNS_4arch4Sm80EEEEEvNT_6ParamsE)
        /*0728*/ 	.word	0x00000038


	//----- nvinfo : EIATTR_FRAME_SIZE
	.align		4
.L_319:
        /*072c*/ 	.byte	0x04, 0x11
        /*072e*/ 	.short	(.L_321 - .L_320)
	.align		4
.L_320:
        /*0730*/ 	.word	index@(_ZN7cutlass13device_kernelIN5flash19FlashAttnFwdCombineIN4cute5tupleIJNS3_1CILi8EEENS5_ILi128EEEEEELi5ELi256ELi1ELb0ELb0ENS_6half_tEfNS_4arch4Sm80EEEEEvNT_6ParamsE)
        /*0734*/ 	.word	0x00000000


	//----- nvinfo : EIATTR_REGCOUNT
	.align		4
.L_321:
        /*0738*/ 	.byte	0x04, 0x2f
        /*073a*/ 	.short	(.L_323 - .L_322)
	.align		4
.L_322:
        /*073c*/ 	.word	index@(_ZN7cutlass13device_kernelIN5flash19FlashAttnFwdCombineIN4cute5tupleIJNS3_1CILi8EEENS5_ILi128EEEEEELi6ELi256ELi1ELb0ELb0ENS_6half_tEfNS_4arch4Sm80EEEEEvNT_6ParamsE)
        /*0740*/ 	.word	0x00000037


	//----- nvinfo : EIATTR_FRAME_SIZE
	.align		4
.L_323:
        /*0744*/ 	.byte	0x04, 0x11
        /*0746*/ 	.short	(.L_325 - .L_324)
	.align		4
.L_324:
        /*0748*/ 	.word	index@(_ZN7cutlass13device_kernelIN5flash19FlashAttnFwdCombineIN4cute5tupleIJNS3_1CILi8EEENS5_ILi128EEEEEELi6ELi256ELi1ELb0ELb0ENS_6half_tEfNS_4arch4Sm80EEEEEvNT_6ParamsE)
        /*074c*/ 	.word	0x00000000


	//----- nvinfo : EIATTR_REGCOUNT
	.align		4
.L_325:
        /*0750*/ 	.byte	0x04, 0x2f
        /*0752*/ 	.short	(.L_327 - .L_326)
	.align		4
.L_326:
        /*0754*/ 	.word	index@(_ZN7cutlass13device_kernelIN5flash19FlashAttnFwdCombineIN4cute5tupleIJNS3_1CILi8EEENS5_ILi128EEEEEELi7ELi256ELi1ELb0ELb0ENS_6half_tEfNS_4arch4Sm80EEEEEvNT_6ParamsE)
        /*0758*/ 	.word	0x00000037


	//----- nvinfo : EIATTR_FRAME_SIZE
	.align		4
.L_327:
        /*075c*/ 	.byte	0x04, 0x11
        /*075e*/ 	.short	(.L_329 - .L_328)
	.align		4
.L_328:
        /*0760*/ 	.word	index@(_ZN7cutlass13device_kernelIN5flash19FlashAttnFwdCombineIN4cute5tupleIJNS3_1CILi8EEENS5_ILi128EEEEEELi7ELi256ELi1ELb0ELb0ENS_6half_tEfNS_4arch4Sm80EEEEEvNT_6ParamsE)
        /*0764*/ 	.word	0x00000000


	//----- nvinfo : EIATTR_REGCOUNT
	.align		4
.L_329:
        /*0768*/ 	.byte	0x04, 0x2f
        /*076a*/ 	.short	(.L_331 - .L_330)
	.align		4
.L_330:
        /*076c*/ 	.word	index@(_ZN7cutlass13device_kernelIN5flash19FlashAttnFwdCombineIN4cute5tupleIJNS3_1CILi8EEENS5_ILi128EEEEEELi8ELi256ELi1ELb0ELb0ENS_6half_tEfNS_4arch4Sm80EEEEEvNT_6ParamsE)
        /*0770*/ 	.word	0x00000037


	//----- nvinfo : EIATTR_FRAME_SIZE
	.align		4
.L_331:
        /*0774*/ 	.byte	0x04, 0x11
        /*0776*/ 	.short	(.L_333 - .L_332)
	.align		4
.L_332:
        /*0778*/ 	.word	index@(_ZN7cutlass13device_kernelIN5flash19FlashAttnFwdCombineIN4cute5tupleIJNS3_1CILi8EEENS5_ILi128EEEEEELi8ELi256ELi1ELb0ELb0ENS_6half_tEfNS_4arch4Sm80EEEEEvNT_6ParamsE)
        /*077c*/ 	.word	0x00000000


	//----- nvinfo : EIATTR_REGCOUNT
	.align		4
.L_333:
        /*0780*/ 	.byte	0x04, 0x2f
        /*0782*/ 	.short	(.L_335 - .L_334)
	.align		4
.L_334:
        /*0784*/ 	.word	index@(_ZN7cutlass13device_kernelIN5flash19FlashAttnFwdCombineIN4cute5tupleIJNS3_1CILi8EEENS5_ILi128EEEEEELi5ELi256ELi1ELb0ELb1ENS_6half_tEfNS_4arch4Sm90EEEEEvNT_6ParamsE)
        /*0788*/ 	.word	0x00000034


	//----- nvinfo : EIATTR_FRAME_SIZE
	.align		4
.L_335:
        /*078c*/ 	.byte	0x04, 0x11
        /*078e*/ 	.short	(.L_337 - .L_336)
	.align		4
.L_336:
        /*0790*/ 	.word	index@($__internal_21_$__cuda_sm20_div_u64)
        /*0794*/ 	.word	0x00000000


	//----- nvinfo : EIATTR_FRAME_SIZE
	.align		4
.L_337:
        /*0798*/ 	.byte	0x04, 0x11
        /*079a*/ 	.short	(.L_339 - .L_338)
	.align		4
.L_338:
        /*079c*/ 	.word	index@(_ZN7cutlass13device_kernelIN5flash19FlashAttnFwdCombineIN4cute5tupleIJNS3_1CILi8EEENS5_ILi128EEEEEELi5ELi256ELi1ELb0ELb1ENS_6half_tEfNS_4arch4Sm90EEEEEvNT_6ParamsE)
        /*07a0*/ 	.word	0x00000000


	//----- nvinfo : EIATTR_REGCOUNT
	.align		4
.L_339:
        /*07a4*/ 	.byte	0x04, 0x2f
        /*07a6*/ 	.short	(.L_341 - .L_340)
	.align		4
.L_340:
        /*07a8*/ 	.word	index@(_ZN7cutlass13device_kernelIN5flash19FlashAttnFwdCombineIN4cute5tupleIJNS3_1CILi8EEENS5_ILi128EEEEEELi6ELi256ELi1ELb0ELb1ENS_6half_tEfNS_4arch4Sm90EEEEEvNT_6ParamsE)
        /*07ac*/ 	.word	0x00000034


	//----- nvinfo : EIATTR_FRAME_SIZE
	.align		4
.L_341:
        /*07b0*/ 	.byte	0x04, 0x11
        /*07b2*/ 	.short	(.L_343 - .L_342)
	.align		4
.L_342:
        /*07b4*/ 	.word	index@($__internal_20_$__cuda_sm20_div_u64)
        /*07b8*/ 	.word	0x00000000


	//----- nvinfo : EIATTR_FRAME_SIZE
	.align		4
.L_343:
        /*07bc*/ 	.byte	0x04, 0x11
        /*07be*/ 	.short	(.L_345 - .L_344)
	.align		4
.L_344:
        /*07c0*/ 	.word	index@(_ZN7cutlass13device_kernelIN5flash19FlashAttnFwdCombineIN4cute5tupleIJNS3_1CILi8EEENS5_ILi128EEEEEELi6ELi256ELi1ELb0ELb1ENS_6half_tEfNS_4arch4Sm90EEEEEvNT_6ParamsE)
        /*07c4*/ 	.word	0x00000000


	//----- nvinfo : EIATTR_REGCOUNT
	.align		4
.L_345:
        /*07c8*/ 	.byte	0x04, 0x2f
        /*07ca*/ 	.short	(.L_347 - .L_346)
	.align		4
.L_346:
        /*07cc*/ 	.word	index@(_ZN7cutlass13device_kernelIN5flash19FlashAttnFwdCombineIN4cute5tupleIJNS3_1CILi8EEENS5_ILi128EEEEEELi7ELi256ELi1ELb0ELb1ENS_6half_tEfNS_4arch4Sm90EEEEEvNT_6ParamsE)
        /*07d0*/ 	.word	0x00000034


	//----- nvinfo : EIATTR_FRAME_SIZE
	.align		4
.L_347:
        /*07d4*/ 	.byte	0x04, 0x11
        /*07d6*/ 	.short	(.L_349 - .L_348)
	.align		4
.L_348:
        /*07d8*/ 	.word	index@($__internal_19_$__cuda_sm20_div_u64)
        /*07dc*/ 	.word	0x00000000


	//----- nvinfo : EIATTR_FRAME_SIZE
	.align		4
.L_349:
        /*07e0*/ 	.byte	0x04, 0x11
        /*07e2*/ 	.short	(.L_351 - .L_350)
	.align		4
.L_350:
        /*07e4*/ 	.word	index@(_ZN7cutlass13device_kernelIN5flash19FlashAttnFwdCombineIN4cute5tupleIJNS3_1CILi8EEENS5_ILi128EEEEEELi7ELi256ELi1ELb0ELb1ENS_6half_tEfNS_4arch4Sm90EEEEEvNT_6ParamsE)
        /*07e8*/ 	.word	0x00000000


	//----- nvinfo : EIATTR_REGCOUNT
	.align		4
.L_351:
        /*07ec*/ 	.byte	0x04, 0x2f
        /*07ee*/ 	.short	(.L_353 - .L_352)
	.align		4
.L_352:
        /*07f0*/ 	.word	index@(_ZN7cutlass13device_kernelIN5flash19FlashAttnFwdCombineIN4cute5tupleIJNS3_1CILi8EEENS5_ILi128EEEEEELi8ELi256ELi1ELb0ELb1ENS_6half_tEfNS_4arch4Sm90EEEEEvNT_6ParamsE)
        /*07f4*/ 	.word	0x00000034


	//----- nvinfo : EIATTR_FRAME_SIZE
	.align		4
.L_353:
        /*07f8*/ 	.byte	0x04, 0x11
        /*07fa*/ 	.short	(.L_355 - .L_354)
	.align		4
.L_354:
        /*07fc*/ 	.word	index@($__internal_18_$__cuda_sm20_div_u64)
        /*0800*/ 	.word	0x00000000


	//----- nvinfo : EIATTR_FRAME_SIZE
	.align		4
.L_355:
        /*0804*/ 	.byte	0x04, 0x11
        /*0806*/ 	.short	(.L_357 - .L_356)
	.align		4
.L_356:
        /*0808*/ 	.word	index@(_ZN7cutlass13device_kernelIN5flash19FlashAttnFwdCombineIN4cute5tupleIJNS3_1CILi8EEENS5_ILi128EEEEEELi8ELi256ELi1ELb0ELb1ENS_6half_tEfNS_4arch4Sm90EEEEEvNT_6ParamsE)
        /*080c*/ 	.word	0x00000000


	//----- nvinfo : EIATTR_REGCOUNT
	.align		4
.L_357:
        /*0810*/ 	.byte	0x04, 0x2f
        /*0812*/ 	.short	(.L_359 - .L_358)
	.align		4
.L_358:
        /*0814*/ 	.word	index@(_ZN7cutlass13device_kernelIN5flash19FlashAttnFwdCombineIN4cute5tupleIJNS3_1CILi8EEENS5_ILi128EEEEEELi5ELi256ELi1ELb0ELb0ENS_6half_tEfNS_4arch4Sm90EEEEEvNT_6ParamsE)
        /*0818*/ 	.word	0x00000038


	//----- nvinfo : EIATTR_FRAME_SIZE
	.align		4
.L_359:
        /*081c*/ 	.byte	0x04, 0x11
        /*081e*/ 	.short	(.L_361 - .L_360)
	.align		4
.L_360:
        /*0820*/ 	.word	index@(_ZN7cutlass13device_kernelIN5flash19FlashAttnFwdCombineIN4cute5tupleIJNS3_1CILi8EEENS5_ILi128EEEEEELi5ELi256ELi1ELb0ELb0ENS_6half_tEfNS_4arch4Sm90EEEEEvNT_6ParamsE)
        /*0824*/ 	.word	0x00000000


	//----- nvinfo : EIATTR_REGCOUNT
	.align		4
.L_361:
        /*0828*/ 	.byte	0x04, 0x2f
        /*082a*/ 	.short	(.L_363 - .L_362)
	.align		4
.L_362:
        /*082c*/ 	.word	index@(_ZN7cutlass13device_kernelIN5flash19FlashAttnFwdCombineIN4cute5tupleIJNS3_1CILi8EEENS5_ILi128EEEEEELi6ELi256ELi1ELb0ELb0ENS_6half_tEfNS_4arch4Sm90EEEEEvNT_6ParamsE)
        /*0830*/ 	.word	0x00000037


	//----- nvinfo : EIATTR_FRAME_SIZE
	.align		4
.L_363:
        /*0834*/ 	.byte	0x04, 0x11
        /*0836*/ 	.short	(.L_365 - .L_364)
	.align		4
.L_364:
        /*0838*/ 	.word	index@(_ZN7cutlass13device_kernelIN5flash19FlashAttnFwdCombineIN4cute5tupleIJNS3_1CILi8EEENS5_ILi128EEEEEELi6ELi256ELi1ELb0ELb0ENS_6half_tEfNS_4arch4Sm90EEEEEvNT_6ParamsE)
        /*083c*/ 	.word	0x00000000


	//----- nvinfo : EIATTR_REGCOUNT
	.align		4
.L_365:
        /*0840*/ 	.byte	0x04, 0x2f
        /*0842*/ 	.short	(.L_367 - .L_366)
	.align		4
.L_366:
        /*0844*/ 	.word	index@(_ZN7cutlass13device_kernelIN5flash19FlashAttnFwdCombineIN4cute5tupleIJNS3_1CILi8EEENS5_ILi128EEEEEELi7ELi256ELi1ELb0ELb0ENS_6half_tEfNS_4arch4Sm90EEEEEvNT_6ParamsE)
        /*0848*/ 	.word	0x00000037


	//----- nvinfo : EIATTR_FRAME_SIZE
	.align		4
.L_367:
        /*084c*/ 	.byte	0x04, 0x11
        /*084e*/ 	.short	(.L_369 - .L_368)
	.align		4
.L_368:
        /*0850*/ 	.word	index@(_ZN7cutlass13device_kernelIN5flash19FlashAttnFwdCombineIN4cute5tupleIJNS3_1CILi8EEENS5_ILi128EEEEEELi7ELi256ELi1ELb0ELb0ENS_6half_tEfNS_4arch4Sm90EEEEEvNT_6ParamsE)
        /*0854*/ 	.word	0x00000000


	//----- nvinfo : EIATTR_REGCOUNT
	.align		4
.L_369:
        /*0858*/ 	.byte	0x04, 0x2f
        /*085a*/ 	.short	(.L_371 - .L_370)
	.align		4
.L_370:
        /*085c*/ 	.word	index@(_ZN7cutlass13device_kernelIN5flash19FlashAttnFwdCombineIN4cute5tupleIJNS3_1CILi8EEENS5_ILi128EEEEEELi8ELi256ELi1ELb0ELb0ENS_6half_tEfNS_4arch4Sm90EEEEEvNT_6ParamsE)
        /*0860*/ 	.word	0x00000037


	//----- nvinfo : EIATTR_FRAME_SIZE
	.align		4
.L_371:
        /*0864*/ 	.byte	0x04, 0x11
        /*0866*/ 	.short	(.L_373 - .L_372)
	.align		4
.L_372:
        /*0868*/ 	.word	index@(_ZN7cutlass13device_kernelIN5flash19FlashAttnFwdCombineIN4cute5tupleIJNS3_1CILi8EEENS5_ILi128EEEEEELi8ELi256ELi1ELb0ELb0ENS_6half_tEfNS_4arch4Sm90EEEEEvNT_6ParamsE)
        /*086c*/ 	.word	0x00000000


	//----- nvinfo : EIATTR_REGCOUNT
	.align		4
.L_373:
        /*0870*/ 	.byte	0x04, 0x2f
        /*0872*/ 	.short	(.L_375 - .L_374)
	.align		4
.L_374:
        /*0874*/ 	.word	index@(_ZN7cutlass13device_kernelIN5flash19FlashAttnFwdCombineIN4cute5tupleIJNS3_1CILi16EEENS5_ILi64EEEEEELi4ELi256ELi1ELb0ELb1ENS_10bfloat16_tEfNS_4arch4Sm80EEEEEvNT_6ParamsE)
        /*0878*/ 	.word	0x00000034


	//----- nvinfo : EIATTR_FRAME_SIZE
	.align		4
.L_375:
        /*087c*/ 	.byte	0x04, 0x11
        /*087e*/ 	.short	(.L_377 - .L_376)
	.align		4
.L_376:
        /*0880*/ 	.word	index@($__internal_17_$__cuda_sm20_div_u64)
        /*0884*/ 	.word	0x00000000


	//----- nvinfo : EIATTR_FRAME_SIZE
	.align		4
.L_377:
        /*0888*/ 	.byte	0x04, 0x11
        /*088a*/ 	.short	(.L_379 - .L_378)
	.align		4
.L_378:
        /*088c*/ 	.word	index@(_ZN7cutlass13device_kernelIN5flash19FlashAttnFwdCombineIN4cute5tupleIJNS3_1CILi16EEENS5_ILi64EEEEEELi4ELi256ELi1ELb0ELb1ENS_10bfloat16_tEfNS_4arch4Sm80EEEEEvNT_6ParamsE)
        /*0890*/ 	.word	0x00000000


	//----- nvinfo : EIATTR_REGCOUNT
	.align		4
.L_379:
        /*0894*/ 	.byte	0x04, 0x2f
        /*0896*/ 	.short	(.L_381 - .L_380)
	.align		4
.L_380:
        /*0898*/ 	.word	index@(_ZN7cutlass13device_kernelIN5flash19FlashAttnFwdCombineIN4cute5tupleIJNS3_1CILi16EEENS5_ILi64EEEEEELi5ELi256ELi1ELb0ELb1ENS_10bfloat16_tEfNS_4arch4Sm80EEEEEvNT_6ParamsE)
        /*089c*/ 	.word	0x00000034


	//----- nvinfo : EIATTR_FRAME_SIZE
	.align		4
.L_381:
        /*08a0*/ 	.byte	0x04, 0x11
        /*08a2*/ 	.short	(.L_383 - .L_382)
	.align		4
.L_382:
        /*08a4*/ 	.word	index@($__internal_16_$__cuda_sm20_div_u64)
        /*08a8*/ 	.word	0x00000000


	//----- nvinfo : EIATTR_FRAME_SIZE
	.align		4
.L_383:
        /*08ac*/ 	.byte	0x04, 0x11
        /*08ae*/ 	.short	(.L_385 - .L_384)
	.align		4
.L_384:
        /*08b0*/ 	.word	index@(_ZN7cutlass13device_kernelIN5flash19FlashAttnFwdCombineIN4cute5tupleIJNS3_1CILi16EEENS5_ILi64EEEEEELi5ELi256ELi1ELb0ELb1ENS_10bfloat16_tEfNS_4arch4Sm80EEEEEvNT_6ParamsE)
        /*08b4*/ 	.word	0x00000000


	//----- nvinfo : EIATTR_REGCOUNT
	.align		4
.L_385:
        /*08b8*/ 	.byte	0x04, 0x2f
        /*08ba*/ 	.short	(.L_387 - .L_386)
	.align		4
.L_386:
        /*08bc*/ 	.word	index@(_ZN7cutlass13device_kernelIN5flash19FlashAttnFwdCombineIN4cute5tupleIJNS3_1CILi16EEENS5_ILi64EEEEEELi6ELi256ELi1ELb0ELb1ENS_10bfloat16_tEfNS_4arch4Sm80EEEEEvNT_6ParamsE)
        /*08c0*/ 	.word	0x00000034


	//----- nvinfo : EIATTR_FRAME_SIZE
	.align		4
.L_387:
        /*08c4*/ 	.byte	0x04, 0x11
        /*08c6*/ 	.short	(.L_389 - .L_388)
	.align		4
.L_388:
        /*08c8*/ 	.word	index@($__internal_15_$__cuda_sm20_div_u64)
        /*08cc*/ 	.word	0x00000000


	//----- nvinfo : EIATTR_FRAME_SIZE
	.align		4
.L_389:
        /*08d0*/ 	.byte	0x04, 0x11
        /*08d2*/ 	.short	(.L_391 - .L_390)
	.align		4
.L_390:
        /*08d4*/ 	.word	index@(_ZN7cutlass13device_kernelIN5flash19FlashAttnFwdCombineIN4cute5tupleIJNS3_1CILi16EEENS5_ILi64EEEEEELi6ELi256ELi1ELb0ELb1ENS_10bfloat16_tEfNS_4arch4Sm80EEEEEvNT_6ParamsE)
        /*08d8*/ 	.word	0x00000000


	//----- nvinfo : EIATTR_REGCOUNT
	.align		4
.L_391:
        /*08dc*/ 	.byte	0x04, 0x2f
        /*08de*/ 	.short	(.L_393 - .L_392)
	.align		4
.L_392:
        /*08e0*/ 	.word	index@(_ZN7cutlass13device_kernelIN5flash19FlashAttnFwdCombineIN4cute5tupleIJNS3_1CILi16EEENS5_ILi64EEEEEELi7ELi256ELi1ELb0ELb1ENS_10bfloat16_tEfNS_4arch4Sm80EEEEEvNT_6ParamsE)
        /*08e4*/ 	.word	0x00000034


	//----- nvinfo : EIATTR_FRAME_SIZE
	.align		4
.L_393:
        /*08e8*/ 	.byte	0x04, 0x11
        /*08ea*/ 	.short	(.L_395 - .L_394)
	.align		4
.L_394:
        /*08ec*/ 	.word	index@($__internal_14_$__cuda_sm20_div_u64)
        /*08f0*/ 	.word	0x00000000


	//----- nvinfo : EIATTR_FRAME_SIZE
	.align		4
.L_395:
        /*08f4*/ 	.byte	0x04, 0x11
        /*08f6*/ 	.short	(.L_397 - .L_396)
	.align		4
.L_396:
        /*08f8*/ 	.word	index@(_ZN7cutlass13device_kernelIN5flash19FlashAttnFwdCombineIN4cute5tupleIJNS3_1CILi16EEENS5_ILi64EEEEEELi7ELi256ELi1ELb0ELb1ENS_10bfloat16_tEfNS_4arch4Sm80EEEEEvNT_6ParamsE)
        /*08fc*/ 	.word	0x00000000


	//----- nvinfo : EIATTR_REGCOUNT
	.align		4
.L_397:
        /*0900*/ 	.byte	0x04, 0x2f
        /*0902*/ 	.short	(.L_399 - .L_398)
	.align		4
.L_398:
        /*0904*/ 	.word	index@(_ZN7cutlass13device_kernelIN5flash19FlashAttnFwdCombineIN4cute5tupleIJNS3_1CILi16EEENS5_ILi64EEEEEELi8ELi256ELi1ELb0ELb1ENS_10bfloat16_tEfNS_4arch4Sm80EEEEEvNT_6ParamsE)
        /*0908*/ 	.word	0x00000040


	//----- nvinfo : EIATTR_FRAME_SIZE
	.align		4
.L_399:
        /*090c*/ 	.byte	0x04, 0x11
        /*090e*/ 	.short	(.L_401 - .L_400)
	.align		4
.L_400:
        /*0910*/ 	.word	index@($__internal_13_$__cuda_sm20_div_u64)
        /*0914*/ 	.word	0x00000000


	//----- nvinfo : EIATTR_FRAME_SIZE
	.align		4
.L_401:
        /*0918*/ 	.byte	0x04, 0x11
        /*091a*/ 	.short	(.L_403 - .L_402)
	.align		4
.L_402:
        /*091c*/ 	.word	index@(_ZN7cutlass13device_kernelIN5flash19FlashAttnFwdCombineIN4cute5tupleIJNS3_1CILi16EEENS5_ILi64EEEEEELi8ELi256ELi1ELb0ELb1ENS_10bfloat16_tEfNS_4arch4Sm80EEEEEvNT_6ParamsE)
        /*0920*/ 	.word	0x00000000


	//----- nvinfo : EIATTR_REGCOUNT
	.align		4
.L_403:
        /*0924*/ 	.byte	0x04, 0x2f
        /*0926*/ 	.short	(.L_405 - .L_404)
	.align		4
.L_404:
        /*0928*/ 	.word	index@(_ZN7cutlass13device_kernelIN5flash19FlashAttnFwdCombineIN4cute5tupleIJNS3_1CILi16EEENS5_ILi64EEEEEELi4ELi256ELi1ELb0ELb0ENS_10bfloat16_tEfNS_4arch4Sm80EEEEEvNT_6ParamsE)
        /*092c*/ 	.word	0x00000038


	//----- nvinfo : EIATTR_FRAME_SIZE
	.align		4
.L_405:
        /*0930*/ 	.byte	0x04, 0x11
        /*0932*/ 	.short	(.L_407 - .L_406)
	.align		4
.L_406:
        /*0934*/ 	.word	index@(_ZN7cutlass13device_kernelIN5flash19FlashAttnFwdCombineIN4cute5tupleIJNS3_1CILi16EEENS5_ILi64EEEEEELi4ELi256ELi1ELb0ELb0ENS_10bfloat16_tEfNS_4arch4Sm80EEEEEvNT_6ParamsE)
        /*0938*/ 	.word	0x00000000


	//----- nvinfo : EIATTR_REGCOUNT
	.align		4
.L_407:
        /*093c*/ 	.byte	0x04, 0x2f
        /*093e*/ 	.short	(.L_409 - .L_408)
	.align		4
.L_408:
        /*0940*/ 	.word	index@(_ZN7cutlass13device_kernelIN5flash19FlashAttnFwdCombineIN4cute5tupleIJNS3_1CILi16EEENS5_ILi64EEEEEELi5ELi256ELi1ELb0ELb0ENS_10bfloat16_tEfNS_4arch4Sm80EEEEEvNT_6ParamsE)
        /*0944*/ 	.word	0x00000038


	//----- nvinfo : EIATTR_FRAME_SIZE
	.align		4
.L_409:
        /*0948*/ 	.byte	0x04, 0x11
        /*094a*/ 	.short	(.L_411 - .L_410)
	.align		4
.L_410:
        /*094c*/ 	.word	index@(_ZN7cutlass13device_kernelIN5flash19FlashAttnFwdCombineIN4cute5tupleIJNS3_1CILi16EEENS5_ILi64EEEEEELi5ELi256ELi1ELb0ELb0ENS_10bfloat16_tEfNS_4arch4Sm80EEEEEvNT_6ParamsE)
        /*0950*/ 	.word	0x00000000


	//----- nvinfo : EIATTR_REGCOUNT
	.align		4
.L_411:
        /*0954*/ 	.byte	0x04, 0x2f
        /*0956*/ 	.short	(.L_413 - .L_412)
	.align		4
.L_412:
        /*0958*/ 	.word	index@(_ZN7cutlass13device_kernelIN5flash19FlashAttnFwdCombineIN4cute5tupleIJNS3_1CILi16EEENS5_ILi64EEEEEELi6ELi256ELi1ELb0ELb0ENS_10bfloat16_tEfNS_4arch4Sm80EEEEEvNT_6ParamsE)
        /*095c*/ 	.word	0x00000038


	//----- nvinfo : EIATTR_FRAME_SIZE
	.align		4
.L_413:
        /*0960*/ 	.byte	0x04, 0x11
        /*0962*/ 	.short	(.L_415 - .L_414)
	.align		4
.L_414:
        /*0964*/ 	.word	index@(_ZN7cutlass13device_kernelIN5flash19FlashAttnFwdCombineIN4cute5tupleIJNS3_1CILi16EEENS5_ILi64EEEEEELi6ELi256ELi1ELb0ELb0ENS_10bfloat16_tEfNS_4arch4Sm80EEEEEvNT_6ParamsE)
        /*0968*/ 	.word	0x00000000


	//----- nvinfo : EIATTR_REGCOUNT
	.align		4
.L_415:
        /*096c*/ 	.byte	0x04, 0x2f
        /*096e*/ 	.short	(.L_417 - .L_416)
	.align		4
.L_416:
        /*0970*/ 	.word	index@(_ZN7cutlass13device_kernelIN5flash19FlashAttnFwdCombineIN4cute5tupleIJNS3_1CILi16EEENS5_ILi64EEEEEELi7ELi256ELi1ELb0ELb0ENS_10bfloat16_tEfNS_4arch4Sm80EEEEEvNT_6ParamsE)
        /*0974*/ 	.word	0x00000038


	//----- nvinfo : EIATTR_FRAME_SIZE
	.align		4
.L_417:
        /*0978*/ 	.byte	0x04, 0x11
        /*097a*/ 	.short	(.L_419 - .L_418)
	.align		4
.L_418:
        /*097c*/ 	.word	index@(_ZN7cutlass13device_kernelIN5flash19FlashAttnFwdCombineIN4cute5tupleIJNS3_1CILi16EEENS5_ILi64EEEEEELi7ELi256ELi1ELb0ELb0ENS_10bfloat16_tEfNS_4arch4Sm80EEEEEvNT_6ParamsE)
        /*0980*/ 	.word	0x00000000


	//----- nvinfo : EIATTR_REGCOUNT
	.align		4
.L_419:
        /*0984*/ 	.byte	0x04, 0x2f
        /*0986*/ 	.short	(.L_421 - .L_420)
	.align		4
.L_420:
        /*0988*/ 	.word	index@(_ZN7cutlass13device_kernelIN5flash19FlashAttnFwdCombineIN4cute5tupleIJNS3_1CILi16EEENS5_ILi64EEEEEELi8ELi256ELi1ELb0ELb0ENS_10bfloat16_tEfNS_4arch4Sm80EEEEEvNT_6ParamsE)
        /*098c*/ 	.word	0x00000040


	//----- nvinfo : EIATTR_FRAME_SIZE
	.align		4
.L_421:
        /*0990*/ 	.byte	0x04, 0x11
        /*0992*/ 	.short	(.L_423 - .L_422)
	.align		4
.L_422:
        /*0994*/ 	.word	index@(_ZN7cutlass13device_kernelIN5flash19FlashAttnFwdCombineIN4cute5tupleIJNS3_1CILi16EEENS5_ILi64EEEEEELi8ELi256ELi1ELb0ELb0ENS_10bfloat16_tEfNS_4arch4Sm80EEEEEvNT_6ParamsE)
        /*0998*/ 	.word	0x00000000


	//----- nvinfo : EIATTR_REGCOUNT
	.align		4
.L_423:
        /*099c*/ 	.byte	0x04, 0x2f
        /*099e*/ 	.short	(.L_425 - .L_424)
	.align		4
.L_424:
        /*09a0*/ 	.word	index@(_ZN7cutlass13device_kernelIN5flash19FlashAttnFwdCombineIN4cute5tupleIJNS3_1CILi16EEENS5_ILi64EEEEEELi4ELi256ELi1ELb0ELb1ENS_10bfloat16_tEfNS_4arch4Sm90EEEEEvNT_6ParamsE)
        /*09a4*/ 	.word	0x00000034


	//----- nvinfo : EIATTR_FRAME_SIZE
	.align		4
.L_425:
        /*09a8*/ 	.byte	0x04, 0x11
        /*09aa*/ 	.short	(.L_427 - .L_426)
	.align		4
.L_426:
        /*09ac*/ 	.word	index@($__internal_12_$__cuda_sm20_div_u64)
        /*09b0*/ 	.word	0x00000000


	//----- nvinfo : EIATTR_FRAME_SIZE
	.align		4
.L_427:
        /*09b4*/ 	.byte	0x04, 0x11
        /*09b6*/ 	.short	(.L_429 - .L_428)
	.align		4
.L_428:
        /*09b8*/ 	.word	index@(_ZN7cutlass13device_kernelIN5flash19FlashAttnFwdCombineIN4cute5tupleIJNS3_1CILi16EEENS5_ILi64EEEEEELi4ELi256ELi1ELb0ELb1ENS_10bfloat16_tEfNS_4arch4Sm90EEEEEvNT_6ParamsE)
        /*09bc*/ 	.word	0x00000000


	//----- nvinfo : EIATTR_REGCOUNT
	.align		4
.L_429:
        /*09c0*/ 	.byte	0x04, 0x2f
        /*09c2*/ 	.short	(.L_431 - .L_430)
	.align		4
.L_430:
        /*09c4*/ 	.word	index@(_ZN7cutlass13device_kernelIN5flash19FlashAttnFwdCombineIN4cute5tupleIJNS3_1CILi16EEENS5_ILi64EEEEEELi5ELi256ELi1ELb0ELb1ENS_10bfloat16_tEfNS_4arch4Sm90EEEEEvNT_6ParamsE)
        /*09c8*/ 	.word	0x00000034


	//----- nvinfo : EIATTR_FRAME_SIZE
	.align		4
.L_431:
        /*09cc*/ 	.byte	0x04, 0x11
        /*09ce*/ 	.short	(.L_433 - .L_432)
	.align		4
.L_432:
        /*09d0*/ 	.word	index@($__internal_11_$__cuda_sm20_div_u64)
        /*09d4*/ 	.word	0x00000000


	//----- nvinfo : EIATTR_FRAME_SIZE
	.align		4
.L_433:
        /*09d8*/ 	.byte	0x04, 0x11
        /*09da*/ 	.short	(.L_435 - .L_434)
	.align		4
.L_434:
        /*09dc*/ 	.word	index@(_ZN7cutlass13device_kernelIN5flash19FlashAttnFwdCombineIN4cute5tupleIJNS3_1CILi16EEENS5_ILi64EEEEEELi5ELi256ELi1ELb0ELb1ENS_10bfloat16_tEfNS_4arch4Sm90EEEEEvNT_6ParamsE)
        /*09e0*/ 	.word	0x00000000


	//----- nvinfo : EIATTR_REGCOUNT
	.align		4
.L_435:
        /*09e4*/ 	.byte	0x04, 0x2f
        /*09e6*/ 	.short	(.L_437 - .L_436)
	.align		4
.L_436:
        /*09e8*/ 	.word	index@(_ZN7cutlass13device_kernelIN5flash19FlashAttnFwdCombineIN4cute5tupleIJNS3_1CILi16EEENS5_ILi64EEEEEELi6ELi256ELi1ELb0ELb1ENS_10bfloat16_tEfNS_4arch4Sm90EEEEEvNT_6ParamsE)
        /*09ec*/ 	.word	0x00000034


	//----- nvinfo : EIATTR_FRAME_SIZE
	.align		4
.L_437:
        /*09f0*/ 	.byte	0x04, 0x11
        /*09f2*/ 	.short	(.L_439 - .L_438)
	.align		4
.L_438:
        /*09f4*/ 	.word	index@($__internal_10_$__cuda_sm20_div_u64)
        /*09f8*/ 	.word	0x00000000


	//----- nvinfo : EIATTR_FRAME_SIZE
	.align		4
.L_439:
        /*09fc*/ 	.byte	0x04, 0x11
        /*09fe*/ 	.short	(.L_441 - .L_440)
	.align		4
.L_440:
        /*0a00*/ 	.word	index@(_ZN7cutlass13device_kernelIN5flash19FlashAttnFwdCombineIN4cute5tupleIJNS3_1CILi16EEENS5_ILi64EEEEEELi6ELi256ELi1ELb0ELb1ENS_10bfloat16_tEfNS_4arch4Sm90EEEEEvNT_6ParamsE)
        /*0a04*/ 	.word	0x00000000


	//----- nvinfo : EIATTR_REGCOUNT
	.align		4
.L_441:
        /*0a08*/ 	.byte	0x04, 0x2f
        /*0a0a*/ 	.short	(.L_443 - .L_442)
	.align		4
.L_442:
        /*0a0c*/ 	.word	index@(_ZN7cutlass13device_kernelIN5flash19FlashAttnFwdCombineIN4cute5tupleIJNS3_1CILi16EEENS5_ILi64EEEEEELi7ELi256ELi1ELb0ELb1ENS_10bfloat16_tEfNS_4arch4Sm90EEEEEvNT_6ParamsE)
        /*0a10*/ 	.word	0x00000034


	//----- nvinfo : EIATTR_FRAME_SIZE
	.align		4
.L_443:
        /*0a14*/ 	.byte	0x04, 0x11
        /*0a16*/ 	.short	(.L_445 - .L_444)
	.align		4
.L_444:
        /*0a18*/ 	.word	index@($__internal_9_$__cuda_sm20_div_u64)
        /*0a1c*/ 	.word	0x00000000


	//----- nvinfo : EIATTR_FRAME_SIZE
	.align		4
.L_445:
        /*0a20*/ 	.byte	0x04, 0x11
        /*0a22*/ 	.short	(.L_447 - .L_446)
	.align		4
.L_446:
        /*0a24*/ 	.word	index@(_ZN7cutlass13device_kernelIN5flash19FlashAttnFwdCombineIN4cute5tupleIJNS3_1CILi16EEENS5_ILi64EEEEEELi7ELi256ELi1ELb0ELb1ENS_10bfloat16_tEfNS_4arch4Sm90EEEEEvNT_6ParamsE)
        /*0a28*/ 	.word	0x00000000


	//----- nvinfo : EIATTR_REGCOUNT
	.align		4
.L_447:
        /*0a2c*/ 	.byte	0x04, 0x2f
        /*0a2e*/ 	.short	(.L_449 - .L_448)
	.align		4
.L_448:
        /*0a30*/ 	.word	index@(_ZN7cutlass13device_kernelIN5flash19FlashAttnFwdCombineIN4cute5tupleIJNS3_1CILi16EEENS5_ILi64EEEEEELi8ELi256ELi1ELb0ELb1ENS_10bfloat16_tEfNS_4arch4Sm90EEEEEvNT_6ParamsE)
        /*0a34*/ 	.word	0x00000040


	//----- nvinfo : EIATTR_FRAME_SIZE
	.align		4
.L_449:
        /*0a38*/ 	.byte	0x04, 0x11
        /*0a3a*/ 	.short	(.L_451 - .L_450)
	.align		4
.L_450:
        /*0a3c*/ 	.word	index@($__internal_8_$__cuda_sm20_div_u64)
        /*0a40*/ 	.word	0x00000000


	//----- nvinfo : EIATTR_FRAME_SIZE
	.align		4
.L_451:
        /*0a44*/ 	.byte	0x04, 0x11
        /*0a46*/ 	.short	(.L_453 - .L_452)
	.align		4
.L_452:
        /*0a48*/ 	.word	index@(_ZN7cutlass13device_kernelIN5flash19FlashAttnFwdCombineIN4cute5tupleIJNS3_1CILi16EEENS5_ILi64EEEEEELi8ELi256ELi1ELb0ELb1ENS_10bfloat16_tEfNS_4arch4Sm90EEEEEvNT_6ParamsE)
        /*0a4c*/ 	.word	0x00000000


	//----- nvinfo : EIATTR_REGCOUNT
	.align		4
.L_453:
        /*0a50*/ 	.byte	0x04, 0x2f
        /*0a52*/ 	.short	(.L_455 - .L_454)
	.align		4
.L_454:
        /*0a54*/ 	.word	index@(_ZN7cutlass13device_kernelIN5flash19FlashAttnFwdCombineIN4cute5tupleIJNS3_1CILi16EEENS5_ILi64EEEEEELi4ELi256ELi1ELb0ELb0ENS_10bfloat16_tEfNS_4arch4Sm90EEEEEvNT_6ParamsE)
        /*0a58*/ 	.word	0x00000038


	//----- nvinfo : EIATTR_FRAME_SIZE
	.align		4
.L_455:
        /*0a5c*/ 	.byte	0x04, 0x11
        /*0a5e*/ 	.short	(.L_457 - .L_456)
	.align		4
.L_456:
        /*0a60*/ 	.word	index@(_ZN7cutlass13device_kernelIN5flash19FlashAttnFwdCombineIN4cute5tupleIJNS3_1CILi16EEENS5_ILi64EEEEEELi4ELi256ELi1ELb0ELb0ENS_10bfloat16_tEfNS_4arch4Sm90EEEEEvNT_6ParamsE)
        /*0a64*/ 	.word	0x00000000


	//----- nvinfo : EIATTR_REGCOUNT
	.align		4
.L_457:
        /*0a68*/ 	.byte	0x04, 0x2f
        /*0a6a*/ 	.short	(.L_459 - .L_458)
	.align		4
.L_458:
        /*0a6c*/ 	.word	index@(_ZN7cutlass13device_kernelIN5flash19FlashAttnFwdCombineIN4cute5tupleIJNS3_1CILi16EEENS5_ILi64EEEEEELi5ELi256ELi1ELb0ELb0ENS_10bfloat16_tEfNS_4arch4Sm90EEEEEvNT_6ParamsE)
        /*0a70*/ 	.word	0x00000038


	//----- nvinfo : EIATTR_FRAME_SIZE
	.align		4
.L_459:
        /*0a74*/ 	.byte	0x04, 0x11
        /*0a76*/ 	.short	(.L_461 - .L_460)
	.align		4
.L_460:
        /*0a78*/ 	.word	index@(_ZN7cutlass13device_kernelIN5flash19FlashAttnFwdCombineIN4cute5tupleIJNS3_1CILi16EEENS5_ILi64EEEEEELi5ELi256ELi1ELb0ELb0ENS_10bfloat16_tEfNS_4arch4Sm90EEEEEvNT_6ParamsE)
        /*0a7c*/ 	.word	0x00000000


	//----- nvinfo : EIATTR_REGCOUNT
	.align		4
.L_461:
        /*0a80*/ 	.byte	0x04, 0x2f
        /*0a82*/ 	.short	(.L_463 - .L_462)
	.align		4
.L_462:
        /*0a84*/ 	.word	index@(_ZN7cutlass13device_kernelIN5flash19FlashAttnFwdCombineIN4cute5tupleIJNS3_1CILi16EEENS5_ILi64EEEEEELi6ELi256ELi1ELb0ELb0ENS_10bfloat16_tEfNS_4arch4Sm90EEEEEvNT_6ParamsE)
        /*0a88*/ 	.word	0x00000038


	//----- nvinfo : EIATTR_FRAME_SIZE
	.align		4
.L_463:
        /*0a8c*/ 	.byte	0x04, 0x11
        /*0a8e*/ 	.short	(.L_465 - .L_464)
	.align		4
.L_464:
        /*0a90*/ 	.word	index@(_ZN7cutlass13device_kernelIN5flash19FlashAttnFwdCombineIN4cute5tupleIJNS3_1CILi16EEENS5_ILi64EEEEEELi6ELi256ELi1ELb0ELb0ENS_10bfloat16_tEfNS_4arch4Sm90EEEEEvNT_6ParamsE)
        /*0a94*/ 	.word	0x00000000


	//----- nvinfo : EIATTR_REGCOUNT
	.align		4
.L_465:
        /*0a98*/ 	.byte	0x04, 0x2f
        /*0a9a*/ 	.short	(.L_467 - .L_466)
	.align		4
.L_466:
        /*0a9c*/ 	.word	index@(_ZN7cutlass13device_kernelIN5flash19FlashAttnFwdCombineIN4cute5tupleIJNS3_1CILi16EEENS5_ILi64EEEEEELi7ELi256ELi1ELb0ELb0ENS_10bfloat16_tEfNS_4arch4Sm90EEEEEvNT_6ParamsE)
        /*0aa0*/ 	.word	0x00000038


	//----- nvinfo : EIATTR_FRAME_SIZE
	.align		4
.L_467:
        /*0aa4*/ 	.byte	0x04, 0x11
        /*0aa6*/ 	.short	(.L_469 - .L_468)
	.align		4
.L_468:
        /*0aa8*/ 	.word	index@(_ZN7cutlass13device_kernelIN5flash19FlashAttnFwdCombineIN4cute5tupleIJNS3_1CILi16EEENS5_ILi64EEEEEELi7ELi256ELi1ELb0ELb0ENS_10bfloat16_tEfNS_4arch4Sm90EEEEEvNT_6ParamsE)
        /*0aac*/ 	.word	0x00000000


	//----- nvinfo : EIATTR_REGCOUNT
	.align		4
.L_469:
        /*0ab0*/ 	.byte	0x04, 0x2f
        /*0ab2*/ 	.short	(.L_471 - .L_470)
	.align		4
.L_470:
        /*0ab4*/ 	.word	index@(_ZN7cutlass13device_kernelIN5flash19FlashAttnFwdCombineIN4cute5tupleIJNS3_1CILi16EEENS5_ILi64EEEEEELi8ELi256ELi1ELb0ELb0ENS_10bfloat16_tEfNS_4arch4Sm90EEEEEvNT_6ParamsE)
        /*0ab8*/ 	.word	0x00000040


	//----- nvinfo : EIATTR_FRAME_SIZE
	.align		4
.L_471:
        /*0abc*/ 	.byte	0x04, 0x11
        /*0abe*/ 	.short	(.L_473 - .L_472)
	.align		4
.L_472:
        /*0ac0*/ 	.word	index@(_ZN7cutlass13device_kernelIN5flash19FlashAttnFwdCombineIN4cute5tupleIJNS3_1CILi16EEENS5_ILi64EEEEEELi8ELi256ELi1ELb0ELb0ENS_10bfloat16_tEfNS_4arch4Sm90EEEEEvNT_6ParamsE)
        /*0ac4*/ 	.word	0x00000000


	//----- nvinfo : EIATTR_REGCOUNT
	.align		4
.L_473:
        /*0ac8*/ 	.byte	0x04, 0x2f
        /*0aca*/ 	.short	(.L_475 - .L_474)
	.align		4
.L_474:
        /*0acc*/ 	.word	index@(_ZN7cutlass13device_kernelIN5flash19FlashAttnFwdCombineIN4cute5tupleIJNS3_1CILi8EEENS5_ILi128EEEEEELi5ELi256ELi1ELb0ELb1ENS_10bfloat16_tEfNS_4arch4Sm80EEEEEvNT_6ParamsE)
        /*0ad0*/ 	.word	0x00000034


	//----- nvinfo : EIATTR_FRAME_SIZE
	.align		4
.L_475:
        /*0ad4*/ 	.byte	0x04, 0x11
        /*0ad6*/ 	.short	(.L_477 - .L_476)
	.align		4
.L_476:
        /*0ad8*/ 	.word	index@($__internal_7_$__cuda_sm20_div_u64)
        /*0adc*/ 	.word	0x00000000


	//----- nvinfo : EIATTR_FRAME_SIZE
	.align		4
.L_477:
        /*0ae0*/ 	.byte	0x04, 0x11
        /*0ae2*/ 	.short	(.L_479 - .L_478)
	.align		4
.L_478:
        /*0ae4*/ 	.word	index@(_ZN7cutlass13device_kernelIN5flash19FlashAttnFwdCombineIN4cute5tupleIJNS3_1CILi8EEENS5_ILi128EEEEEELi5ELi256ELi1ELb0ELb1ENS_10bfloat16_tEfNS_4arch4Sm80EEEEEvNT_6ParamsE)
        /*0ae8*/ 	.word	0x00000000


	//----- nvinfo : EIATTR_REGCOUNT
	.align		4
.L_479:
        /*0aec*/ 	.byte	0x04, 0x2f
        /*0aee*/ 	.short	(.L_481 - .L_480)
	.align		4
.L_480:
        /*0af0*/ 	.word	index@(_ZN7cutlass13device_kernelIN5flash19FlashAttnFwdCombineIN4cute5tupleIJNS3_1CILi8EEENS5_ILi128EEEEEELi6ELi256ELi1ELb0ELb1ENS_10bfloat16_tEfNS_4arch4Sm80EEEEEvNT_6ParamsE)
        /*0af4*/ 	.word	0x00000034


	//----- nvinfo : EIATTR_FRAME_SIZE
	.align		4
.L_481:
        /*0af8*/ 	.byte	0x04, 0x11
        /*0afa*/ 	.short	(.L_483 - .L_482)
	.align		4
.L_482:
        /*0afc*/ 	.word	index@($__internal_6_$__cuda_sm20_div_u64)
        /*0b00*/ 	.word	0x00000000


	//----- nvinfo : EIATTR_FRAME_SIZE
	.align		4
.L_483:
        /*0b04*/ 	.byte	0x04, 0x11
        /*0b06*/ 	.short	(.L_485 - .L_484)
	.align		4
.L_484:
        /*0b08*/ 	.word	index@(_ZN7cutlass13device_kernelIN5flash19FlashAttnFwdCombineIN4cute5tupleIJNS3_1CILi8EEENS5_ILi128EEEEEELi6ELi256ELi1ELb0ELb1ENS_10bfloat16_tEfNS_4arch4Sm80EEEEEvNT_6ParamsE)
        /*0b0c*/ 	.word	0x00000000


	//----- nvinfo : EIATTR_REGCOUNT
	.align		4
.L_485:
        /*0b10*/ 	.byte	0x04, 0x2f
        /*0b12*/ 	.short	(.L_487 - .L_486)
	.align		4
.L_486:
        /*0b14*/ 	.word	index@(_ZN7cutlass13device_kernelIN5flash19FlashAttnFwdCombineIN4cute5tupleIJNS3_1CILi8EEENS5_ILi128EEEEEELi7ELi256ELi1ELb0ELb1ENS_10bfloat16_tEfNS_4arch4Sm80EEEEEvNT_6ParamsE)
        /*0b18*/ 	.word	0x00000034


	//----- nvinfo : EIATTR_FRAME_SIZE
	.align		4
.L_487:
        /*0b1c*/ 	.byte	0x04, 0x11
        /*0b1e*/ 	.short	(.L_489 - .L_488)
	.align		4
.L_488:
        /*0b20*/ 	.word	index@($__internal_5_$__cuda_sm20_div_u64)
        /*0b24*/ 	.word	0x00000000


	//----- nvinfo : EIATTR_FRAME_SIZE
	.align		4
.L_489:
        /*0b28*/ 	.byte	0x04, 0x11
        /*0b2a*/ 	.short	(.L_491 - .L_490)
	.align		4
.L_490:
        /*0b2c*/ 	.word	index@(_ZN7cutlass13device_kernelIN5flash19FlashAttnFwdCombineIN4cute5tupleIJNS3_1CILi8EEENS5_ILi128EEEEEELi7ELi256ELi1ELb0ELb1ENS_10bfloat16_tEfNS_4arch4Sm80EEEEEvNT_6ParamsE)
        /*0b30*/ 	.word	0x00000000


	//----- nvinfo : EIATTR_REGCOUNT
	.align		4
.L_491:
        /*0b34*/ 	.byte	0x04, 0x2f
        /*0b36*/ 	.short	(.L_493 - .L_492)
	.align		4
.L_492:
        /*0b38*/ 	.word	index@(_ZN7cutlass13device_kernelIN5flash19FlashAttnFwdCombineIN4cute5tupleIJNS3_1CILi8EEENS5_ILi128EEEEEELi8ELi256ELi1ELb0ELb1ENS_10bfloat16_tEfNS_4arch4Sm80EEEEEvNT_6ParamsE)
        /*0b3c*/ 	.word	0x00000034


	//----- nvinfo : EIATTR_FRAME_SIZE
	.align		4
.L_493:
        /*0b40*/ 	.byte	0x04, 0x11
        /*0b42*/ 	.short	(.L_495 - .L_494)
	.align		4
.L_494:
        /*0b44*/ 	.word	index@($__internal_4_$__cuda_sm20_div_u64)
        /*0b48*/ 	.word	0x00000000


	//----- nvinfo : EIATTR_FRAME_SIZE
	.align		4
.L_495:
        /*0b4c*/ 	.byte	0x04, 0x11
        /*0b4e*/ 	.short	(.L_497 - .L_496)
	.align		4
.L_496:
        /*0b50*/ 	.word	index@(_ZN7cutlass13device_kernelIN5flash19FlashAttnFwdCombineIN4cute5tupleIJNS3_1CILi8EEENS5_ILi128EEEEEELi8ELi256ELi1ELb0ELb1ENS_10bfloat16_tEfNS_4arch4Sm80EEEEEvNT_6ParamsE)
        /*0b54*/ 	.word	0x00000000


	//----- nvinfo : EIATTR_REGCOUNT
	.align		4
.L_497:
        /*0b58*/ 	.byte	0x04, 0x2f
        /*0b5a*/ 	.short	(.L_499 - .L_498)
	.align		4
.L_498:
        /*0b5c*/ 	.word	index@(_ZN7cutlass13device_kernelIN5flash19FlashAttnFwdCombineIN4cute5tupleIJNS3_1CILi8EEENS5_ILi128EEEEEELi5ELi256ELi1ELb0ELb0ENS_10bfloat16_tEfNS_4arch4Sm80EEEEEvNT_6ParamsE)
        /*0b60*/ 	.word	0x00000038


	//----- nvinfo : EIATTR_FRAME_SIZE
	.align		4
.L_499:
        /*0b64*/ 	.byte	0x04, 0x11
        /*0b66*/ 	.short	(.L_501 - .L_500)
	.align		4
.L_500:
        /*0b68*/ 	.word	index@(_ZN7cutlass13device_kernelIN5flash19FlashAttnFwdCombineIN4cute5tupleIJNS3_1CILi8EEENS5_ILi128EEEEEELi5ELi256ELi1ELb0ELb0ENS_10bfloat16_tEfNS_4arch4Sm80EEEEEvNT_6ParamsE)
        /*0b6c*/ 	.word	0x00000000


	//----- nvinfo : EIATTR_REGCOUNT
	.align		4
.L_501:
        /*0b70*/ 	.byte	0x04, 0x2f
        /*0b72*/ 	.short	(.L_503 - .L_502)
	.align		4
.L_502:
        /*0b74*/ 	.word	index@(_ZN7cutlass13device_kernelIN5flash19FlashAttnFwdCombineIN4cute5tupleIJNS3_1CILi8EEENS5_ILi128EEEEEELi6ELi256ELi1ELb0ELb0ENS_10bfloat16_tEfNS_4arch4Sm80EEEEEvNT_6ParamsE)
        /*0b78*/ 	.word	0x00000037


	//----- nvinfo : EIATTR_FRAME_SIZE
	.align		4
.L_503:
        /*0b7c*/ 	.byte	0x04, 0x11
        /*0b7e*/ 	.short	(.L_505 - .L_504)
	.align		4
.L_504:
        /*0b80*/ 	.word	index@(_ZN7cutlass13device_kernelIN5flash19FlashAttnFwdCombineIN4cute5tupleIJNS3_1CILi8EEENS5_ILi128EEEEEELi6ELi256ELi1ELb0ELb0ENS_10bfloat16_tEfNS_4arch4Sm80EEEEEvNT_6ParamsE)
        /*0b84*/ 	.word	0x00000000


	//----- nvinfo : EIATTR_REGCOUNT
	.align		4
.L_505:
        /*0b88*/ 	.byte	0x04, 0x2f
        /*0b8a*/ 	.short	(.L_507 - .L_506)
	.align		4
.L_506:
        /*0b8c*/ 	.word	index@(_ZN7cutlass13device_kernelIN5flash19FlashAttnFwdCombineIN4cute5tupleIJNS3_1CILi8EEENS5_ILi128EEEEEELi7ELi256ELi1ELb0ELb0ENS_10bfloat16_tEfNS_4arch4Sm80EEEEEvNT_6ParamsE)
        /*0b90*/ 	.word	0x00000037


	//----- nvinfo : EIATTR_FRAME_SIZE
	.align		4
.L_507:
        /*0b94*/ 	.byte	0x04, 0x11
        /*0b96*/ 	.short	(.L_509 - .L_508)
	.align		4
.L_508:
        /*0b98*/ 	.word	index@(_ZN7cutlass13device_kernelIN5flash19FlashAttnFwdCombineIN4cute5tupleIJNS3_1CILi8EEENS5_ILi128EEEEEELi7ELi256ELi1ELb0ELb0ENS_10bfloat16_tEfNS_4arch4Sm80EEEEEvNT_6ParamsE)
        /*0b9c*/ 	.word	0x00000000


	//----- nvinfo : EIATTR_REGCOUNT
	.align		4
.L_509:
        /*0ba0*/ 	.byte	0x04, 0x2f
        /*0ba2*/ 	.short	(.L_511 - .L_510)
	.align		4
.L_510:
        /*0ba4*/ 	.word	index@(_ZN7cutlass13device_kernelIN5flash19FlashAttnFwdCombineIN4cute5tupleIJNS3_1CILi8EEENS5_ILi128EEEEEELi8ELi256ELi1ELb0ELb0ENS_10bfloat16_tEfNS_4arch4Sm80EEEEEvNT_6ParamsE)
        /*0ba8*/ 	.word	0x00000037


	//----- nvinfo : EIATTR_FRAME_SIZE
	.align		4
.L_511:
        /*0bac*/ 	.byte	0x04, 0x11
        /*0bae*/ 	.short	(.L_513 - .L_512)
	.align		4
.L_512:
        /*0bb0*/ 	.word	index@(_ZN7cutlass13device_kernelIN5flash19FlashAttnFwdCombineIN4cute5tupleIJNS3_1CILi8EEENS5_ILi128EEEEEELi8ELi256ELi1ELb0ELb0ENS_10bfloat16_tEfNS_4arch4Sm80EEEEEvNT_6ParamsE)
        /*0bb4*/ 	.word	0x00000000


	//----- nvinfo : EIATTR_REGCOUNT
	.align		4
.L_513:
        /*0bb8*/ 	.byte	0x04, 0x2f
        /*0bba*/ 	.short	(.L_515 - .L_514)
	.align		4
.L_514:
        /*0bbc*/ 	.word	index@(_ZN7cutlass13device_kernelIN5flash19FlashAttnFwdCombineIN4cute5tupleIJNS3_1CILi8EEENS5_ILi128EEEEEELi5ELi256ELi1ELb0ELb1ENS_10bfloat16_tEfNS_4arch4Sm90EEEEEvNT_6ParamsE)
        /*0bc0*/ 	.word	0x00000034


	//----- nvinfo : EIATTR_FRAME_SIZE
	.align		4
.L_515:
        /*0bc4*/ 	.byte	0x04, 0x11
        /*0bc6*/ 	.short	(.L_517 - .L_516)
	.align		4
.L_516:
        /*0bc8*/ 	.word	index@($__internal_3_$__cuda_sm20_div_u64)
        /*0bcc*/ 	.word	0x00000000


	//----- nvinfo : EIATTR_FRAME_SIZE
	.align		4
.L_517:
        /*0bd0*/ 	.byte	0x04, 0x11
        /*0bd2*/ 	.short	(.L_519 - .L_518)
	.align		4
.L_518:
        /*0bd4*/ 	.word	index@(_ZN7cutlass13device_kernelIN5flash19FlashAttnFwdCombineIN4cute5tupleIJNS3_1CILi8EEENS5_ILi128EEEEEELi5ELi256ELi1ELb0ELb1ENS_10bfloat16_tEfNS_4arch4Sm90EEEEEvNT_6ParamsE)
        /*0bd8*/ 	.word	0x00000000


	//----- nvinfo : EIATTR_REGCOUNT
	.align		4
.L_519:
        /*0bdc*/ 	.byte	0x04, 0x2f
        /*0bde*/ 	.short	(.L_521 - .L_520)
	.align		4
.L_520:
        /*0be0*/ 	.word	index@(_ZN7cutlass13device_kernelIN5flash19FlashAttnFwdCombineIN4cute5tupleIJNS3_1CILi8EEENS5_ILi128EEEEEELi6ELi256ELi1ELb0ELb1ENS_10bfloat16_tEfNS_4arch4Sm90EEEEEvNT_6ParamsE)
        /*0be4*/ 	.word	0x00000034


	//----- nvinfo : EIATTR_FRAME_SIZE
	.align		4
.L_521:
        /*0be8*/ 	.byte	0x04, 0x11
        /*0bea*/ 	.short	(.L_523 - .L_522)
	.align		4
.L_522:
        /*0bec*/ 	.word	index@($__internal_2_$__cuda_sm20_div_u64)
        /*0bf0*/ 	.word	0x00000000


	//----- nvinfo : EIATTR_FRAME_SIZE
	.align		4
.L_523:
        /*0bf4*/ 	.byte	0x04, 0x11
        /*0bf6*/ 	.short	(.L_525 - .L_524)
	.align		4
.L_524:
        /*0bf8*/ 	.word	index@(_ZN7cutlass13device_kernelIN5flash19FlashAttnFwdCombineIN4cute5tupleIJNS3_1CILi8EEENS5_ILi128EEEEEELi6ELi256ELi1ELb0ELb1ENS_10bfloat16_tEfNS_4arch4Sm90EEEEEvNT_6ParamsE)
        /*0bfc*/ 	.word	0x00000000


	//----- nvinfo : EIATTR_REGCOUNT
	.align		4
.L_525:
        /*0c00*/ 	.byte	0x04, 0x2f
        /*0c02*/ 	.short	(.L_527 - .L_526)
	.align		4
.L_526:
        /*0c04*/ 	.word	index@(_ZN7cutlass13device_kernelIN5flash19FlashAttnFwdCombineIN4cute5tupleIJNS3_1CILi8EEENS5_ILi128EEEEEELi7ELi256ELi1ELb0ELb1ENS_10bfloat16_tEfNS_4arch4Sm90EEEEEvNT_6ParamsE)
        /*0c08*/ 	.word	0x00000034


	//----- nvinfo : EIATTR_FRAME_SIZE
	.align		4
.L_527:
        /*0c0c*/ 	.byte	0x04, 0x11
        /*0c0e*/ 	.short	(.L_529 - .L_528)
	.align		4
.L_528:
        /*0c10*/ 	.word	index@($__internal_1_$__cuda_sm20_div_u64)
        /*0c14*/ 	.word	0x00000000


	//----- nvinfo : EIATTR_FRAME_SIZE
	.align		4
.L_529:
        /*0c18*/ 	.byte	0x04, 0x11
        /*0c1a*/ 	.short	(.L_531 - .L_530)
	.align		4
.L_530:
        /*0c1c*/ 	.word	index@(_ZN7cutlass13device_kernelIN5flash19FlashAttnFwdCombineIN4cute5tupleIJNS3_1CILi8EEENS5_ILi128EEEEEELi7ELi256ELi1ELb0ELb1ENS_10bfloat16_tEfNS_4arch4Sm90EEEEEvNT_6ParamsE)
        /*0c20*/ 	.word	0x00000000


	//----- nvinfo : EIATTR_REGCOUNT
	.align		4
.L_531:
        /*0c24*/ 	.byte	0x04, 0x2f
        /*0c26*/ 	.short	(.L_533 - .L_532)
	.align		4
.L_532:
        /*0c28*/ 	.word	index@(_ZN7cutlass13device_kernelIN5flash19FlashAttnFwdCombineIN4cute5tupleIJNS3_1CILi8EEENS5_ILi128EEEEEELi8ELi256ELi1ELb0ELb1ENS_10bfloat16_tEfNS_4arch4Sm90EEEEEvNT_6ParamsE)
        /*0c2c*/ 	.word	0x00000034


	//----- nvinfo : EIATTR_FRAME_SIZE
	.align		4
.L_533:
        /*0c30*/ 	.byte	0x04, 0x11
        /*0c32*/ 	.short	(.L_535 - .L_534)
	.align		4
.L_534:
        /*0c34*/ 	.word	index@($__internal_0_$__cuda_sm20_div_u64)
        /*0c38*/ 	.word	0x00000000


	//----- nvinfo : EIATTR_FRAME_SIZE
	.align		4
.L_535:
        /*0c3c*/ 	.byte	0x04, 0x11
        /*0c3e*/ 	.short	(.L_537 - .L_536)
	.align		4
.L_536:
        /*0c40*/ 	.word	index@(_ZN7cutlass13device_kernelIN5flash19FlashAttnFwdCombineIN4cute5tupleIJNS3_1CILi8EEENS5_ILi128EEEEEELi8ELi256ELi1ELb0ELb1ENS_10bfloat16_tEfNS_4arch4Sm90EEEEEvNT_6ParamsE)
        /*0c44*/ 	.word	0x00000000


	//----- nvinfo : EIATTR_REGCOUNT
	.align		4
.L_537:
        /*0c48*/ 	.byte	0x04, 0x2f
        /*0c4a*/ 	.short	(.L_539 - .L_538)
	.align		4
.L_538:
        /*0c4c*/ 	.word	index@(_ZN7cutlass13device_kernelIN5flash19FlashAttnFwdCombineIN4cute5tupleIJNS3_1CILi8EEENS5_ILi128EEEEEELi5ELi256ELi1ELb0ELb0ENS_10bfloat16_tEfNS_4arch4Sm90EEEEEvNT_6ParamsE)
        /*0c50*/ 	.word	0x00000038


	//----- nvinfo : EIATTR_FRAME_SIZE
	.align		4
.L_539:
        /*0c54*/ 	.byte	0x04, 0x11
        /*0c56*/ 	.short	(.L_541 - .L_540)
	.align		4
.L_540:
        /*0c58*/ 	.word	index@(_ZN7cutlass13device_kernelIN5flash19FlashAttnFwdCombineIN4cute5tupleIJNS3_1CILi8EEENS5_ILi128EEEEEELi5ELi256ELi1ELb0ELb0ENS_10bfloat16_tEfNS_4arch4Sm90EEEEEvNT_6ParamsE)
        /*0c5c*/ 	.word	0x00000000


	//----- nvinfo : EIATTR_REGCOUNT
	.align		4
.L_541:
        /*0c60*/ 	.byte	0x04, 0x2f
        /*0c62*/ 	.short	(.L_543 - .L_542)
	.align		4
.L_542:
        /*0c64*/ 	.word	index@(_ZN7cutlass13device_kernelIN5flash19FlashAttnFwdCombineIN4cute5tupleIJNS3_1CILi8EEENS5_ILi128EEEEEELi6ELi256ELi1ELb0ELb0ENS_10bfloat16_tEfNS_4arch4Sm90EEEEEvNT_6ParamsE)
        /*0c68*/ 	.word	0x00000037


	//----- nvinfo : EIATTR_FRAME_SIZE
	.align		4
.L_543:
        /*0c6c*/ 	.byte	0x04, 0x11
        /*0c6e*/ 	.short	(.L_545 - .L_544)
	.align		4
.L_544:
        /*0c70*/ 	.word	index@(_ZN7cutlass13device_kernelIN5flash19FlashAttnFwdCombineIN4cute5tupleIJNS3_1CILi8EEENS5_ILi128EEEEEELi6ELi256ELi1ELb0ELb0ENS_10bfloat16_tEfNS_4arch4Sm90EEEEEvNT_6ParamsE)
        /*0c74*/ 	.word	0x00000000


	//----- nvinfo : EIATTR_REGCOUNT
	.align		4
.L_545:
        /*0c78*/ 	.byte	0x04, 0x2f
        /*0c7a*/ 	.short	(.L_547 - .L_546)
	.align		4
.L_546:
        /*0c7c*/ 	.word	index@(_ZN7cutlass13device_kernelIN5flash19FlashAttnFwdCombineIN4cute5tupleIJNS3_1CILi8EEENS5_ILi128EEEEEELi7ELi256ELi1ELb0ELb0ENS_10bfloat16_tEfNS_4arch4Sm90EEEEEvNT_6ParamsE)
        /*0c80*/ 	.word	0x00000037


	//----- nvinfo : EIATTR_FRAME_SIZE
	.align		4
.L_547:
        /*0c84*/ 	.byte	0x04, 0x11
        /*0c86*/ 	.short	(.L_549 - .L_548)
	.align		4
.L_548:
        /*0c88*/ 	.word	index@(_ZN7cutlass13device_kernelIN5flash19FlashAttnFwdCombineIN4cute5tupleIJNS3_1CILi8EEENS5_ILi128EEEEEELi7ELi256ELi1ELb0ELb0ENS_10bfloat16_tEfNS_4arch4Sm90EEEEEvNT_6ParamsE)
        /*0c8c*/ 	.word	0x00000000


	//----- nvinfo : EIATTR_REGCOUNT
	.align		4
.L_549:
        /*0c90*/ 	.byte	0x04, 0x2f
        /*0c92*/ 	.short	(.L_551 - .L_550)
	.align		4
.L_550:
        /*0c94*/ 	.word	index@(_ZN7cutlass13device_kernelIN5flash19FlashAttnFwdCombineIN4cute5tupleIJNS3_1CILi8EEENS5_ILi128EEEEEELi8ELi256ELi1ELb0ELb0ENS_10bfloat16_tEfNS_4arch4Sm90EEEEEvNT_6ParamsE)
        /*0c98*/ 	.word	0x00000037


	//----- nvinfo : EIATTR_FRAME_SIZE
	.align		4
.L_551:
        /*0c9c*/ 	.byte	0x04, 0x11
        /*0c9e*/ 	.short	(.L_553 - .L_552)
	.align		4
.L_552:
        /*0ca0*/ 	.word	index@(_ZN7cutlass13device_kernelIN5flash19FlashAttnFwdCombineIN4cute5tupleIJNS3_1CILi8EEENS5_ILi128EEEEEELi8ELi256ELi1ELb0ELb0ENS_10bfloat16_tEfNS_4arch4Sm90EEEEEvNT_6ParamsE)
        /*0ca4*/ 	.word	0x00000000


	//----- nvinfo : EIATTR_MIN_STACK_SIZE
	.align		4
.L_553:
        /*0ca8*/ 	.byte	0x04, 0x12
        /*0caa*/ 	.short	(.L_555 - .L_554)
	.align		4
.L_554:
        /*0cac*/ 	.word	index@(_ZN7cutlass13device_kernelIN5flash19FlashAttnFwdCombineIN4cute5tupleIJNS3_1CILi8EEENS5_ILi128EEEEEELi8ELi256ELi1ELb0ELb0ENS_10bfloat16_tEfNS_4arch4Sm90EEEEEvNT_6ParamsE)
        /*0cb0*/ 	.word	0x00000000


	//----- nvinfo : EIATTR_MIN_STACK_SIZE
	.align		4
.L_555:
        /*0cb4*/ 	.byte	0x04, 0x12
        /*0cb6*/ 	.short	(.L_557 - .L_556)
	.align		4
.L_556:
        /*0cb8*/ 	.word	index@(_ZN7cutlass13device_kernelIN5flash19FlashAttnFwdCombineIN4cute5tupleIJNS3_1CILi8EEENS5_ILi128EEEEEELi7ELi256ELi1ELb0ELb0ENS_10bfloat16_tEfNS_4arch4Sm90EEEEEvNT_6ParamsE)
        /*0cbc*/ 	.word	0x00000000


	//----- nvinfo : EIATTR_MIN_STACK_SIZE
	.align		4
.L_557:
        /*0cc0*/ 	.byte	0x04, 0x12
        /*0cc2*/ 	.short	(.L_559 - .L_558)
	.align		4
.L_558:
        /*0cc4*/ 	.word	index@(_ZN7cutlass13device_kernelIN5flash19FlashAttnFwdCombineIN4cute5tupleIJNS3_1CILi8EEENS5_ILi128EEEEEELi6ELi256ELi1ELb0ELb0ENS_10bfloat16_tEfNS_4arch4Sm90EEEEEvNT_6ParamsE)
        /*0cc8*/ 	.word	0x00000000


	//----- nvinfo : EIATTR_MIN_STACK_SIZE
	.align		4
.L_559:
        /*0ccc*/ 	.byte	0x04, 0x12
        /*0cce*/ 	.short	(.L_561 - .L_560)
	.align		4
.L_560:
        /*0cd0*/ 	.word	index@(_ZN7cutlass13device_kernelIN5flash19FlashAttnFwdCombineIN4cute5tupleIJNS3_1CILi8EEENS5_ILi128EEEEEELi5ELi256ELi1ELb0ELb0ENS_10bfloat16_tEfNS_4arch4Sm90EEEEEvNT_6ParamsE)
        /*0cd4*/ 	.word	0x00000000


	//----- nvinfo : EIATTR_MIN_STACK_SIZE
	.align		4
.L_561:
        /*0cd8*/ 	.byte	0x04, 0x12
        /*0cda*/ 	.short	(.L_563 - .L_562)
	.align		4
.L_562:
        /*0cdc*/ 	.word	index@(_ZN7cutlass13device_kernelIN5flash19FlashAttnFwdCombineIN4cute5tupleIJNS3_1CILi8EEENS5_ILi128EEEEEELi8ELi256ELi1ELb0ELb1ENS_10bfloat16_tEfNS_4arch4Sm90EEEEEvNT_6ParamsE)
        /*0ce0*/ 	.word	0x00000000


	//----- nvinfo : EIATTR_MIN_STACK_SIZE
	.align		4
.L_563:
        /*0ce4*/ 	.byte	0x04, 0x12
        /*0ce6*/ 	.short	(.L_565 - .L_564)
	.align		4
.L_564:
        /*0ce8*/ 	.word	index@(_ZN7cutlass13device_kernelIN5flash19FlashAttnFwdCombineIN4cute5tupleIJNS3_1CILi8EEENS5_ILi128EEEEEELi7ELi256ELi1ELb0ELb1ENS_10bfloat16_tEfNS_4arch4Sm90EEEEEvNT_6ParamsE)
        /*0cec*/ 	.word	0x00000000


	//----- nvinfo : EIATTR_MIN_STACK_SIZE
	.align		4
.L_565:
        /*0cf0*/ 	.byte	0x04, 0x12
        /*0cf2*/ 	.short	(.L_567 - .L_566)
	.align		4
.L_566:
        /*0cf4*/ 	.word	index@(_ZN7cutlass13device_kernelIN5flash19FlashAttnFwdCombineIN4cute5tupleIJNS3_1CILi8EEENS5_ILi128EEEEEELi6ELi256ELi1ELb0ELb1ENS_10bfloat16_tEfNS_4arch4Sm90EEEEEvNT_6ParamsE)
        /*0cf8*/ 	.word	0x00000000


	//----- nvinfo : EIATTR_MIN_STACK_SIZE
	.align		4
.L_567:
        /*0cfc*/ 	.byte	0x04, 0x12
        /*0cfe*/ 	.short	(.L_569 - .L_568)
	.align		4
.L_568:
        /*0d00*/ 	.word	index@(_ZN7cutlass13device_kernelIN5flash19FlashAttnFwdCombineIN4cute5tupleIJNS3_1CILi8EEENS5_ILi128EEEEEELi5ELi256ELi1ELb0ELb1ENS_10bfloat16_tEfNS_4arch4Sm90EEEEEvNT_6ParamsE)
        /*0d04*/ 	.word	0x00000000


	//----- nvinfo : EIATTR_MIN_STACK_SIZE
	.align		4
.L_569:
        /*0d08*/ 	.byte	0x04, 0x12
        /*0d0a*/ 	.short	(.L_571 - .L_570)
	.align		4
.L_570:
        /*0d0c*/ 	.word	index@(_ZN7cutlass13device_kernelIN5flash19FlashAttnFwdCombineIN4cute5tupleIJNS3_1CILi8EEENS5_ILi128EEEEEELi8ELi256ELi1ELb0ELb0ENS_10bfloat16_tEfNS_4arch4Sm80EEEEEvNT_6ParamsE)
        /*0d10*/ 	.word	0x00000000


	//----- nvinfo : EIATTR_MIN_STACK_SIZE
	.align		4
.L_571:
        /*0d14*/ 	.byte	0x04, 0x12
        /*0d16*/ 	.short	(.L_573 - .L_572)
	.align		4
.L_572:
        /*0d18*/ 	.word	index@(_ZN7cutlass13device_kernelIN5flash19FlashAttnFwdCombineIN4cute5tupleIJNS3_1CILi8EEENS5_ILi128EEEEEELi7ELi256ELi1ELb0ELb0ENS_10bfloat16_tEfNS_4arch4Sm80EEEEEvNT_6ParamsE)
        /*0d1c*/ 	.word	0x00000000


	//----- nvinfo : EIATTR_MIN_STACK_SIZE
	.align		4
.L_573:
        /*0d20*/ 	.byte	0x04, 0x12
        /*0d22*/ 	.short	(.L_575 - .L_574)
	.align		4
.L_574:
        /*0d24*/ 	.word	index@(_ZN7cutlass13device_kernelIN5flash19FlashAttnFwdCombineIN4cute5tupleIJNS3_1CILi8EEENS5_ILi128EEEEEELi6ELi256ELi1ELb0ELb0ENS_10bfloat16_tEfNS_4arch4Sm80EEEEEvNT_6ParamsE)
        /*0d28*/ 	.word	0x00000000


	//----- nvinfo : EIATTR_MIN_STACK_SIZE
	.align		4
.L_575:
        /*0d2c*/ 	.byte	0x04, 0x12
        /*0d2e*/ 	.short	(.L_577 - .L_576)
	.align		4
.L_576:
        /*0d30*/ 	.word	index@(_ZN7cutlass13device_kernelIN5flash19FlashAttnFwdCombineIN4cute5tupleIJNS3_1CILi8EEENS5_ILi128EEEEEELi5ELi256ELi1ELb0ELb0ENS_10bfloat16_tEfNS_4arch4Sm80EEEEEvNT_6ParamsE)
        /*0d34*/ 	.word	0x00000000


	//----- nvinfo : EIATTR_MIN_STACK_SIZE
	.align		4
.L_577:
        /*0d38*/ 	.byte	0x04, 0x12
        /*0d3a*/ 	.short	(.L_579 - .L_578)
	.align		4
.L_578:
        /*0d3c*/ 	.word	index@(_ZN7cutlass13device_kernelIN5flash19FlashAttnFwdCombineIN4cute5tupleIJNS3_1CILi8EEENS5_ILi128EEEEEELi8ELi256ELi1ELb0ELb1ENS_10bfloat16_tEfNS_4arch4Sm80EEEEEvNT_6ParamsE)
        /*0d40*/ 	.word	0x00000000


	//----- nvinfo : EIATTR_MIN_STACK_SIZE
	.align		4
.L_579:
        /*0d44*/ 	.byte	0x04, 0x12
        /*0d46*/ 	.short	(.L_581 - .L_580)
	.align		4
.L_580:
        /*0d48*/ 	.word	index@(_ZN7cutlass13device_kernelIN5flash19FlashAttnFwdCombineIN4cute5tupleIJNS3_1CILi8EEENS5_ILi128EEEEEELi7ELi256ELi1ELb0ELb1ENS_10bfloat16_tEfNS_4arch4Sm80EEEEEvNT_6ParamsE)
        /*0d4c*/ 	.word	0x00000000


	//----- nvinfo : EIATTR_MIN_STACK_SIZE
	.align		4
.L_581:
        /*0d50*/ 	.byte	0x04, 0x12
        /*0d52*/ 	.short	(.L_583 - .L_582)
	.align		4
.L_582:
        /*0d54*/ 	.word	index@(_ZN7cutlass13device_kernelIN5flash19FlashAttnFwdCombineIN4cute5tupleIJNS3_1CILi8EEENS5_ILi128EEEEEELi6ELi256ELi1ELb0ELb1ENS_10bfloat16_tEfNS_4arch4Sm80EEEEEvNT_6ParamsE)
        /*0d58*/ 	.word	0x00000000


	//----- nvinfo : EIATTR_MIN_STACK_SIZE
	.align		4
.L_583:
        /*0d5c*/ 	.byte	0x04, 0x12
        /*0d5e*/ 	.short	(.L_585 - .L_584)
	.align		4
.L_584:
        /*0d60*/ 	.word	index@(_ZN7cutlass13device_kernelIN5flash19FlashAttnFwdCombineIN4cute5tupleIJNS3_1CILi8EEENS5_ILi128EEEEEELi5ELi256ELi1ELb0ELb1ENS_10bfloat16_tEfNS_4arch4Sm80EEEEEvNT_6ParamsE)
        /*0d64*/ 	.word	0x00000000


	//----- nvinfo : EIATTR_MIN_STACK_SIZE
	.align		4
.L_585:
        /*0d68*/ 	.byte	0x04, 0x12
        /*0d6a*/ 	.short	(.L_587 - .L_586)
	.align		4
.L_586:
        /*0d6c*/ 	.word	index@(_ZN7cutlass13device_kernelIN5flash19FlashAttnFwdCombineIN4cute5tupleIJNS3_1CILi16EEENS5_ILi64EEEEEELi8ELi256ELi1ELb0ELb0ENS_10bfloat16_tEfNS_4arch4Sm90EEEEEvNT_6ParamsE)
        /*0d70*/ 	.word	0x00000000


	//----- nvinfo : EIATTR_MIN_STACK_SIZE
	.align		4
.L_587:
        /*0d74*/ 	.byte	0x04, 0x12
        /*0d76*/ 	.short	(.L_589 - .L_588)
	.align		4
.L_588:
        /*0d78*/ 	.word	index@(_ZN7cutlass13device_kernelIN5flash19FlashAttnFwdCombineIN4cute5tupleIJNS3_1CILi16EEENS5_ILi64EEEEEELi7ELi256ELi1ELb0ELb0ENS_10bfloat16_tEfNS_4arch4Sm90EEEEEvNT_6ParamsE)
        /*0d7c*/ 	.word	0x00000000


	//----- nvinfo : EIATTR_MIN_STACK_SIZE
	.align		4
.L_589:
        /*0d80*/ 	.byte	0x04, 0x12
        /*0d82*/ 	.short	(.L_591 - .L_590)
	.align		4
.L_590:
        /*0d84*/ 	.word	index@(_ZN7cutlass13device_kernelIN5flash19FlashAttnFwdCombineIN4cute5tupleIJNS3_1CILi16EEENS5_ILi64EEEEEELi6ELi256ELi1ELb0ELb0ENS_10bfloat16_tEfNS_4arch4Sm90EEEEEvNT_6ParamsE)
        /*0d88*/ 	.word	0x00000000


	//----- nvinfo : EIATTR_MIN_STACK_SIZE
	.align		4
.L_591:
        /*0d8c*/ 	.byte	0x04, 0x12
        /*0d8e*/ 	.short	(.L_593 - .L_592)
	.align		4
.L_592:
        /*0d90*/ 	.word	index@(_ZN7cutlass13device_kernelIN5flash19FlashAttnFwdCombineIN4cute5tupleIJNS3_1CILi16EEENS5_ILi64EEEEEELi5ELi256ELi1ELb0ELb0ENS_10bfloat16_tEfNS_4arch4Sm90EEEEEvNT_6ParamsE)
        /*0d94*/ 	.word	0x00000000


	//----- nvinfo : EIATTR_MIN_STACK_SIZE
	.align		4
.L_593:
        /*0d98*/ 	.byte	0x04, 0x12
        /*0d9a*/ 	.short	(.L_595 - .L_594)
	.align		4
.L_594:
        /*0d9c*/ 	.word	index@(_ZN7cutlass13device_kernelIN5flash19FlashAttnFwdCombineIN4cute5tupleIJNS3_1CILi16EEENS5_ILi64EEEEEELi4ELi256ELi1ELb0ELb0ENS_10bfloat16_tEfNS_4arch4Sm90EEEEEvNT_6ParamsE)
        /*0da0*/ 	.word	0x00000000


	//----- nvinfo : EIATTR_MIN_STACK_SIZE
	.align		4
.L_595:
        /*0da4*/ 	.byte	0x04, 0x12
        /*0da6*/ 	.short	(.L_597 - .L_596)
	.align		4
.L_596:
        /*0da8*/ 	.word	index@(_ZN7cutlass13device_kernelIN5flash19FlashAttnFwdCombineIN4cute5tupleIJNS3_1CILi16EEENS5_ILi64EEEEEELi8ELi256ELi1ELb0ELb1ENS_10bfloat16_tEfNS_4arch4Sm90EEEEEvNT_6ParamsE)
        /*0dac*/ 	.word	0x00000000


	//----- nvinfo : EIATTR_MIN_STACK_SIZE
	.align		4
.L_597:
        /*0db0*/ 	.byte	0x04, 0x12
        /*0db2*/ 	.short	(.L_599 - .L_598)
	.align		4
.L_598:
        /*0db4*/ 	.word	index@(_ZN7cutlass13device_kernelIN5flash19FlashAttnFwdCombineIN4cute5tupleIJNS3_1CILi16EEENS5_ILi64EEEEEELi7ELi256ELi1ELb0ELb1ENS_10bfloat16_tEfNS_4arch4Sm90EEEEEvNT_6ParamsE)
        /*0db8*/ 	.word	0x00000000


	//----- nvinfo : EIATTR_MIN_STACK_SIZE
	.align		4
.L_599:
        /*0dbc*/ 	.byte	0x04, 0x12
        /*0dbe*/ 	.short	(.L_601 - .L_600)
	.align		4
.L_600:
        /*0dc0*/ 	.word	index@(_ZN7cutlass13device_kernelIN5flash19FlashAttnFwdCombineIN4cute5tupleIJNS3_1CILi16EEENS5_ILi64EEEEEELi6ELi256ELi1ELb0ELb1ENS_10bfloat16_tEfNS_4arch4Sm90EEEEEvNT_6ParamsE)
        /*0dc4*/ 	.word	0x00000000


	//----- nvinfo : EIATTR_MIN_STACK_SIZE
	.align		4
.L_601:
        /*0dc8*/ 	.byte	0x04, 0x12
        /*0dca*/ 	.short	(.L_603 - .L_602)
	.align		4
.L_602:
        /*0dcc*/ 	.word	index@(_ZN7cutlass13device_kernelIN5flash19FlashAttnFwdCombineIN4cute5tupleIJNS3_1CILi16EEENS5_ILi64EEEEEELi5ELi256ELi1ELb0ELb1ENS_10bfloat16_tEfNS_4arch4Sm90EEEEEvNT_6ParamsE)
        /*0dd0*/ 	.word	0x00000000


	//----- nvinfo : EIATTR_MIN_STACK_SIZE
	.align		4
.L_603:
        /*0dd4*/ 	.byte	0x04, 0x12
        /*0dd6*/ 	.short	(.L_605 - .L_604)
	.align		4
.L_604:
        /*0dd8*/ 	.word	index@(_ZN7cutlass13device_kernelIN5flash19FlashAttnFwdCombineIN4cute5tupleIJNS3_1CILi16EEENS5_ILi64EEEEEELi4ELi256ELi1ELb0ELb1ENS_10bfloat16_tEfNS_4arch4Sm90EEEEEvNT_6ParamsE)
        /*0ddc*/ 	.word	0x00000000


	//----- nvinfo : EIATTR_MIN_STACK_SIZE
	.align		4
.L_605:
        /*0de0*/ 	.byte	0x04, 0x12
        /*0de2*/ 	.short	(.L_607 - .L_606)
	.align		4
.L_606:
        /*0de4*/ 	.word	index@(_ZN7cutlass13device_kernelIN5flash19FlashAttnFwdCombineIN4cute5tupleIJNS3_1CILi16EEENS5_ILi64EEEEEELi8ELi256ELi1ELb0ELb0ENS_10bfloat16_tEfNS_4arch4Sm80EEEEEvNT_6ParamsE)
        /*0de8*/ 	.word	0x00000000


	//----- nvinfo : EIATTR_MIN_STACK_SIZE
	.align		4
.L_607:
        /*0dec*/ 	.byte	0x04, 0x12
        /*0dee*/ 	.short	(.L_609 - .L_608)
	.align		4
.L_608:
        /*0df0*/ 	.word	index@(_ZN7cutlass13device_kernelIN5flash19FlashAttnFwdCombineIN4cute5tupleIJNS3_1CILi16EEENS5_ILi64EEEEEELi7ELi256ELi1ELb0ELb0ENS_10bfloat16_tEfNS_4arch4Sm80EEEEEvNT_6ParamsE)
        /*0df4*/ 	.word	0x00000000


	//----- nvinfo : EIATTR_MIN_STACK_SIZE
	.align		4
.L_609:
        /*0df8*/ 	.byte	0x04, 0x12
        /*0dfa*/ 	.short	(.L_611 - .L_610)
	.align		4
.L_610:
        /*0dfc*/ 	.word	index@(_ZN7cutlass13device_kernelIN5flash19FlashAttnFwdCombineIN4cute5tupleIJNS3_1CILi16EEENS5_ILi64EEEEEELi6ELi256ELi1ELb0ELb0ENS_10bfloat16_tEfNS_4arch4Sm80EEEEEvNT_6ParamsE)
        /*0e00*/ 	.word	0x00000000


	//----- nvinfo : EIATTR_MIN_STACK_SIZE
	.align		4
.L_611:
        /*0e04*/ 	.byte	0x04, 0x12
        /*0e06*/ 	.short	(.L_613 - .L_612)
	.align		4
.L_612:
        /*0e08*/ 	.word	index@(_ZN7cutlass13device_kernelIN5flash19FlashAttnFwdCombineIN4cute5tupleIJNS3_1CILi16EEENS5_ILi64EEEEEELi5ELi256ELi1ELb0ELb0ENS_10bfloat16_tEfNS_4arch4Sm80EEEEEvNT_6ParamsE)
        /*0e0c*/ 	.word	0x00000000


	//----- nvinfo : EIATTR_MIN_STACK_SIZE
	.align		4
.L_613:
        /*0e10*/ 	.byte	0x04, 0x12
        /*0e12*/ 	.short	(.L_615 - .L_614)
	.align		4
.L_614:
        /*0e14*/ 	.word	index@(_ZN7cutlass13device_kernelIN5flash19FlashAttnFwdCombineIN4cute5tupleIJNS3_1CILi16EEENS5_ILi64EEEEEELi4ELi256ELi1ELb0ELb0ENS_10bfloat16_tEfNS_4arch4Sm80EEEEEvNT_6ParamsE)
        /*0e18*/ 	.word	0x00000000


	//----- nvinfo : EIATTR_MIN_STACK_SIZE
	.align		4
.L_615:
        /*0e1c*/ 	.byte	0x04, 0x12
        /*0e1e*/ 	.short	(.L_617 - .L_616)
	.align		4
.L_616:
        /*0e20*/ 	.word	index@(_ZN7cutlass13device_kernelIN5flash19FlashAttnFwdCombineIN4cute5tupleIJNS3_1CILi16EEENS5_ILi64EEEEEELi8ELi256ELi1ELb0ELb1ENS_10bfloat16_tEfNS_4arch4Sm80EEEEEvNT_6ParamsE)
        /*0e24*/ 	.word	0x00000000


	//----- nvinfo : EIATTR_MIN_STACK_SIZE
	.align		4
.L_617:
        /*0e28*/ 	.byte	0x04, 0x12
        /*0e2a*/ 	.short	(.L_619 - .L_618)
	.align		4
.L_618:
        /*0e2c*/ 	.word	index@(_ZN7cutlass13device_kernelIN5flash19FlashAttnFwdCombineIN4cute5tupleIJNS3_1CILi16EEENS5_ILi64EEEEEELi7ELi256ELi1ELb0ELb1ENS_10bfloat16_tEfNS_4arch4Sm80EEEEEvNT_6ParamsE)
        /*0e30*/ 	.word	0x00000000


	//----- nvinfo : EIATTR_MIN_STACK_SIZE
	.align		4
.L_619:
        /*0e34*/ 	.byte	0x04, 0x12
        /*0e36*/ 	.short	(.L_621 - .L_620)
	.align		4
.L_620:
        /*0e38*/ 	.word	index@(_ZN7cutlass13device_kernelIN5flash19FlashAttnFwdCombineIN4cute5tupleIJNS3_1CILi16EEENS5_ILi64EEEEEELi6ELi256ELi1ELb0ELb1ENS_10bfloat16_tEfNS_4arch4Sm80EEEEEvNT_6ParamsE)
        /*0e3c*/ 	.word	0x00000000


	//----- nvinfo : EIATTR_MIN_STACK_SIZE
	.align		4
.L_621:
        /*0e40*/ 	.byte	0x04, 0x12
        /*0e42*/ 	.short	(.L_623 - .L_622)
	.align		4
.L_622:
        /*0e44*/ 	.word	index@(_ZN7cutlass13device_kernelIN5flash19FlashAttnFwdCombineIN4cute5tupleIJNS3_1CILi16EEENS5_ILi64EEEEEELi5ELi256ELi1ELb0ELb1ENS_10bfloat16_tEfNS_4arch4Sm80EEEEEvNT_6ParamsE)
        /*0e48*/ 	.word	0x00000000


	//----- nvinfo : EIATTR_MIN_STACK_SIZE
	.align		4
.L_623:
        /*0e4c*/ 	.byte	0x04, 0x12
        /*0e4e*/ 	.short	(.L_625 - .L_624)
	.align		4
.L_624:
        /*0e50*/ 	.word	index@(_ZN7cutlass13device_kernelIN5flash19FlashAttnFwdCombineIN4cute5tupleIJNS3_1CILi16EEENS5_ILi64EEEEEELi4ELi256ELi1ELb0ELb1ENS_10bfloat16_tEfNS_4arch4Sm80EEEEEvNT_6ParamsE)
        /*0e54*/ 	.word	0x00000000


	//----- nvinfo : EIATTR_MIN_STACK_SIZE
	.align		4
.L_625:
        /*0e58*/ 	.byte	0x04, 0x12
        /*0e5a*/ 	.short	(.L_627 - .L_626)
	.align		4
.L_626:
        /*0e5c*/ 	.word	index@(_ZN7cutlass13device_kernelIN5flash19FlashAttnFwdCombineIN4cute5tupleIJNS3_1CILi8EEENS5_ILi128EEEEEELi8ELi256ELi1ELb0ELb0ENS_6half_tEfNS_4arch4Sm90EEEEEvNT_6ParamsE)
        /*0e60*/ 	.word	0x00000000


	//----- nvinfo : EIATTR_MIN_STACK_SIZE
	.align		4
.L_627:
        /*0e64*/ 	.byte	0x04, 0x12
        /*0e66*/ 	.short	(.L_629 - .L_628)
	.align		4
.L_628:
        /*0e68*/ 	.word	index@(_ZN7cutlass13device_kernelIN5flash19FlashAttnFwdCombineIN4cute5tupleIJNS3_1CILi8EEENS5_ILi128EEEEEELi7ELi256ELi1ELb0ELb0ENS_6half_tEfNS_4arch4Sm90EEEEEvNT_6ParamsE)
        /*0e6c*/ 	.word	0x00000000


	//----- nvinfo : EIATTR_MIN_STACK_SIZE
	.align		4
.L_629:
        /*0e70*/ 	.byte	0x04, 0x12
        /*0e72*/ 	.short	(.L_631 - .L_630)
	.align		4
.L_630:
        /*0e74*/ 	.word	index@(_ZN7cutlass13device_kernelIN5flash19FlashAttnFwdCombineIN4cute5tupleIJNS3_1CILi8EEENS5_ILi128EEEEEELi6ELi256ELi1ELb0ELb0ENS_6half_tEfNS_4arch4Sm90EEEEEvNT_6ParamsE)
        /*0e78*/ 	.word	0x00000000


	//----- nvinfo : EIATTR_MIN_STACK_SIZE
	.align		4
.L_631:
        /*0e7c*/ 	.byte	0x04, 0x12
        /*0e7e*/ 	.short	(.L_633 - .L_632)
	.align		4
.L_632:
        /*0e80*/ 	.word	index@(_ZN7cutlass13device_kernelIN5flash19FlashAttnFwdCombineIN4cute5tupleIJNS3_1CILi8EEENS5_ILi128EEEEEELi5ELi256ELi1ELb0ELb0ENS_6half_tEfNS_4arch4Sm90EEEEEvNT_6ParamsE)
        /*0e84*/ 	.word	0x00000000


	//----- nvinfo : EIATTR_MIN_STACK_SIZE
	.align		4
.L_633:
        /*0e88*/ 	.byte	0x04, 0x12
        /*0e8a*/ 	.short	(.L_635 - .L_634)
	.align		4
.L_634:
        /*0e8c*/ 	.word	index@(_ZN7cutlass13device_kernelIN5flash19FlashAttnFwdCombineIN4cute5tupleIJNS3_1CILi8EEENS5_ILi128EEEEEELi8ELi256ELi1ELb0ELb1ENS_6half_tEfNS_4arch4Sm90EEEEEvNT_6ParamsE)
        /*0e90*/ 	.word	0x00000000


	//----- nvinfo : EIATTR_MIN_STACK_SIZE
	.align		4
.L_635:
        /*0e94*/ 	.byte	0x04, 0x12
        /*0e96*/ 	.short	(.L_637 - .L_636)
	.align		4
.L_636:
        /*0e98*/ 	.word	index@(_ZN7cutlass13device_kernelIN5flash19FlashAttnFwdCombineIN4cute5tupleIJNS3_1CILi8EEENS5_ILi128EEEEEELi7ELi256ELi1ELb0ELb1ENS_6half_tEfNS_4arch4Sm90EEEEEvNT_6ParamsE)
        /*0e9c*/ 	.word	0x00000000


	//----- nvinfo : EIATTR_MIN_STACK_SIZE
	.align		4
.L_637:
        /*0ea0*/ 	.byte	0x04, 0x12
        /*0ea2*/ 	.short	(.L_639 - .L_638)
	.align		4
.L_638:
        /*0ea4*/ 	.word	index@(_ZN7cutlass13device_kernelIN5flash19FlashAttnFwdCombineIN4cute5tupleIJNS3_1CILi8EEENS5_ILi128EEEEEELi6ELi256ELi1ELb0ELb1ENS_6half_tEfNS_4arch4Sm90EEEEEvNT_6ParamsE)
        /*0ea8*/ 	.word	0x00000000


	//----- nvinfo : EIATTR_MIN_STACK_SIZE
	.align		4
.L_639:
        /*0eac*/ 	.byte	0x04, 0x12
        /*0eae*/ 	.short	(.L_641 - .L_640)
	.align		4
.L_640:
        /*0eb0*/ 	.word	index@(_ZN7cutlass13device_kernelIN5flash19FlashAttnFwdCombineIN4cute5tupleIJNS3_1CILi8EEENS5_ILi128EEEEEELi5ELi256ELi1ELb0ELb1ENS_6half_tEfNS_4arch4Sm90EEEEEvNT_6ParamsE)
        /*0eb4*/ 	.word	0x00000000


	//----- nvinfo : EIATTR_MIN_STACK_SIZE
	.align		4
.L_641:
        /*0eb8*/ 	.byte	0x04, 0x12
        /*0eba*/ 	.short	(.L_643 - .L_642)
	.align		4
.L_642:
        /*0ebc*/ 	.word	index@(_ZN7cutlass13device_kernelIN5flash19FlashAttnFwdCombineIN4cute5tupleIJNS3_1CILi8EEENS5_ILi128EEEEEELi8ELi256ELi1ELb0ELb0ENS_6half_tEfNS_4arch4Sm80EEEEEvNT_6ParamsE)
        /*0ec0*/ 	.word	0x00000000


	//----- nvinfo : EIATTR_MIN_STACK_SIZE
	.align		4
.L_643:
        /*0ec4*/ 	.byte	0x04, 0x12
        /*0ec6*/ 	.short	(.L_645 - .L_644)
	.align		4
.L_644:
        /*0ec8*/ 	.word	index@(_ZN7cutlass13device_kernelIN5flash19FlashAttnFwdCombineIN4cute5tupleIJNS3_1CILi8EEENS5_ILi128EEEEEELi7ELi256ELi1ELb0ELb0ENS_6half_tEfNS_4arch4Sm80EEEEEvNT_6ParamsE)
        /*0ecc*/ 	.word	0x00000000


	//----- nvinfo : EIATTR_MIN_STACK_SIZE
	.align		4
.L_645:
        /*0ed0*/ 	.byte	0x04, 0x12
        /*0ed2*/ 	.short	(.L_647 - .L_646)
	.align		4
.L_646:
        /*0ed4*/ 	.word	index@(_ZN7cutlass13device_kernelIN5flash19FlashAttnFwdCombineIN4cute5tupleIJNS3_1CILi8EEENS5_ILi128EEEEEELi6ELi256ELi1ELb0ELb0ENS_6half_tEfNS_4arch4Sm80EEEEEvNT_6ParamsE)
        /*0ed8*/ 	.word	0x00000000


	//----- nvinfo : EIATTR_MIN_STACK_SIZE
	.align		4
.L_647:
        /*0edc*/ 	.byte	0x04, 0x12
        /*0ede*/ 	.short	(.L_649 - .L_648)
	.align		4
.L_648:
        /*0ee0*/ 	.word	index@(_ZN7cutlass13device_kernelIN5flash19FlashAttnFwdCombineIN4cute5tupleIJNS3_1CILi8EEENS5_ILi128EEEEEELi5ELi256ELi1ELb0ELb0ENS_6half_tEfNS_4arch4Sm80EEEEEvNT_6ParamsE)
        /*0ee4*/ 	.word	0x00000000


	//----- nvinfo : EIATTR_MIN_STACK_SIZE
	.align		4
.L_649:
        /*0ee8*/ 	.byte	0x04, 0x12
        /*0eea*/ 	.short	(.L_651 - .L_650)
	.align		4
.L_650:
        /*0eec*/ 	.word	index@(_ZN7cutlass13device_kernelIN5flash19FlashAttnFwdCombineIN4cute5tupleIJNS3_1CILi8EEENS5_ILi128EEEEEELi8ELi256ELi1ELb0ELb1ENS_6half_tEfNS_4arch4Sm80EEEEEvNT_6ParamsE)
        /*0ef0*/ 	.word	0x00000000


	//----- nvinfo : EIATTR_MIN_STACK_SIZE
	.align		4
.L_651:
        /*0ef4*/ 	.byte	0x04, 0x12
        /*0ef6*/ 	.short	(.L_653 - .L_652)
	.align		4
.L_652:
        /*0ef8*/ 	.word	index@(_ZN7cutlass13device_kernelIN5flash19FlashAttnFwdCombineIN4cute5tupleIJNS3_1CILi8EEENS5_ILi128EEEEEELi7ELi256ELi1ELb0ELb1ENS_6half_tEfNS_4arch4Sm80EEEEEvNT_6ParamsE)
        /*0efc*/ 	.word	0x00000000


	//----- nvinfo : EIATTR_MIN_STACK_SIZE
	.align		4
.L_653:
        /*0f00*/ 	.byte	0x04, 0x12
        /*0f02*/ 	.short	(.L_655 - .L_654)
	.align		4
.L_654:
        /*0f04*/ 	.word	index@(_ZN7cutlass13device_kernelIN5flash19FlashAttnFwdCombineIN4cute5tupleIJNS3_1CILi8EEENS5_ILi128EEEEEELi6ELi256ELi1ELb0ELb1ENS_6half_tEfNS_4arch4Sm80EEEEEvNT_6ParamsE)
        /*0f08*/ 	.word	0x00000000


	//----- nvinfo : EIATTR_MIN_STACK_SIZE
	.align		4
.L_655:
        /*0f0c*/ 	.byte	0x04, 0x12
        /*0f0e*/ 	.short	(.L_657 - .L_656)
	.align		4
.L_656:
        /*0f10*/ 	.word	index@(_ZN7cutlass13device_kernelIN5flash19FlashAttnFwdCombineIN4cute5tupleIJNS3_1CILi8EEENS5_ILi128EEEEEELi5ELi256ELi1ELb0ELb1ENS_6half_tEfNS_4arch4Sm80EEEEEvNT_6ParamsE)
        /*0f14*/ 	.word	0x00000000


	//----- nvinfo : EIATTR_MIN_STACK_SIZE
	.align		4
.L_657:
        /*0f18*/ 	.byte	0x04, 0x12
        /*0f1a*/ 	.short	(.L_659 - .L_658)
	.align		4
.L_658:
        /*0f1c*/ 	.word	index@(_ZN7cutlass13device_kernelIN5flash19FlashAttnFwdCombineIN4cute5tupleIJNS3_1CILi16EEENS5_ILi64EEEEEELi8ELi256ELi1ELb0ELb0ENS_6half_tEfNS_4arch4Sm90EEEEEvNT_6ParamsE)
        /*0f20*/ 	.word	0x00000000


	//----- nvinfo : EIATTR_MIN_STACK_SIZE
	.align		4
.L_659:
        /*0f24*/ 	.byte	0x04, 0x12
        /*0f26*/ 	.short	(.L_661 - .L_660)
	.align		4
.L_660:
        /*0f28*/ 	.word	index@(_ZN7cutlass13device_kernelIN5flash19FlashAttnFwdCombineIN4cute5tupleIJNS3_1CILi16EEENS5_ILi64EEEEEELi7ELi256ELi1ELb0ELb0ENS_6half_tEfNS_4arch4Sm90EEEEEvNT_6ParamsE)
        /*0f2c*/ 	.word	0x00000000


	//----- nvinfo : EIATTR_MIN_STACK_SIZE
	.align		4
.L_661:
        /*0f30*/ 	.byte	0x04, 0x12
        /*0f32*/ 	.short	(.L_663 - .L_662)
	.align		4
.L_662:
        /*0f34*/ 	.word	index@(_ZN7cutlass13device_kernelIN5flash19FlashAttnFwdCombineIN4cute5tupleIJNS3_1CILi16EEENS5_ILi64EEEEEELi6ELi256ELi1ELb0ELb0ENS_6half_tEfNS_4arch4Sm90EEEEEvNT_6ParamsE)
        /*0f38*/ 	.word	0x00000000


	//----- nvinfo : EIATTR_MIN_STACK_SIZE
	.align		4
.L_663:
        /*0f3c*/ 	.byte	0x04, 0x12
        /*0f3e*/ 	.short	(.L_665 - .L_664)
	.align		4
.L_664:
        /*0f40*/ 	.word	index@(_ZN7cutlass13device_kernelIN5flash19FlashAttnFwdCombineIN4cute5tupleIJNS3_1CILi16EEENS5_ILi64EEEEEELi5ELi256ELi1ELb0ELb0ENS_6half_tEfNS_4arch4Sm90EEEEEvNT_6ParamsE)
        /*0f44*/ 	.word	0x00000000


	//----- nvinfo : EIATTR_MIN_STACK_SIZE
	.align		4
.L_665:
        /*0f48*/ 	.byte	0x04, 0x12
        /*0f4a*/ 	.short	(.L_667 - .L_666)
	.align		4
.L_666:
        /*0f4c*/ 	.word	index@(_ZN7cutlass13device_kernelIN5flash19FlashAttnFwdCombineIN4cute5tupleIJNS3_1CILi16EEENS5_ILi64EEEEEELi4ELi256ELi1ELb0ELb0ENS_6half_tEfNS_4arch4Sm90EEEEEvNT_6ParamsE)
        /*0f50*/ 	.word	0x00000000


	//----- nvinfo : EIATTR_MIN_STACK_SIZE
	.align		4
.L_667:
        /*0f54*/ 	.byte	0x04, 0x12
        /*0f56*/ 	.short	(.L_669 - .L_668)
	.align		4
.L_668:
        /*0f58*/ 	.word	index@(_ZN7cutlass13device_kernelIN5flash19FlashAttnFwdCombineIN4cute5tupleIJNS3_1CILi16EEENS5_ILi64EEEEEELi8ELi256ELi1ELb0ELb1ENS_6half_tEfNS_4arch4Sm90EEEEEvNT_6ParamsE)
        /*0f5c*/ 	.word	0x00000000


	//----- nvinfo : EIATTR_MIN_STACK_SIZE
	.align		4
.L_669:
        /*0f60*/ 	.byte	0x04, 0x12
        /*0f62*/ 	.short	(.L_671 - .L_670)
	.align		4
.L_670:
        /*0f64*/ 	.word	index@(_ZN7cutlass13device_kernelIN5flash19FlashAttnFwdCombineIN4cute5tupleIJNS3_1CILi16EEENS5_ILi64EEEEEELi7ELi256ELi1ELb0ELb1ENS_6half_tEfNS_4arch4Sm90EEEEEvNT_6ParamsE)
        /*0f68*/ 	.word	0x00000000


	//----- nvinfo : EIATTR_MIN_STACK_SIZE
	.align		4
.L_671:
        /*0f6c*/ 	.byte	0x04, 0x12
        /*0f6e*/ 	.short	(.L_673 - .L_672)
	.align		4
.L_672:
        /*0f70*/ 	.word	index@(_ZN7cutlass13device_kernelIN5flash19FlashAttnFwdCombineIN4cute5tupleIJNS3_1CILi16EEENS5_ILi64EEEEEELi6ELi256ELi1ELb0ELb1ENS_6half_tEfNS_4arch4Sm90EEEEEvNT_6ParamsE)
        /*0f74*/ 	.word	0x00000000


	//----- nvinfo : EIATTR_MIN_STACK_SIZE
	.align		4
.L_673:
        /*0f78*/ 	.byte	0x04, 0x12
        /*0f7a*/ 	.short	(.L_675 - .L_674)
	.align		4
.L_674:
        /*0f7c*/ 	.word	index@(_ZN7cutlass13device_kernelIN5flash19FlashAttnFwdCombineIN4cute5tupleIJNS3_1CILi16EEENS5_ILi64EEEEEELi5ELi256ELi1ELb0ELb1ENS_6half_tEfNS_4arch4Sm90EEEEEvNT_6ParamsE)
        /*0f80*/ 	.word	0x00000000


	//----- nvinfo : EIATTR_MIN_STACK_SIZE
	.align		4
.L_675:
        /*0f84*/ 	.byte	0x04, 0x12
        /*0f86*/ 	.short	(.L_677 - .L_676)
	.align		4
.L_676:
        /*0f88*/ 	.word	index@(_ZN7cutlass13device_kernelIN5flash19FlashAttnFwdCombineIN4cute5tupleIJNS3_1CILi16EEENS5_ILi64EEEEEELi4ELi256ELi1ELb0ELb1ENS_6half_tEfNS_4arch4Sm90EEEEEvNT_6ParamsE)
        /*0f8c*/ 	.word	0x00000000


	//----- nvinfo : EIATTR_MIN_STACK_SIZE
	.align		4
.L_677:
        /*0f90*/ 	.byte	0x04, 0x12
        /*0f92*/ 	.short	(.L_679 - .L_678)
	.align		4
.L_678:
        /*0f94*/ 	.word	index@(_ZN7cutlass13device_kernelIN5flash19FlashAttnFwdCombineIN4cute5tupleIJNS3_1CILi16EEENS5_ILi64EEEEEELi8ELi256ELi1ELb0ELb0ENS_6half_tEfNS_4arch4Sm80EEEEEvNT_6ParamsE)
        /*0f98*/ 	.word	0x00000000


	//----- nvinfo : EIATTR_MIN_STACK_SIZE
	.align		4
.L_679:
        /*0f9c*/ 	.byte	0x04, 0x12
        /*0f9e*/ 	.short	(.L_681 - .L_680)
	.align		4
.L_680:
        /*0fa0*/ 	.word	index@(_ZN7cutlass13device_kernelIN5flash19FlashAttnFwdCombineIN4cute5tupleIJNS3_1CILi16EEENS5_ILi64EEEEEELi7ELi256ELi1ELb0ELb0ENS_6half_tEfNS_4arch4Sm80EEEEEvNT_6ParamsE)
        /*0fa4*/ 	.word	0x00000000


	//----- nvinfo : EIATTR_MIN_STACK_SIZE
	.align		4
.L_681:
        /*0fa8*/ 	.byte	0x04, 0x12
        /*0faa*/ 	.short	(.L_683 - .L_682)
	.align		4
.L_682:
        /*0fac*/ 	.word	index@(_ZN7cutlass13device_kernelIN5flash19FlashAttnFwdCombineIN4cute5tupleIJNS3_1CILi16EEENS5_ILi64EEEEEELi6ELi256ELi1ELb0ELb0ENS_6half_tEfNS_4arch4Sm80EEEEEvNT_6ParamsE)
        /*0fb0*/ 	.word	0x00000000


	//----- nvinfo : EIATTR_MIN_STACK_SIZE
	.align		4
.L_683:
        /*0fb4*/ 	.byte	0x04, 0x12
        /*0fb6*/ 	.short	(.L_685 - .L_684)
	.align		4
.L_684:
        /*0fb8*/ 	.word	index@(_ZN7cutlass13device_kernelIN5flash19FlashAttnFwdCombineIN4cute5tupleIJNS3_1CILi16EEENS5_ILi64EEEEEELi5ELi256ELi1ELb0ELb0ENS_6half_tEfNS_4arch4Sm80EEEEEvNT_6ParamsE)
        /*0fbc*/ 	.word	0x00000000


	//----- nvinfo : EIATTR_MIN_STACK_SIZE
	.align		4
.L_685:
        /*0fc0*/ 	.byte	0x04, 0x12
        /*0fc2*/ 	.short	(.L_687 - .L_686)
	.align		4
.L_686:
        /*0fc4*/ 	.word	index@(_ZN7cutlass13device_kernelIN5flash19FlashAttnFwdCombineIN4cute5tupleIJNS3_1CILi16EEENS5_ILi64EEEEEELi4ELi256ELi1ELb0ELb0ENS_6half_tEfNS_4arch4Sm80EEEEEvNT_6ParamsE)
        /*0fc8*/ 	.word	0x00000000


	//----- nvinfo : EIATTR_MIN_STACK_SIZE
	.align		4
.L_687:
        /*0fcc*/ 	.byte	0x04, 0x12
        /*0fce*/ 	.short	(.L_689 - .L_688)
	.align		4
.L_688:
        /*0fd0*/ 	.word	index@(_ZN7cutlass13device_kernelIN5flash19FlashAttnFwdCombineIN4cute5tupleIJNS3_1CILi16EEENS5_ILi64EEEEEELi8ELi256ELi1ELb0ELb1ENS_6half_tEfNS_4arch4Sm80EEEEEvNT_6ParamsE)
        /*0fd4*/ 	.word	0x00000000


	//----- nvinfo : EIATTR_MIN_STACK_SIZE
	.align		4
.L_689:
        /*0fd8*/ 	.byte	0x04, 0x12
        /*0fda*/ 	.short	(.L_691 - .L_690)
	.align		4
.L_690:
        /*0fdc*/ 	.word	index@(_ZN7cutlass13device_kernelIN5flash19FlashAttnFwdCombineIN4cute5tupleIJNS3_1CILi16EEENS5_ILi64EEEEEELi7ELi256ELi1ELb0ELb1ENS_6half_tEfNS_4arch4Sm80EEEEEvNT_6ParamsE)
        /*0fe0*/ 	.word	0x00000000


	//----- nvinfo : EIATTR_MIN_STACK_SIZE
	.align		4
.L_691:
        /*0fe4*/ 	.byte	0x04, 0x12
        /*0fe6*/ 	.short	(.L_693 - .L_692)
	.align		4
.L_692:
        /*0fe8*/ 	.word	index@(_ZN7cutlass13device_kernelIN5flash19FlashAttnFwdCombineIN4cute5tupleIJNS3_1CILi16EEENS5_ILi64EEEEEELi6ELi256ELi1ELb0ELb1ENS_6half_tEfNS_4arch4Sm80EEEEEvNT_6ParamsE)
        /*0fec*/ 	.word	0x00000000


	//----- nvinfo : EIATTR_MIN_STACK_SIZE
	.align		4
.L_693:
        /*0ff0*/ 	.byte	0x04, 0x12
        /*0ff2*/ 	.short	(.L_695 - .L_694)
	.align		4
.L_694:
        /*0ff4*/ 	.word	index@(_ZN7cutlass13device_kernelIN5flash19FlashAttnFwdCombineIN4cute5tupleIJNS3_1CILi16EEENS5_ILi64EEEEEELi5ELi256ELi1ELb0ELb1ENS_6half_tEfNS_4arch4Sm80EEEEEvNT_6ParamsE)
        /*0ff8*/ 	.word	0x00000000


	//----- nvinfo : EIATTR_MIN_STACK_SIZE
	.align		4
.L_695:
        /*0ffc*/ 	.byte	0x04, 0x12
        /*0ffe*/ 	.short	(.L_697 - .L_696)
	.align		4
.L_696:
        /*1000*/ 	.word	index@(_ZN7cutlass13device_kernelIN5flash19FlashAttnFwdCombineIN4cute5tupleIJNS3_1CILi16EEENS5_ILi64EEEEEELi4ELi256ELi1ELb0ELb1ENS_6half_tEfNS_4arch4Sm80EEEEEvNT_6ParamsE)
        /*1004*/ 	.word	0x00000000


	//----- nvinfo : EIATTR_MIN_STACK_SIZE
	.align		4
.L_697:
        /*1008*/ 	.byte	0x04, 0x12
        /*100a*/ 	.short	(.L_699 - .L_698)
	.align		4
.L_698:
        /*100c*/ 	.word	index@(_ZN7cutlass13device_kernelIN5flash19FlashAttnFwdCombineIN4cute5tupleIJNS3_1CILi8EEENS5_ILi128EEEEEELi8ELi256ELi1ELb0ELb0EffNS_4arch4Sm90EEEEEvNT_6ParamsE)
        /*1010*/ 	.word	0x00000000


	//----- nvinfo : EIATTR_MIN_STACK_SIZE
	.align		4
.L_699:
        /*1014*/ 	.byte	0x04, 0x12
        /*1016*/ 	.short	(.L_701 - .L_700)
	.align		4
.L_700:
        /*1018*/ 	.word	index@(_ZN7cutlass13device_kernelIN5flash19FlashAttnFwdCombineIN4cute5tupleIJNS3_1CILi8EEENS5_ILi128EEEEEELi7ELi256ELi1ELb0ELb0EffNS_4arch4Sm90EEEEEvNT_6ParamsE)
        /*101c*/ 	.word	0x00000000


	//----- nvinfo : EIATTR_MIN_STACK_SIZE
	.align		4
.L_701:
        /*1020*/ 	.byte	0x04, 0x12
        /*1022*/ 	.short	(.L_703 - .L_702)
	.align		4
.L_702:
        /*1024*/ 	.word	index@(_ZN7cutlass13device_kernelIN5flash19FlashAttnFwdCombineIN4cute5tupleIJNS3_1CILi8EEENS5_ILi128EEEEEELi6ELi256ELi1ELb0ELb0EffNS_4arch4Sm90EEEEEvNT_6ParamsE)
        /*1028*/ 	.word	0x00000000


	//----- nvinfo : EIATTR_MIN_STACK_SIZE
	.align		4
.L_703:
        /*102c*/ 	.byte	0x04, 0x12
        /*102e*/ 	.short	(.L_705 - .L_704)
	.align		4
.L_704:
        /*1030*/ 	.word	index@(_ZN7cutlass13device_kernelIN5flash19FlashAttnFwdCombineIN4cute5tupleIJNS3_1CILi8EEENS5_ILi128EEEEEELi5ELi256ELi1ELb0ELb0EffNS_4arch4Sm90EEEEEvNT_6ParamsE)
        /*1034*/ 	.word	0x00000000


	//----- nvinfo : EIATTR_MIN_STACK_SIZE
	.align		4
.L_705:
        /*1038*/ 	.byte	0x04, 0x12
        /*103a*/ 	.short	(.L_707 - .L_706)
	.align		4
.L_706:
        /*103c*/ 	.word	index@(_ZN7cutlass13device_kernelIN5flash19FlashAttnFwdCombineIN4cute5tupleIJNS3_1CILi8EEENS5_ILi128EEEEEELi8ELi256ELi1ELb0ELb1EffNS_4arch4Sm90EEEEEvNT_6ParamsE)
        /*1040*/ 	.word	0x00000000


	//----- nvinfo : EIATTR_MIN_STACK_SIZE
	.align		4
.L_707:
        /*1044*/ 	.byte	0x04, 0x12
        /*1046*/ 	.short	(.L_709 - .L_708)
	.align		4
.L_708:
        /*1048*/ 	.word	index@(_ZN7cutlass13device_kernelIN5flash19FlashAttnFwdCombineIN4cute5tupleIJNS3_1CILi8EEENS5_ILi128EEEEEELi7ELi256ELi1ELb0ELb1EffNS_4arch4Sm90EEEEEvNT_6ParamsE)
        /*104c*/ 	.word	0x00000000


	//----- nvinfo : EIATTR_MIN_STACK_SIZE
	.align		4
.L_709:
        /*1050*/ 	.byte	0x04, 0x12
        /*1052*/ 	.short	(.L_711 - .L_710)
	.align		4
.L_710:
        /*1054*/ 	.word	index@(_ZN7cutlass13device_kernelIN5flash19FlashAttnFwdCombineIN4cute5tupleIJNS3_1CILi8EEENS5_ILi128EEEEEELi6ELi256ELi1ELb0ELb1EffNS_4arch4Sm90EEEEEvNT_6ParamsE)
        /*1058*/ 	.word	0x00000000


	//----- nvinfo : EIATTR_MIN_STACK_SIZE
	.align		4
.L_711:
        /*105c*/ 	.byte	0x04, 0x12
        /*105e*/ 	.short	(.L_713 - .L_712)
	.align		4
.L_712:
        /*1060*/ 	.word	index@(_ZN7cutlass13device_kernelIN5flash19FlashAttnFwdCombineIN4cute5tupleIJNS3_1CILi8EEENS5_ILi128EEEEEELi5ELi256ELi1ELb0ELb1EffNS_4arch4Sm90EEEEEvNT_6ParamsE)
        /*1064*/ 	.word	0x00000000


	//----- nvinfo : EIATTR_MIN_STACK_SIZE
	.align		4
.L_713:
        /*1068*/ 	.byte	0x04, 0x12
        /*106a*/ 	.short	(.L_715 - .L_714)
	.align		4
.L_714:
        /*106c*/ 	.word	index@(_ZN7cutlass13device_kernelIN5flash19FlashAttnFwdCombineIN4cute5tupleIJNS3_1CILi8EEENS5_ILi128EEEEEELi8ELi256ELi1ELb0ELb0EffNS_4arch4Sm80EEEEEvNT_6ParamsE)
        /*1070*/ 	.word	0x00000000


	//----- nvinfo : EIATTR_MIN_STACK_SIZE
	.align		4
.L_715:
        /*1074*/ 	.byte	0x04, 0x12
        /*1076*/ 	.short	(.L_717 - .L_716)
	.align		4
.L_716:
        /*1078*/ 	.word	index@(_ZN7cutlass13device_kernelIN5flash19FlashAttnFwdCombineIN4cute5tupleIJNS3_1CILi8EEENS5_ILi128EEEEEELi7ELi256ELi1ELb0ELb0EffNS_4arch4Sm80EEEEEvNT_6ParamsE)
        /*107c*/ 	.word	0x00000000


	//----- nvinfo : EIATTR_MIN_STACK_SIZE
	.align		4
.L_717:
        /*1080*/ 	.byte	0x04, 0x12
        /*1082*/ 	.short	(.L_719 - .L_718)
	.align		4
.L_718:
        /*1084*/ 	.word	index@(_ZN7cutlass13device_kernelIN5flash19FlashAttnFwdCombineIN4cute5tupleIJNS3_1CILi8EEENS5_ILi128EEEEEELi6ELi256ELi1ELb0ELb0EffNS_4arch4Sm80EEEEEvNT_6ParamsE)
        /*1088*/ 	.word	0x00000000


	//----- nvinfo : EIATTR_MIN_STACK_SIZE
	.align		4
.L_719:
        /*108c*/ 	.byte	0x04, 0x12
        /*108e*/ 	.short	(.L_721 - .L_720)
	.align		4
.L_720:
        /*1090*/ 	.word	index@(_ZN7cutlass13device_kernelIN5flash19FlashAttnFwdCombineIN4cute5tupleIJNS3_1CILi8EEENS5_ILi128EEEEEELi5ELi256ELi1ELb0ELb0EffNS_4arch4Sm80EEEEEvNT_6ParamsE)
        /*1094*/ 	.word	0x00000000


	//----- nvinfo : EIATTR_MIN_STACK_SIZE
	.align		4
.L_721:
        /*1098*/ 	.byte	0x04, 0x12
        /*109a*/ 	.short	(.L_723 - .L_722)
	.align		4
.L_722:
        /*109c*/ 	.word	index@(_ZN7cutlass13device_kernelIN5flash19FlashAttnFwdCombineIN4cute5tupleIJNS3_1CILi8EEENS5_ILi128EEEEEELi8ELi256ELi1ELb0ELb1EffNS_4arch4Sm80EEEEEvNT_6ParamsE)
        /*10a0*/ 	.word	0x00000000


	//----- nvinfo : EIATTR_MIN_STACK_SIZE
	.align		4
.L_723:
        /*10a4*/ 	.byte	0x04, 0x12
        /*10a6*/ 	.short	(.L_725 - .L_724)
	.align		4
.L_724:
        /*10a8*/ 	.word	index@(_ZN7cutlass13device_kernelIN5flash19FlashAttnFwdCombineIN4cute5tupleIJNS3_1CILi8EEENS5_ILi128EEEEEELi7ELi256ELi1ELb0ELb1EffNS_4arch4Sm80EEEEEvNT_6ParamsE)
        /*10ac*/ 	.word	0x00000000


	//----- nvinfo : EIATTR_MIN_STACK_SIZE
	.align		4
.L_725:
        /*10b0*/ 	.byte	0x04, 0x12
        /*10b2*/ 	.short	(.L_727 - .L_726)
	.align		4
.L_726:
        /*10b4*/ 	.word	index@(_ZN7cutlass13device_kernelIN5flash19FlashAttnFwdCombineIN4cute5tupleIJNS3_1CILi8EEENS5_ILi128EEEEEELi6ELi256ELi1ELb0ELb1EffNS_4arch4Sm80EEEEEvNT_6ParamsE)
        /*10b8*/ 	.word	0x00000000


	//----- nvinfo : EIATTR_MIN_STACK_SIZE
	.align		4
.L_727:
        /*10bc*/ 	.byte	0x04, 0x12
        /*10be*/ 	.short	(.L_729 - .L_728)
	.align		4
.L_728:
        /*10c0*/ 	.word	index@(_ZN7cutlass13device_kernelIN5flash19FlashAttnFwdCombineIN4cute5tupleIJNS3_1CILi8EEENS5_ILi128EEEEEELi5ELi256ELi1ELb0ELb1EffNS_4arch4Sm80EEEEEvNT_6ParamsE)
        /*10c4*/ 	.word	0x00000000


	//----- nvinfo : EIATTR_MIN_STACK_SIZE
	.align		4
.L_729:
        /*10c8*/ 	.byte	0x04, 0x12
        /*10ca*/ 	.short	(.L_731 - .L_730)
	.align		4
.L_730:
        /*10cc*/ 	.word	index@(_ZN7cutlass13device_kernelIN5flash19FlashAttnFwdCombineIN4cute5tupleIJNS3_1CILi16EEENS5_ILi64EEEEEELi8ELi256ELi1ELb0ELb0EffNS_4arch4Sm90EEEEEvNT_6ParamsE)
        /*10d0*/ 	.word	0x00000000


	//----- nvinfo : EIATTR_MIN_STACK_SIZE
	.align		4
.L_731:
        /*10d4*/ 	.byte	0x04, 0x12
        /*10d6*/ 	.short	(.L_733 - .L_732)
	.align		4
.L_732:
        /*10d8*/ 	.word	index@(_ZN7cutlass13device_kernelIN5flash19FlashAttnFwdCombineIN4cute5tupleIJNS3_1CILi16EEENS5_ILi64EEEEEELi7ELi256ELi1ELb0ELb0EffNS_4arch4Sm90EEEEEvNT_6ParamsE)
        /*10dc*/ 	.word	0x00000000


	//----- nvinfo : EIATTR_MIN_STACK_SIZE
	.align		4
.L_733:
        /*10e0*/ 	.byte	0x04, 0x12
        /*10e2*/ 	.short	(.L_735 - .L_734)
	.align		4
.L_734:
        /*10e4*/ 	.word	index@(_ZN7cutlass13device_kernelIN5flash19FlashAttnFwdCombineIN4cute5tupleIJNS3_1CILi16EEENS5_ILi64EEEEEELi6ELi256ELi1ELb0ELb0EffNS_4arch4Sm90EEEEEvNT_6ParamsE)
        /*10e8*/ 	.word	0x00000000


	//----- nvinfo : EIATTR_MIN_STACK_SIZE
	.align		4
.L_735:
        /*10ec*/ 	.byte	0x04, 0x12
        /*10ee*/ 	.short	(.L_737 - .L_736)
	.align		4
.L_736:
        /*10f0*/ 	.word	index@(_ZN7cutlass13device_kernelIN5flash19FlashAttnFwdCombineIN4cute5tupleIJNS3_1CILi16EEENS5_ILi64EEEEEELi5ELi256ELi1ELb0ELb0EffNS_4arch4Sm90EEEEEvNT_6ParamsE)
        /*10f4*/ 	.word	0x00000000


	//----- nvinfo : EIATTR_MIN_STACK_SIZE
	.align		4
.L_737:
        /*10f8*/ 	.byte	0x04, 0x12
        /*10fa*/ 	.short	(.L_739 - .L_738)
	.align		4
.L_738:
        /*10fc*/ 	.word	index@(_ZN7cutlass13device_kernelIN5flash19FlashAttnFwdCombineIN4cute5tupleIJNS3_1CILi16EEENS5_ILi64EEEEEELi4ELi256ELi1ELb0ELb0EffNS_4arch4Sm90EEEEEvNT_6ParamsE)
        /*1100*/ 	.word	0x00000000


	//----- nvinfo : EIATTR_MIN_STACK_SIZE
	.align		4
.L_739:
        /*1104*/ 	.byte	0x04, 0x12
        /*1106*/ 	.short	(.L_741 - .L_740)
	.align		4
.L_740:
        /*1108*/ 	.word	index@(_ZN7cutlass13device_kernelIN5flash19FlashAttnFwdCombineIN4cute5tupleIJNS3_1CILi16EEENS5_ILi64EEEEEELi8ELi256ELi1ELb0ELb1EffNS_4arch4Sm90EEEEEvNT_6ParamsE)
        /*110c*/ 	.word	0x00000000


	//----- nvinfo : EIATTR_MIN_STACK_SIZE
	.align		4
.L_741:
        /*1110*/ 	.byte	0x04, 0x12
        /*1112*/ 	.short	(.L_743 - .L_742)
	.align		4
.L_742:
        /*1114*/ 	.word	index@(_ZN7cutlass13device_kernelIN5flash19FlashAttnFwdCombineIN4cute5tupleIJNS3_1CILi16EEENS5_ILi64EEEEEELi7ELi256ELi1ELb0ELb1EffNS_4arch4Sm90EEEEEvNT_6ParamsE)
        /*1118*/ 	.word	0x00000000


	//----- nvinfo : EIATTR_MIN_STACK_SIZE
	.align		4
.L_743:
        /*111c*/ 	.byte	0x04, 0x12
        /*111e*/ 	.short	(.L_745 - .L_744)
	.align		4
.L_744:
        /*1120*/ 	.word	index@(_ZN7cutlass13device_kernelIN5flash19FlashAttnFwdCombineIN4cute5tupleIJNS3_1CILi16EEENS5_ILi64EEEEEELi6ELi256ELi1ELb0ELb1EffNS_4arch4Sm90EEEEEvNT_6ParamsE)
        /*1124*/ 	.word	0x00000000


	//----- nvinfo : EIATTR_MIN_STACK_SIZE
	.align		4
.L_745:
        /*1128*/ 	.byte	0x04, 0x12
        /*112a*/ 	.short	(.L_747 - .L_746)
	.align		4
.L_746:
        /*112c*/ 	.word	index@(_ZN7cutlass13device_kernelIN5flash19FlashAttnFwdCombineIN4cute5tupleIJNS3_1CILi16EEENS5_ILi64EEEEEELi5ELi256ELi1ELb0ELb1EffNS_4arch4Sm90EEEEEvNT_6ParamsE)
        /*1130*/ 	.word	0x00000000


	//----- nvinfo : EIATTR_MIN_STACK_SIZE
	.align		4
.L_747:
        /*1134*/ 	.byte	0x04, 0x12
        /*1136*/ 	.short	(.L_749 - .L_748)
	.align		4
.L_748:
        /*1138*/ 	.word	index@(_ZN7cutlass13device_kernelIN5flash19FlashAttnFwdCombineIN4cute5tupleIJNS3_1CILi16EEENS5_ILi64EEEEEELi4ELi256ELi1ELb0ELb1EffNS_4arch4Sm90EEEEEvNT_6ParamsE)
        /*113c*/ 	.word	0x00000000


	//----- nvinfo : EIATTR_MIN_STACK_SIZE
	.align		4
.L_749:
        /*1140*/ 	.byte	0x04, 0x12
        /*1142*/ 	.short	(.L_751 - .L_750)
	.align		4
.L_750:
        /*1144*/ 	.word	index@(_ZN7cutlass13device_kernelIN5flash19FlashAttnFwdCombineIN4cute5tupleIJNS3_1CILi16EEENS5_ILi64EEEEEELi8ELi256ELi1ELb0ELb0EffNS_4arch4Sm80EEEEEvNT_6ParamsE)
        /*1148*/ 	.word	0x00000000


	//----- nvinfo : EIATTR_MIN_STACK_SIZE
	.align		4
.L_751:
        /*114c*/ 	.byte	0x04, 0x12
        /*114e*/ 	.short	(.L_753 - .L_752)
	.align		4
.L_752:
        /*1150*/ 	.word	index@(_ZN7cutlass13device_kernelIN5flash19FlashAttnFwdCombineIN4cute5tupleIJNS3_1CILi16EEENS5_ILi64EEEEEELi7ELi256ELi1ELb0ELb0EffNS_4arch4Sm80EEEEEvNT_6ParamsE)
        /*1154*/ 	.word	0x00000000


	//----- nvinfo : EIATTR_MIN_STACK_SIZE
	.align		4
.L_753:
        /*1158*/ 	.byte	0x04, 0x12
        /*115a*/ 	.short	(.L_755 - .L_754)
	.align		4
.L_754:
        /*115c*/ 	.word	index@(_ZN7cutlass13device_kernelIN5flash19FlashAttnFwdCombineIN4cute5tupleIJNS3_1CILi16EEENS5_ILi64EEEEEELi6ELi256ELi1ELb0ELb0EffNS_4arch4Sm80EEEEEvNT_6ParamsE)
        /*1160*/ 	.word	0x00000000


	//----- nvinfo : EIATTR_MIN_STACK_SIZE
	.align		4
.L_755:
        /*1164*/ 	.byte	0x04, 0x12
        /*1166*/ 	.short	(.L_757 - .L_756)
	.align		4
.L_756:
        /*1168*/ 	.word	index@(_ZN7cutlass13device_kernelIN5flash19FlashAttnFwdCombineIN4cute5tupleIJNS3_1CILi16EEENS5_ILi64EEEEEELi5ELi256ELi1ELb0ELb0EffNS_4arch4Sm80EEEEEvNT_6ParamsE)
        /*116c*/ 	.word	0x00000000


	//----- nvinfo : EIATTR_MIN_STACK_SIZE
	.align		4
.L_757:
        /*1170*/ 	.byte	0x04, 0x12
        /*1172*/ 	.short	(.L_759 - .L_758)
	.align		4
.L_758:
        /*1174*/ 	.word	index@(_ZN7cutlass13device_kernelIN5flash19FlashAttnFwdCombineIN4cute5tupleIJNS3_1CILi16EEENS5_ILi64EEEEEELi4ELi256ELi1ELb0ELb0EffNS_4arch4Sm80EEEEEvNT_6ParamsE)
        /*1178*/ 	.word	0x00000000


	//----- nvinfo : EIATTR_MIN_STACK_SIZE
	.align		4
.L_759:
        /*117c*/ 	.byte	0x04, 0x12
        /*117e*/ 	.short	(.L_761 - .L_760)
	.align		4
.L_760:
        /*1180*/ 	.word	index@(_ZN7cutlass13device_kernelIN5flash19FlashAttnFwdCombineIN4cute5tupleIJNS3_1CILi16EEENS5_ILi64EEEEEELi8ELi256ELi1ELb0ELb1EffNS_4arch4Sm80EEEEEvNT_6ParamsE)
        /*1184*/ 	.word	0x00000000


	//----- nvinfo : EIATTR_MIN_STACK_SIZE
	.align		4
.L_761:
        /*1188*/ 	.byte	0x04, 0x12
        /*118a*/ 	.short	(.L_763 - .L_762)
	.align		4
.L_762:
        /*118c*/ 	.word	index@(_ZN7cutlass13device_kernelIN5flash19FlashAttnFwdCombineIN4cute5tupleIJNS3_1CILi16EEENS5_ILi64EEEEEELi7ELi256ELi1ELb0ELb1EffNS_4arch4Sm80EEEEEvNT_6ParamsE)
        /*1190*/ 	.word	0x00000000


	//----- nvinfo : EIATTR_MIN_STACK_SIZE
	.align		4
.L_763:
        /*1194*/ 	.byte	0x04, 0x12
        /*1196*/ 	.short	(.L_765 - .L_764)
	.align		4
.L_764:
        /*1198*/ 	.word	index@(_ZN7cutlass13device_kernelIN5flash19FlashAttnFwdCombineIN4cute5tupleIJNS3_1CILi16EEENS5_ILi64EEEEEELi6ELi256ELi1ELb0ELb1EffNS_4arch4Sm80EEEEEvNT_6ParamsE)
        /*119c*/ 	.word	0x00000000


	//----- nvinfo : EIATTR_MIN_STACK_SIZE
	.align		4
.L_765:
        /*11a0*/ 	.byte	0x04, 0x12
        /*11a2*/ 	.short	(.L_767 - .L_766)
	.align		4
.L_766:
        /*11a4*/ 	.word	index@(_ZN7cutlass13device_kernelIN5flash19FlashAttnFwdCombineIN4cute5tupleIJNS3_1CILi16EEENS5_ILi64EEEEEELi5ELi256ELi1ELb0ELb1EffNS_4arch4Sm80EEEEEvNT_6ParamsE)
        /*11a8*/ 	.word	0x00000000


	//----- nvinfo : EIATTR_MIN_STACK_SIZE
	.align		4
.L_767:
        /*11ac*/ 	.byte	0x04, 0x12
        /*11ae*/ 	.short	(.L_769 - .L_768)
	.align		4
.L_768:
        /*11b0*/ 	.word	index@(_ZN7cutlass13device_kernelIN5flash19FlashAttnFwdCombineIN4cute5tupleIJNS3_1CILi16EEENS5_ILi64EEEEEELi4ELi256ELi1ELb0ELb1EffNS_4arch4Sm80EEEEEvNT_6ParamsE)
        /*11b4*/ 	.word	0x00000000
.L_769:


//--------------------- .nv.compat                --------------------------
	.section	.nv.compat,"",@"SHT_CUDA_COMPAT_INFO"
	.align	4
        /*0000*/ 	.byte	0x02, 0x09, 0x01, 0x00, 0x02, 0x02, 0x01, 0x00, 0x02, 0x05, 0x05, 0x00, 0x03, 0x07, 0x01, 0x01
        /*0010*/ 	.byte	0x02, 0x03, 0x00, 0x00, 0x02, 0x06, 0x01, 0x00, 0x04, 0x0b, 0x08, 0x00, 0x01, 0x00, 0x00, 0x00
        /*0020*/ 	.byte	0x00, 0x00, 0x00, 0x00


//--------------------- .nv.info._ZN7cutlass13device_kernelIN5flash19FlashAttnFwdCombineIN4cute5tupleIJNS3_1CILi8EEENS5_ILi128EEEEEELi8ELi256ELi1ELb0ELb0ENS_10bfloat16_tEfNS_4arch4Sm90EEEEEvNT_6ParamsE --------------------------
	.section	.nv.info._ZN7cutlass13device_kernelIN5flash19FlashAttnFwdCombineIN4cute5tupleIJNS3_1CILi8EEENS5_ILi128EEEEEELi8ELi256ELi1ELb0ELb0ENS_10bfloat16_tEfNS_4arch4Sm90EEEEEvNT_6ParamsE,"",@"SHT_CUDA_INFO"
	.sectionflags	@""
	.align	4


	//----- nvinfo : EIATTR_CUDA_API_VERSION
	.align		4
        /*0000*/ 	.byte	0x04, 0x37
        /*0002*/ 	.short	(.L_771 - .L_770)
.L_770:
        /*0004*/ 	.word	0x00000082


	//----- nvinfo : EIATTR_KPARAM_INFO
	.align		4
.L_771:
        /*0008*/ 	.byte	0x04, 0x17
        /*000a*/ 	.short	(.L_773 - .L_772)
.L_772:
        /*000c*/ 	.word	0x00000000
        /*0010*/ 	.short	0x0000
        /*0012*/ 	.short	0x0000
        /*0014*/ 	.byte	0x00, 0xf0, 0xa1, 0x03


	//----- nvinfo : EIATTR_SPARSE_MMA_MASK
	.align		4
.L_773:
        /*0018*/ 	.byte	0x03, 0x50
        /*001a*/ 	.short	0x0000


	//----- nvinfo : EIATTR_MAXREG_COUNT
	.align		4
        /*001c*/ 	.byte	0x03, 0x1b
        /*001e*/ 	.short	0x0080


	//----- nvinfo : EIATTR_NUM_BARRIERS
	.align		4
        /*0020*/ 	.byte	0x02, 0x4c
        /*0022*/ 	.byte	0x01
	.zero		1


	//----- nvinfo : EIATTR_EXTERNS
	.align		4
        /*0024*/ 	.byte	0x04, 0x0f
        /*0026*/ 	.short	(.L_775 - .L_774)


	//   ....[0]....
	.align		4
.L_774:
        /*0028*/ 	.word	index@(__assertfail)


	//----- nvinfo : EIATTR_MERCURY_ISA_VERSION
	.align		4
.L_775:
        /*002c*/ 	.byte	0x03, 0x5f
        /*002e*/ 	.short	0x0101


	//----- nvinfo : EIATTR_COOP_GROUP_MASK_REGIDS
	.align		4
        /*0030*/ 	.byte	0x04, 0x29
        /*0032*/ 	.short	(.L_777 - .L_776)


	//   ....[0]....
.L_776:
        /*0034*/ 	.word	0xffffffff


	//   ....[1]....
        /*0038*/ 	.word	0xffffffff


	//   ....[2]....
        /*003c*/ 	.word	0xffffffff


	//   ....[3]....
        /*0040*/ 	.word	0xffffffff


	//   ....[4]....
        /*0044*/ 	.word	0xffffffff


	//   ....[5]....
        /*0048*/ 	.word	0xffffffff


	//   ....[6]....
        /*004c*/ 	.word	0xffffffff


	//   ....[7]....
        /*0050*/ 	.word	0xffffffff


	//   ....[8]....
        /*0054*/ 	.word	0xffffffff


	//   ....[9]....
        /*0058*/ 	.word	0xffffffff


	//   ....[10]....
        /*005c*/ 	.word	0xffffffff


	//   ....[11]....
        /*0060*/ 	.word	0xffffffff


	//   ....[12]....
        /*0064*/ 	.word	0xffffffff


	//   ....[13]....
        /*0068*/ 	.word	0xffffffff


	//   ....[14]....
        /*006c*/ 	.word	0xffffffff


	//----- nvinfo : EIATTR_COOP_GROUP_INSTR_OFFSETS
	.align		4
.L_777:
        /*0070*/ 	.byte	0x04, 0x28
        /*0072*/ 	.short	(.L_779 - .L_778)


	//   ....[0]....
.L_778:
        /*0074*/ 	.word	0x00001470


	//   ....[1]....
        /*0078*/ 	.word	0x00001490


	//   ....[2]....
        /*007c*/ 	.word	0x000014b0


	//   ....[3]....
        /*0080*/ 	.word	0x000014d0


	//   ....[4]....
        /*0084*/ 	.word	0x000014f0


	//   ....[5]....
        /*0088*/ 	.word	0x000017d0


	//   ....[6]....
        /*008c*/ 	.word	0x00001850


	//   ....[7]....
        /*0090*/ 	.word	0x00001860


	//   ....[8]....
        /*0094*/ 	.word	0x00001890


	//   ....[9]....
        /*0098*/ 	.word	0x000018a0


	//   ....[10]....
        /*009c*/ 	.word	0x000018d0


	//   ....[11]....
        /*00a0*/ 	.word	0x000018e0


	//   ....[12]....
        /*00a4*/ 	.word	0x00001910


	//   ....[13]....
        /*00a8*/ 	.word	0x00001920


	//   ....[14]....
        /*00ac*/ 	.word	0x00001950


	//----- nvinfo : EIATTR_VRC_CTA_INIT_COUNT
	.align		4
.L_779:
        /*00b0*/ 	.byte	0x02, 0x4a
	.zero		1
	.zero		1


	//----- nvinfo : EIATTR_SYSCALL_OFFSETS
	.align		4
        /*00b4*/ 	.byte	0x04, 0x46
        /*00b6*/ 	.short	(.L_781 - .L_780)


	//   ....[0]....
.L_780:
        /*00b8*/ 	.word	0x000003c0


	//----- nvinfo : EIATTR_EXIT_INSTR_OFFSETS
	.align		4
.L_781:
        /*00bc*/ 	.byte	0x04, 0x1c
        /*00be*/ 	.short	(.L_783 - .L_782)


	//   ....[0]....
.L_782:
        /*00c0*/ 	.word	0x00000270


	//   ....[1]....
        /*00c4*/ 	.word	0x00002ad0


	//   ....[2]....
        /*00c8*/ 	.word	0x00002c20


	//----- nvinfo : EIATTR_MAX_THREADS
	.align		4
.L_783:
        /*00cc*/ 	.byte	0x04, 0x05
        /*00ce*/ 	.short	(.L_785 - .L_784)
.L_784:
        /*00d0*/ 	.word	0x00000100
        /*00d4*/ 	.word	0x00000001
        /*00d8*/ 	.word	0x00000001


	//----- nvinfo : EIATTR_CRS_STACK_SIZE
	.align		4
.L_785:
        /*00dc*/ 	.byte	0x04, 0x1e
        /*00de*/ 	.short	(.L_787 - .L_786)
.L_786:
        /*00e0*/ 	.word	0x00000000


	//----- nvinfo : EIATTR_CBANK_PARAM_SIZE
	.align		4
.L_787:
        /*00e4*/ 	.byte	0x03, 0x19
        /*00e6*/ 	.short	0x00e8


	//----- nvinfo : EIATTR_PARAM_CBANK
	.align		4
        /*00e8*/ 	.byte	0x04, 0x0a
        /*00ea*/ 	.short	(.L_789 - .L_788)
	.align		4
.L_788:
        /*00ec*/ 	.word	index@(.nv.constant0._ZN7cutlass13device_kernelIN5flash19FlashAttnFwdCombineIN4cute5tupleIJNS3_1CILi8EEENS5_ILi128EEEEEELi8ELi256ELi1ELb0ELb0ENS_10bfloat16_tEfNS_4arch4Sm90EEEEEvNT_6ParamsE)
        /*00f0*/ 	.short	0x0380
        /*00f2*/ 	.short	0x00e8


	//----- nvinfo : EIATTR_SW_WAR
	.align		4
.L_789:
        /*00f4*/ 	.byte	0x04, 0x36
        /*00f6*/ 	.short	(.L_791 - .L_790)
.L_790:
        /*00f8*/ 	.word	0x00000008
.L_791:


//--------------------- .nv.info._ZN7cutlass13device_kernelIN5flash19FlashAttnFwdCombineIN4cute5tupleIJNS3_1CILi8EEENS5_ILi128EEEEEELi7ELi256ELi1ELb0ELb0ENS_10bfloat16_tEfNS_4arch4Sm90EEEEEvNT_6ParamsE --------------------------
	.section	.nv.info._ZN7cutlass13device_kernelIN5flash19FlashAttnFwdCombineIN4cute5tupleIJNS3_1CILi8EEENS5_ILi128EEEEEELi7ELi256ELi1ELb0ELb0ENS_10bfloat16_tEfNS_4arch4Sm90EEEEEvNT_6ParamsE,"",@"SHT_CUDA_INFO"
	.sectionflags	@""
	.align	4


	//----- nvinfo : EIATTR_CUDA_API_VERSION
	.align		4
        /*0000*/ 	.byte	0x04, 0x37
        /*0002*/ 	.short	(.L_793 - .L_792)
.L_792:
        /*0004*/ 	.word	0x00000082


	//----- nvinfo : EIATTR_KPARAM_INFO
	.align		4
.L_793:
        /*0008*/ 	.byte	0x04, 0x17
        /*000a*/ 	.short	(.L_795 - .L_794)
.L_794:
        /*000c*/ 	.word	0x00000000
        /*0010*/ 	.short	0x0000
        /*0012*/ 	.short	0x0000
        /*0014*/ 	.byte	0x00, 0xf0, 0xa1, 0x03


	//----- nvinfo : EIATTR_SPARSE_MMA_MASK
	.align		4
.L_795:
        /*0018*/ 	.byte	0x03, 0x50
        /*001a*/ 	.short	0x0000


	//----- nvinfo : EIATTR_MAXREG_COUNT
	.align		4
        /*001c*/ 	.byte	0x03, 0x1b
        /*001e*/ 	.short	0x0080


	//----- nvinfo : EIATTR_NUM_BARRIERS
	.align		4
        /*0020*/ 	.byte	0x02, 0x4c
        /*0022*/ 	.byte	0x01
	.zero		1


	//----- nvinfo : EIATTR_EXTERNS
	.align		4
        /*0024*/ 	.byte	0x04, 0x0f
        /*0026*/ 	.short	(.L_797 - .L_796)


	//   ....[0]....
	.align		4
.L_796:
        /*0028*/ 	.word	index@(__assertfail)


	//----- nvinfo : EIATTR_MERCURY_ISA_VERSION
	.align		4
.L_797:
        /*002c*/ 	.byte	0x03, 0x5f
        /*002e*/ 	.short	0x0101


	//----- nvinfo : EIATTR_COOP_GROUP_MASK_REGIDS
	.align		4
        /*0030*/ 	.byte	0x04, 0x29
        /*0032*/ 	.short	(.L_799 - .L_798)


	//   ....[0]....
.L_798:
        /*0034*/ 	.word	0xffffffff


	//   ....[1]....
        /*0038*/ 	.word	0xffffffff


	//   ....[2]....
        /*003c*/ 	.word	0xffffffff


	//   ....[3]....
        /*0040*/ 	.word	0xffffffff


	//   ....[4]....
        /*0044*/ 	.word	0xffffffff


	//   ....[5]....
        /*0048*/ 	.word	0xffffffff


	//   ....[6]....
        /*004c*/ 	.word	0xffffffff


	//   ....[7]....
        /*0050*/ 	.word	0xffffffff


	//   ....[8]....
        /*0054*/ 	.word	0xffffffff


	//   ....[9]....
        /*0058*/ 	.word	0xffffffff


	//   ....[10]....
        /*005c*/ 	.word	0xffffffff


	//   ....[11]....
        /*0060*/ 	.word	0xffffffff


	//   ....[12]....
        /*0064*/ 	.word	0xffffffff


	//   ....[13]....
        /*0068*/ 	.word	0xffffffff


	//   ....[14]....
        /*006c*/ 	.word	0xffffffff


	//----- nvinfo : EIATTR_COOP_GROUP_INSTR_OFFSETS
	.align		4
.L_799:
        /*0070*/ 	.byte	0x04, 0x28
        /*0072*/ 	.short	(.L_801 - .L_800)


	//   ....[0]....
.L_800:
        /*0074*/ 	.word	0x00001100


	//   ....[1]....
        /*0078*/ 	.word	0x00001120


	//   ....[2]....
        /*007c*/ 	.word	0x00001140


	//   ....[3]....
        /*0080*/ 	.word	0x00001160


	//   ....[4]....
        /*0084*/ 	.word	0x00001180


	//   ....[5]....
        /*0088*/ 	.word	0x000012d0


	//   ....[6]....
        /*008c*/ 	.word	0x00001360


	//   ....[7]....
        /*0090*/ 	.word	0x00001370


	//   ....[8]....
        /*0094*/ 	.word	0x000013a0


	//   ....[9]....
        /*0098*/ 	.word	0x000013b0


	//   ....[10]....
        /*009c*/ 	.word	0x000013e0


	//   ....[11]....
        /*00a0*/ 	.word	0x000013f0


	//   ....[12]....
        /*00a4*/ 	.word	0x00001420


	//   ....[13]....
        /*00a8*/ 	.word	0x00001430


	//   ....[14]....
        /*00ac*/ 	.word	0x00001460


	//----- nvinfo : EIATTR_VRC_CTA_INIT_COUNT
	.align		4
.L_801:
        /*00b0*/ 	.byte	0x02, 0x4a
	.zero		1
	.zero		1


	//----- nvinfo : EIATTR_SYSCALL_OFFSETS
	.align		4
        /*00b4*/ 	.byte	0x04, 0x46
        /*00b6*/ 	.short	(.L_803 - .L_802)


	//   ....[0]....
.L_802:
        /*00b8*/ 	.word	0x000003c0


	//----- nvinfo : EIATTR_EXIT_INSTR_OFFSETS
	.align		4
.L_803:
        /*00bc*/ 	.byte	0x04, 0x1c
        /*00be*/ 	.short	(.L_805 - .L_804)


	//   ....[0]....
.L_804:
        /*00c0*/ 	.word	0x00000270


	//   ....[1]....
        /*00c4*/ 	.word	0x00002550


	//   ....[2]....
        /*00c8*/ 	.word	0x000026a0


	//----- nvinfo : EIATTR_MAX_THREADS
	.align		4
.L_805:
        /*00cc*/ 	.byte	0x04, 0x05
        /*00ce*/ 	.short	(.L_807 - .L_806)
.L_806:
        /*00d0*/ 	.word	0x00000100
        /*00d4*/ 	.word	0x00000001
        /*00d8*/ 	.word	0x00000001


	//----- nvinfo : EIATTR_CRS_STACK_SIZE
	.align		4
.L_807:
        /*00dc*/ 	.byte	0x04, 0x1e
        /*00de*/ 	.short	(.L_809 - .L_808)
.L_808:
        /*00e0*/ 	.word	0x00000000


	//----- nvinfo : EIATTR_CBANK_PARAM_SIZE
	.align		4
.L_809:
        /*00e4*/ 	.byte	0x03, 0x19
        /*00e6*/ 	.short	0x00e8


	//----- nvinfo : EIATTR_PARAM_CBANK
	.align		4
        /*00e8*/ 	.byte	0x04, 0x0a
        /*00ea*/ 	.short	(.L_811 - .L_810)
	.align		4
.L_810:
        /*00ec*/ 	.word	index@(.nv.constant0._ZN7cutlass13device_kernelIN5flash19FlashAttnFwdCombineIN4cute5tupleIJNS3_1CILi8EEENS5_ILi128EEEEEELi7ELi256ELi1ELb0ELb0ENS_10bfloat16_tEfNS_4arch4Sm90EEEEEvNT_6ParamsE)
        /*00f0*/ 	.short	0x0380
        /*00f2*/ 	.short	0x00e8


	//----- nvinfo : EIATTR_SW_WAR
	.align		4
.L_811:
        /*00f4*/ 	.byte	0x04, 0x36
        /*00f6*/ 	.short	(.L_813 - .L_812)
.L_812:
        /*00f8*/ 	.word	0x00000008
.L_813:


//--------------------- .nv.info._ZN7cutlass13device_kernelIN5flash19FlashAttnFwdCombineIN4cute5tupleIJNS3_1CILi8EEENS5_ILi128EEEEEELi6ELi256ELi1ELb0ELb0ENS_10bfloat16_tEfNS_4arch4Sm90EEEEEvNT_6ParamsE --------------------------
	.section	.nv.info._ZN7cutlass13device_kernelIN5flash19FlashAttnFwdCombineIN4cute5tupleIJNS3_1CILi8EEENS5_ILi128EEEEEELi6ELi256ELi1ELb0ELb0ENS_10bfloat16_tEfNS_4arch4Sm90EEEEEvNT_6ParamsE,"",@"SHT_CUDA_INFO"
	.sectionflags	@""
	.align	4


	//----- nvinfo : EIATTR_CUDA_API_VERSION
	.align		4
        /*0000*/ 	.byte	0x04, 0x37
        /*0002*/ 	.short	(.L_815 - .L_814)
.L_814:
        /*0004*/ 	.word	0x00000082


	//----- nvinfo : EIATTR_KPARAM_INFO
	.align		4
.L_815:
        /*0008*/ 	.byte	0x04, 0x17
        /*000a*/ 	.short	(.L_817 - .L_816)
.L_816:
        /*000c*/ 	.word	0x00000000
        /*0010*/ 	.short	0x0000
        /*0012*/ 	.short	0x0000
        /*0014*/ 	.byte	0x00, 0xf0, 0xa1, 0x03


	//----- nvinfo : EIATTR_SPARSE_MMA_MASK
	.align		4
.L_817:
        /*0018*/ 	.byte	0x03, 0x50
        /*001a*/ 	.short	0x0000


	//----- nvinfo : EIATTR_MAXREG_COUNT
	.align		4
        /*001c*/ 	.byte	0x03, 0x1b
        /*001e*/ 	.short	0x0080


	//----- nvinfo : EIATTR_NUM_BARRIERS
	.align		4
        /*0020*/ 	.byte	0x02, 0x4c
        /*0022*/ 	.byte	0x01
	.zero		1


	//----- nvinfo : EIATTR_EXTERNS
	.align		4
        /*0024*/ 	.byte	0x04, 0x0f
        /*0026*/ 	.short	(.L_819 - .L_818)


	//   ....[0]....
	.align		4
.L_818:
        /*0028*/ 	.word	index@(__assertfail)


	//----- nvinfo : EIATTR_MERCURY_ISA_VERSION
	.align		4
.L_819:
        /*002c*/ 	.byte	0x03, 0x5f
        /*002e*/ 	.short	0x0101


	//----- nvinfo : EIATTR_COOP_GROUP_MASK_REGIDS
	.align		4
        /*0030*/ 	.byte	0x04, 0x29
        /*0032*/ 	.short	(.L_821 - .L_820)


	//   ....[0]....
.L_820:
        /*0034*/ 	.word	0xffffffff


	//   ....[1]....
        /*0038*/ 	.word	0xffffffff


	//   ....[2]....
        /*003c*/ 	.word	0xffffffff


	//   ....[3]....
        /*0040*/ 	.word	0xffffffff


	//   ....[4]....
        /*0044*/ 	.word	0xffffffff


	//   ....[5]....
        /*0048*/ 	.word	0xffffffff


	//   ....[6]....
        /*004c*/ 	.word	0xffffffff


	//   ....[7]....
        /*0050*/ 	.word	0xffffffff


	//   ....[8]....
        /*0054*/ 	.word	0xffffffff


	//   ....[9]....
        /*0058*/ 	.word	0xffffffff


	//   ....[10]....
        /*005c*/ 	.word	0xffffffff


	//   ....[11]....
        /*0060*/ 	.word	0xffffffff


	//   ....[12]....
        /*0064*/ 	.word	0xffffffff


	//   ....[13]....
        /*0068*/ 	.word	0xffffffff


	//   ....[14]....
        /*006c*/ 	.word	0xffffffff


	//----- nvinfo : EIATTR_COOP_GROUP_INSTR_OFFSETS
	.align		4
.L_821:
        /*0070*/ 	.byte	0x04, 0x28
        /*0072*/ 	.short	(.L_823 - .L_822)


	//   ....[0]....
.L_822:
        /*0074*/ 	.word	0x00000e10


	//   ....[1]....
        /*0078*/ 	.word	0x00000e30


	//   ....[2]....
        /*007c*/ 	.word	0x00000e50


	//   ....[3]....
        /*0080*/ 	.word	0x00000e70


	//   ....[4]....
        /*0084*/ 	.word	0x00000e90


	//   ....[5]....
        /*0088*/ 	.word	0x00000f60


	//   ....[6]....
        /*008c*/ 	.word	0x00000fa0


	//   ....[7]....
        /*0090*/ 	.word	0x00000fb0


	//   ....[8]....
        /*0094*/ 	.word	0x00000fe0


	//   ....[9]....
        /*0098*/ 	.word	0x00000ff0


	//   ....[10]....
        /*009c*/ 	.word	0x00001020


	//   ....[11]....
        /*00a0*/ 	.word	0x00001030


	//   ....[12]....
        /*00a4*/ 	.word	0x00001060


	//   ....[13]....
        /*00a8*/ 	.word	0x00001070


	//   ....[14]....
        /*00ac*/ 	.word	0x000010c0


	//----- nvinfo : EIATTR_VRC_CTA_INIT_COUNT
	.align		4
.L_823:
        /*00b0*/ 	.byte	0x02, 0x4a
	.zero		1
	.zero		1


	//----- nvinfo : EIATTR_SYSCALL_OFFSETS
	.align		4
        /*00b4*/ 	.byte	0x04, 0x46
        /*00b6*/ 	.short	(.L_825 - .L_824)


	//   ....[0]....
.L_824:
        /*00b8*/ 	.word	0x000003c0


	//----- nvinfo : EIATTR_EXIT_INSTR_OFFSETS
	.align		4
.L_825:
        /*00bc*/ 	.byte	0x04, 0x1c
        /*00be*/ 	.short	(.L_827 - .L_826)


	//   ....[0]....
.L_826:
        /*00c0*/ 	.word	0x00000270


	//   ....[1]....
        /*00c4*/ 	.word	0x00002150


	//   ....[2]....
        /*00c8*/ 	.word	0x000022a0


	//----- nvinfo : EIATTR_MAX_THREADS
	.align		4
.L_827:
        /*00cc*/ 	.byte	0x04, 0x05
        /*00ce*/ 	.short	(.L_829 - .L_828)
.L_828:
        /*00d0*/ 	.word	0x00000100
        /*00d4*/ 	.word	0x00000001
        /*00d8*/ 	.word	0x00000001


	//----- nvinfo : EIATTR_CRS_STACK_SIZE
	.align		4
.L_829:
        /*00dc*/ 	.byte	0x04, 0x1e
        /*00de*/ 	.short	(.L_831 - .L_830)
.L_830:
        /*00e0*/ 	.word	0x00000000


	//----- nvinfo : EIATTR_CBANK_PARAM_SIZE
	.align		4
.L_831:
        /*00e4*/ 	.byte	0x03, 0x19
        /*00e6*/ 	.short	0x00e8


	//----- nvinfo : EIATTR_PARAM_CBANK
	.align		4
        /*00e8*/ 	.byte	0x04, 0x0a
        /*00ea*/ 	.short	(.L_833 - .L_832)
	.align		4
.L_832:
        /*00ec*/ 	.word	index@(.nv.constant0._ZN7cutlass13device_kernelIN5flash19FlashAttnFwdCombineIN4cute5tupleIJNS3_1CILi8EEENS5_ILi128EEEEEELi6ELi256ELi1ELb0ELb0ENS_10bfloat16_tEfNS_4arch4Sm90EEEEEvNT_6ParamsE)
        /*00f0*/ 	.short	0x0380
        /*00f2*/ 	.short	0x00e8


	//----- nvinfo : EIATTR_SW_WAR
	.align		4
.L_833:
        /*00f4*/ 	.byte	0x04, 0x36
        /*00f6*/ 	.short	(.L_835 - .L_834)
.L_834:
        /*00f8*/ 	.word	0x00000008
.L_835:


//--------------------- .nv.info._ZN7cutlass13device_kernelIN5flash19FlashAttnFwdCombineIN4cute5tupleIJNS3_1CILi8EEENS5_ILi128EEEEEELi5ELi256ELi1ELb0ELb0ENS_10bfloat16_tEfNS_4arch4Sm90EEEEEvNT_6ParamsE --------------------------
	.section	.nv.info._ZN7cutlass13device_kernelIN5flash19FlashAttnFwdCombineIN4cute5tupleIJNS3_1CILi8EEENS5_ILi128EEEEEELi5ELi256ELi1ELb0ELb0ENS_10bfloat16_tEfNS_4arch4Sm90EEEEEvNT_6ParamsE,"",@"SHT_CUDA_INFO"
	.sectionflags	@""
	.align	4


	//----- nvinfo : EIATTR_CUDA_API_VERSION
	.align		4
        /*0000*/ 	.byte	0x04, 0x37
        /*0002*/ 	.short	(.L_837 - .L_836)
.L_836:
        /*0004*/ 	.word	0x00000082


	//----- nvinfo : EIATTR_KPARAM_INFO
	.align		4
.L_837:
        /*0008*/ 	.byte	0x04, 0x17
        /*000a*/ 	.short	(.L_839 - .L_838)
.L_838:
        /*000c*/ 	.word	0x00000000
        /*0010*/ 	.short	0x0000
        /*0012*/ 	.short	0x0000
        /*0014*/ 	.byte	0x00, 0xf0, 0xa1, 0x03


	//----- nvinfo : EIATTR_SPARSE_MMA_MASK
	.align		4
.L_839:
        /*0018*/ 	.byte	0x03, 0x50
        /*001a*/ 	.short	0x0000


	//----- nvinfo : EIATTR_MAXREG_COUNT
	.align		4
        /*001c*/ 	.byte	0x03, 0x1b
        /*001e*/ 	.short	0x0080


	//----- nvinfo : EIATTR_NUM_BARRIERS
	.align		4
        /*0020*/ 	.byte	0x02, 0x4c
        /*0022*/ 	.byte	0x01
	.zero		1


	//----- nvinfo : EIATTR_EXTERNS
	.align		4
        /*0024*/ 	.byte	0x04, 0x0f
        /*0026*/ 	.short	(.L_841 - .L_840)


	//   ....[0]....
	.align		4
.L_840:
        /*0028*/ 	.word	index@(__assertfail)


	//----- nvinfo : EIATTR_MERCURY_ISA_VERSION
	.align		4
.L_841:
        /*002c*/ 	.byte	0x03, 0x5f
        /*002e*/ 	.short	0x0101


	//----- nvinfo : EIATTR_COOP_GROUP_MASK_REGIDS
	.align		4
        /*0030*/ 	.byte	0x04, 0x29
        /*0032*/ 	.short	(.L_843 - .L_842)


	//   ....[0]....
.L_842:
        /*0034*/ 	.word	0xffffffff


	//   ....[1]....
        /*0038*/ 	.word	0xffffffff


	//   ....[2]....
        /*003c*/ 	.word	0xffffffff


	//   ....[3]....
        /*0040*/ 	.word	0xffffffff


	//   ....[4]....
        /*0044*/ 	.word	0xffffffff


	//   ....[5]....
        /*0048*/ 	.word	0xffffffff


	//   ....[6]....
        /*004c*/ 	.word	0xffffffff


	//   ....[7]....
        /*0050*/ 	.word	0xffffffff


	//   ....[8]....
        /*0054*/ 	.word	0xffffffff


	//   ....[9]....
        /*0058*/ 	.word	0xffffffff


	//   ....[10]....
        /*005c*/ 	.word	0xffffffff


	//   ....[11]....
        /*0060*/ 	.word	0xffffffff


	//   ....[12]....
        /*0064*/ 	.word	0xffffffff


	//   ....[13]....
        /*0068*/ 	.word	0xffffffff


	//   ....[14]....
        /*006c*/ 	.word	0xffffffff


	//----- nvinfo : EIATTR_COOP_GROUP_INSTR_OFFSETS
	.align		4
.L_843:
        /*0070*/ 	.byte	0x04, 0x28
        /*0072*/ 	.short	(.L_845 - .L_844)


	//   ....[0]....
.L_844:
        /*0074*/ 	.word	0x00000c10


	//   ....[1]....
        /*0078*/ 	.word	0x00000c30


	//   ....[2]....
        /*007c*/ 	.word	0x00000c50


	//   ....[3]....
        /*0080*/ 	.word	0x00000c70


	//   ....[4]....
        /*0084*/ 	.word	0x00000c90


	//   ....[5]....
        /*0088*/ 	.word	0x00000d10


	//   ....[6]....
        /*008c*/ 	.word	0x00000d50


	//   ....[7]....
        /*0090*/ 	.word	0x00000d60


	//   ....[8]....
        /*0094*/ 	.word	0x00000d90


	//   ....[9]....
        /*0098*/ 	.word	0x00000da0


	//   ....[10]....
        /*009c*/ 	.word	0x00000dd0


	//   ....[11]....
        /*00a0*/ 	.word	0x00000de0


	//   ....[12]....
        /*00a4*/ 	.word	0x00000e10


	//   ....[13]....
        /*00a8*/ 	.word	0x00000e20


	//   ....[14]....
        /*00ac*/ 	.word	0x00000e50


	//----- nvinfo : EIATTR_VRC_CTA_INIT_COUNT
	.align		4
.L_845:
        /*00b0*/ 	.byte	0x02, 0x4a
	.zero		1
	.zero		1


	//----- nvinfo : EIATTR_SYSCALL_OFFSETS
	.align		4
        /*00b4*/ 	.byte	0x04, 0x46
        /*00b6*/ 	.short	(.L_847 - .L_846)


	//   ....[0]....
.L_846:
        /*00b8*/ 	.word	0x000003c0


	//----- nvinfo : EIATTR_EXIT_INSTR_OFFSETS
	.align		4
.L_847:
        /*00bc*/ 	.byte	0x04, 0x1c
        /*00be*/ 	.short	(.L_849 - .L_848)


	//   ....[0]....
.L_848:
        /*00c0*/ 	.word	0x00000270


	//   ....[1]....
        /*00c4*/ 	.word	0x00001ee0


	//   ....[2]....
        /*00c8*/ 	.word	0x00002030


	//----- nvinfo : EIATTR_MAX_THREADS
	.align		4
.L_849:
        /*00cc*/ 	.byte	0x04, 0x05
        /*00ce*/ 	.short	(.L_851 - .L_850)
.L_850:
        /*00d0*/ 	.word	0x00000100
        /*00d4*/ 	.word	0x00000001
        /*00d8*/ 	.word	0x00000001


	//----- nvinfo : EIATTR_CRS_STACK_SIZE
	.align		4
.L_851:
        /*00dc*/ 	.byte	0x04, 0x1e
        /*00de*/ 	.short	(.L_853 - .L_852)
.L_852:
        /*00e0*/ 	.word	0x00000000


	//----- nvinfo : EIATTR_CBANK_PARAM_SIZE
	.align		4
.L_853:
        /*00e4*/ 	.byte	0x03, 0x19
        /*00e6*/ 	.short	0x00e8


	//----- nvinfo : EIATTR_PARAM_CBANK
	.align		4
        /*00e8*/ 	.byte	0x04, 0x0a
        /*00ea*/ 	.short	(.L_855 - .L_854)
	.align		4
.L_854:
        /*00ec*/ 	.word	index@(.nv.constant0._ZN7cutlass13device_kernelIN5flash19FlashAttnFwdCombineIN4cute5tupleIJNS3_1CILi8EEENS5_ILi128EEEEEELi5ELi256ELi1ELb0ELb0ENS_10bfloat16_tEfNS_4arch4Sm90EEEEEvNT_6ParamsE)
        /*00f0*/ 	.short	0x0380
        /*00f2*/ 	.short	0x00e8


	//----- nvinfo : EIATTR_SW_WAR
	.align		4
.L_855:
        /*00f4*/ 	.byte	0x04, 0x36
        /*00f6*/ 	.short	(.L_857 - .L_856)
.L_856:
        /*00f8*/ 	.word	0x00000008
.L_857:


//--------------------- .nv.info._ZN7cutlass13device_kernelIN5flash19FlashAttnFwdCombineIN4cute5tupleIJNS3_1CILi8EEENS5_ILi128EEEEEELi8ELi256ELi1ELb0ELb1ENS_10bfloat16_tEfNS_4arch4Sm90EEEEEvNT_6ParamsE --------------------------
	.section	.nv.info._ZN7cutlass13device_kernelIN5flash19FlashAttnFwdCombineIN4cute5tupleIJNS3_1CILi8EEENS5_ILi128EEEEEELi8ELi256ELi1ELb0ELb1ENS_10bfloat16_tEfNS_4arch4Sm90EEEEEvNT_6ParamsE,"",@"SHT_CUDA_INFO"
	.sectionflags	@""
	.align	4


	//----- nvinfo : EIATTR_CUDA_API_VERSION
	.align		4
        /*0000*/ 	.byte	0x04, 0x37
        /*0002*/ 	.short	(.L_859 - .L_858)
.L_858:
        /*0004*/ 	.word	0x00000082


	//----- nvinfo : EIATTR_KPARAM_INFO
	.align		4
.L_859:
        /*0008*/ 	.byte	0x04, 0x17
        /*000a*/ 	.short	(.L_861 - .L_860)
.L_860:
        /*000c*/ 	.word	0x00000000
        /*0010*/ 	.short	0x0000
        /*0012*/ 	.short	0x0000
        /*0014*/ 	.byte	0x00, 0xf0, 0xa1, 0x03


	//----- nvinfo : EIATTR_SPARSE_MMA_MASK
	.align		4
.L_861:
        /*0018*/ 	.byte	0x03, 0x50
        /*001a*/ 	.short	0x0000


	//----- nvinfo : EIATTR_MAXREG_COUNT
	.align		4
        /*001c*/ 	.byte	0x03, 0x1b
        /*001e*/ 	.short	0x0080


	//----- nvinfo : EIATTR_NUM_BARRIERS
	.align		4
        /*0020*/ 	.byte	0x02, 0x4c
        /*0022*/ 	.byte	0x01
	.zero		1


	//----- nvinfo : EIATTR_EXTERNS
	.align		4
        /*0024*/ 	.byte	0x04, 0x0f
        /*0026*/ 	.short	(.L_863 - .L_862)


	//   ....[0]....
	.align		4
.L_862:
        /*0028*/ 	.word	index@(__assertfail)


	//----- nvinfo : EIATTR_MERCURY_ISA_VERSION
	.align		4
.L_863:
        /*002c*/ 	.byte	0x03, 0x5f
        /*002e*/ 	.short	0x0101


	//----- nvinfo : EIATTR_COOP_GROUP_MASK_REGIDS
	.align		4
        /*0030*/ 	.byte	0x04, 0x29
        /*0032*/ 	.short	(.L_865 - .L_864)


	//   ....[0]....
.L_864:
        /*0034*/ 	.word	0xffffffff


	//   ....[1]....
        /*0038*/ 	.word	0xffffffff


	//   ....[2]....
        /*003c*/ 	.word	0xffffffff


	//   ....[3]....
        /*0040*/ 	.word	0xffffffff


	//   ....[4]....
        /*0044*/ 	.word	0xffffffff


	//   ....[5]....
        /*0048*/ 	.word	0xffffffff


	//   ....[6]....
        /*004c*/ 	.word	0xffffffff


	//   ....[7]....
        /*0050*/ 	.word	0xffffffff


	//   ....[8]....
        /*0054*/ 	.word	0xffffffff


	//   ....[9]....
        /*0058*/ 	.word	0xffffffff


	//   ....[10]....
        /*005c*/ 	.word	0xffffffff


	//   ....[11]....
        /*0060*/ 	.word	0xffffffff


	//   ....[12]....
        /*0064*/ 	.word	0xffffffff


	//   ....[13]....
        /*0068*/ 	.word	0xffffffff


	//   ....[14]....
        /*006c*/ 	.word	0xffffffff


	//----- nvinfo : EIATTR_COOP_GROUP_INSTR_OFFSETS
	.align		4
.L_865:
        /*0070*/ 	.byte	0x04, 0x28
        /*0072*/ 	.short	(.L_867 - .L_866)


	//   ....[0]....
.L_866:
        /*0074*/ 	.word	0x00001e20


	//   ....[1]....
        /*0078*/ 	.word	0x00001e40


	//   ....[2]....
        /*007c*/ 	.word	0x00001e60


	//   ....[3]....
        /*0080*/ 	.word	0x00001e80


	//   ....[4]....
        /*0084*/ 	.word	0x00001ea0


	//   ....[5]....
        /*0088*/ 	.word	0x00002170


	//   ....[6]....
        /*008c*/ 	.word	0x000021f0


	//   ....[7]....
        /*0090*/ 	.word	0x00002200


	//   ....[8]....
        /*0094*/ 	.word	0x00002230


	//   ....[9]....
        /*0098*/ 	.word	0x00002240


	//   ....[10]....
        /*009c*/ 	.word	0x00002270


	//   ....[11]....
        /*00a0*/ 	.word	0x00002280


	//   ....[12]....
        /*00a4*/ 	.word	0x000022b0


	//   ....[13]....
        /*00a8*/ 	.word	0x000022c0


	//   ....[14]....
        /*00ac*/ 	.word	0x000022f0


	//----- nvinfo : EIATTR_VRC_CTA_INIT_COUNT
	.align		4
.L_867:
        /*00b0*/ 	.byte	0x02, 0x4a
	.zero		1
	.zero		1


	//----- nvinfo : EIATTR_SYSCALL_OFFSETS
	.align		4
        /*00b4*/ 	.byte	0x04, 0x46
        /*00b6*/ 	.short	(.L_869 - .L_868)


	//   ....[0]....
.L_868:
        /*00b8*/ 	.word	0x00000580


	//----- nvinfo : EIATTR_EXIT_INSTR_OFFSETS
	.align		4
.L_869:
        /*00bc*/ 	.byte	0x04, 0x1c
        /*00be*/ 	.short	(.L_871 - .L_870)


	//   ....[0]....
.L_870:
        /*00c0*/ 	.word	0x00000270


	//   ....[1]....
        /*00c4*/ 	.word	0x00000460


	//   ....[2]....
        /*00c8*/ 	.word	0x000033a0


	//   ....[3]....
        /*00cc*/ 	.word	0x000034b0


	//----- nvinfo : EIATTR_MAX_THREADS
	.align		4
.L_871:
        /*00d0*/ 	.byte	0x04, 0x05
        /*00d2*/ 	.short	(.L_873 - .L_872)
.L_872:
        /*00d4*/ 	.word	0x00000100
        /*00d8*/ 	.word	0x00000001
        /*00dc*/ 	.word	0x00000001


	//----- nvinfo : EIATTR_CRS_STACK_SIZE
	.align		4
.L_873:
        /*00e0*/ 	.byte	0x04, 0x1e
        /*00e2*/ 	.short	(.L_875 - .L_874)
.L_874:
        /*00e4*/ 	.word	0x00000000


	//----- nvinfo : EIATTR_CBANK_PARAM_SIZE
	.align		4
.L_875:
        /*00e8*/ 	.byte	0x03, 0x19
        /*00ea*/ 	.short	0x00e8


	//----- nvinfo : EIATTR_PARAM_CBANK
	.align		4
        /*00ec*/ 	.byte	0x04, 0x0a
        /*00ee*/ 	.short	(.L_877 - .L_876)
	.align		4
.L_876:
        /*00f0*/ 	.word	index@(.nv.constant0._ZN7cutlass13device_kernelIN5flash19FlashAttnFwdCombineIN4cute5tupleIJNS3_1CILi8EEENS5_ILi128EEEEEELi8ELi256ELi1ELb0ELb1ENS_10bfloat16_tEfNS_4arch4Sm90EEEEEvNT_6ParamsE)
        /*00f4*/ 	.short	0x0380
        /*00f6*/ 	.short	0x00e8


	//----- nvinfo : EIATTR_SW_WAR
	.align		4
.L_877:
        /*00f8*/ 	.byte	0x04, 0x36
        /*00fa*/ 	.short	(.L_879 - .L_878)
.L_878:
        /*00fc*/ 	.word	0x00000008
.L_879:


//--------------------- .nv.info._ZN7cutlass13device_kernelIN5flash19FlashAttnFwdCombineIN4cute5tupleIJNS3_1CILi8EEENS5_ILi128EEEEEELi7ELi256ELi1ELb0ELb1ENS_10bfloat16_tEfNS_4arch4Sm90EEEEEvNT_6ParamsE --------------------------
	.section	.nv.info._ZN7cutlass13device_kernelIN5flash19FlashAttnFwdCombineIN4cute5tupleIJNS3_1CILi8EEENS5_ILi128EEEEEELi7ELi256ELi1ELb0ELb1ENS_10bfloat16_tEfNS_4arch4Sm90EEEEEvNT_6ParamsE,"",@"SHT_CUDA_INFO"
	.sectionflags	@""
	.align	4


	//----- nvinfo : EIATTR_CUDA_API_VERSION
	.align		4
        /*0000*/ 	.byte	0x04, 0x37
        /*0002*/ 	.short	(.L_881 - .L_880)
.L_880:
        /*0004*/ 	.word	0x00000082


	//----- nvinfo : EIATTR_KPARAM_INFO
	.align		4
.L_881:
        /*0008*/ 	.byte	0x04, 0x17
        /*000a*/ 	.short	(.L_883 - .L_882)
.L_882:
        /*000c*/ 	.word	0x00000000
        /*0010*/ 	.short	0x0000
        /*0012*/ 	.short	0x0000
        /*0014*/ 	.byte	0x00, 0xf0, 0xa1, 0x03


	//----- nvinfo : EIATTR_SPARSE_MMA_MASK
	.align		4
.L_883:
        /*0018*/ 	.byte	0x03, 0x50
        /*001a*/ 	.short	0x0000


	//----- nvinfo : EIATTR_MAXREG_COUNT
	.align		4
        /*001c*/ 	.byte	0x03, 0x1b
        /*001e*/ 	.short	0x0080


	//----- nvinfo : EIATTR_NUM_BARRIERS
	.align		4
        /*0020*/ 	.byte	0x02, 0x4c
        /*0022*/ 	.byte	0x01
	.zero		1


	//----- nvinfo : EIATTR_EXTERNS
	.align		4
        /*0024*/ 	.byte	0x04, 0x0f
        /*0026*/ 	.short	(.L_885 - .L_884)


	//   ....[0]....
	.align		4
.L_884:
        /*0028*/ 	.word	index@(__assertfail)


	//----- nvinfo : EIATTR_MERCURY_ISA_VERSION
	.align		4
.L_885:
        /*002c*/ 	.byte	0x03, 0x5f
        /*002e*/ 	.short	0x0101


	//----- nvinfo : EIATTR_COOP_GROUP_MASK_REGIDS
	.align		4
        /*0030*/ 	.byte	0x04, 0x29
        /*0032*/ 	.short	(.L_887 - .L_886)


	//   ....[0]....
.L_886:
        /*0034*/ 	.word	0xffffffff


	//   ....[1]....
        /*0038*/ 	.word	0xffffffff


	//   ....[2]....
        /*003c*/ 	.word	0xffffffff


	//   ....[3]....
        /*0040*/ 	.word	0xffffffff


	//   ....[4]....
        /*0044*/ 	.word	0xffffffff


	//   ....[5]....
        /*0048*/ 	.word	0xffffffff


	//   ....[6]....
        /*004c*/ 	.word	0xffffffff


	//   ....[7]....
        /*0050*/ 	.word	0xffffffff


	//   ....[8]....
        /*0054*/ 	.word	0xffffffff


	//   ....[9]....
        /*0058*/ 	.word	0xffffffff


	//   ....[10]....
        /*005c*/ 	.word	0xffffffff


	//   ....[11]....
        /*0060*/ 	.word	0xffffffff


	//   ....[12]....
        /*0064*/ 	.word	0xffffffff


	//   ....[13]....
        /*0068*/ 	.word	0xffffffff


	//   ....[14]....
        /*006c*/ 	.word	0xffffffff


	//----- nvinfo : EIATTR_COOP_GROUP_INSTR_OFFSETS
	.align		4
.L_887:
        /*0070*/ 	.byte	0x04, 0x28
        /*0072*/ 	.short	(.L_889 - .L_888)


	//   ....[0]....
.L_888:
        /*0074*/ 	.word	0x00001a80


	//   ....[1]....
        /*0078*/ 	.word	0x00001aa0


	//   ....[2]....
        /*007c*/ 	.word	0x00001ac0


	//   ....[3]....
        /*0080*/ 	.word	0x00001ae0


	//   ....[4]....
        /*0084*/ 	.word	0x00001b00


	//   ....[5]....
        /*0088*/ 	.word	0x00001c50


	//   ....[6]....
        /*008c*/ 	.word	0x00001cd0


	//   ....[7]....
        /*0090*/ 	.word	0x00001ce0


	//   ....[8]....
        /*0094*/ 	.word	0x00001d10


	//   ....[9]....
        /*0098*/ 	.word	0x00001d20


	//   ....[10]....
        /*009c*/ 	.word	0x00001d50


	//   ....[11]....
        /*00a0*/ 	.word	0x00001d60


	//   ....[12]....
        /*00a4*/ 	.word	0x00001d90


	//   ....[13]....
        /*00a8*/ 	.word	0x00001da0


	//   ....[14]....
        /*00ac*/ 	.word	0x00001dd0


	//----- nvinfo : EIATTR_VRC_CTA_INIT_COUNT
	.align		4
.L_889:
        /*00b0*/ 	.byte	0x02, 0x4a
	.zero		1
	.zero		1


	//----- nvinfo : EIATTR_SYSCALL_OFFSETS
	.align		4
        /*00b4*/ 	.byte	0x04, 0x46
        /*00b6*/ 	.short	(.L_891 - .L_890)


	//   ....[0]....
.L_890:
        /*00b8*/ 	.word	0x00000580


	//----- nvinfo : EIATTR_EXIT_INSTR_OFFSETS
	.align		4
.L_891:
        /*00bc*/ 	.byte	0x04, 0x1c
        /*00be*/ 	.short	(.L_893 - .L_892)


	//   ....[0]....
.L_892:
        /*00c0*/ 	.word	0x00000270


	//   ....[1]....
        /*00c4*/ 	.word	0x00000460


	//   ....[2]....
        /*00c8*/ 	.word	0x00002e00


	//   ....[3]....
        /*00cc*/ 	.word	0x00002f10


	//----- nvinfo : EIATTR_MAX_THREADS
	.align		4
.L_893:
        /*00d0*/ 	.byte	0x04, 0x05
        /*00d2*/ 	.short	(.L_895 - .L_894)
.L_894:
        /*00d4*/ 	.word	0x00000100
        /*00d8*/ 	.word	0x00000001
        /*00dc*/ 	.word	0x00000001


	//----- nvinfo : EIATTR_CRS_STACK_SIZE
	.align		4
.L_895:
        /*00e0*/ 	.byte	0x04, 0x1e
        /*00e2*/ 	.short	(.L_897 - .L_896)
.L_896:
        /*00e4*/ 	.word	0x00000000


	//----- nvinfo : EIATTR_CBANK_PARAM_SIZE
	.align		4
.L_897:
        /*00e8*/ 	.byte	0x03, 0x19
        /*00ea*/ 	.short	0x00e8


	//----- nvinfo : EIATTR_PARAM_CBANK
	.align		4
        /*00ec*/ 	.byte	0x04, 0x0a
        /*00ee*/ 	.short	(.L_899 - .L_898)
	.align		4
.L_898:
        /*00f0*/ 	.word	index@(.nv.constant0._ZN7cutlass13device_kernelIN5flash19FlashAttnFwdCombineIN4cute5tupleIJNS3_1CILi8EEENS5_ILi128EEEEEELi7ELi256ELi1ELb0ELb1ENS_10bfloat16_tEfNS_4arch4Sm90EEEEEvNT_6ParamsE)
        /*00f4*/ 	.short	0x0380
        /*00f6*/ 	.short	0x00e8


	//----- nvinfo : EIATTR_SW_WAR
	.align		4
.L_899:
        /*00f8*/ 	.byte	0x04, 0x36
        /*00fa*/ 	.short	(.L_901 - .L_900)
.L_900:
        /*00fc*/ 	.word	0x00000008
.L_901:


//--------------------- .nv.info._ZN7cutlass13device_kernelIN5flash19FlashAttnFwdCombineIN4cute5tupleIJNS3_1CILi8EEENS5_ILi128EEEEEELi6ELi256ELi1ELb0ELb1ENS_10bfloat16_tEfNS_4arch4Sm90EEEEEvNT_6ParamsE --------------------------
	.section	.nv.info._ZN7cutlass13device_kernelIN5flash19FlashAttnFwdCombineIN4cute5tupleIJNS3_1CILi8EEENS5_ILi128EEEEEELi6ELi256ELi1ELb0ELb1ENS_10bfloat16_tEfNS_4arch4Sm90EEEEEvNT_6ParamsE,"",@"SHT_CUDA_INFO"
	.sectionflags	@""
	.align	4


	//----- nvinfo : EIATTR_CUDA_API_VERSION
	.align		4
        /*0000*/ 	.byte	0x04, 0x37
        /*0002*/ 	.short	(.L_903 - .L_902)
.L_902:
        /*0004*/ 	.word	0x00000082


	//----- nvinfo : EIATTR_KPARAM_INFO
	.align		4
.L_903:
        /*0008*/ 	.byte	0x04, 0x17
        /*000a*/ 	.short	(.L_905 - .L_904)
.L_904:
        /*000c*/ 	.word	0x00000000
        /*0010*/ 	.short	0x0000
        /*0012*/ 	.short	0x0000
        /*0014*/ 	.byte	0x00, 0xf0, 0xa1, 0x03


	//----- nvinfo : EIATTR_SPARSE_MMA_MASK
	.align		4
.L_905:
        /*0018*/ 	.byte	0x03, 0x50
        /*001a*/ 	.short	0x0000


	//----- nvinfo : EIATTR_MAXREG_COUNT
	.align		4
        /*001c*/ 	.byte	0x03, 0x1b
        /*001e*/ 	.short	0x0080


	//----- nvinfo : EIATTR_NUM_BARRIERS
	.align		4
        /*0020*/ 	.byte	0x02, 0x4c
        /*0022*/ 	.byte	0x01
	.zero		1


	//----- nvinfo : EIATTR_EXTERNS
	.align		4
        /*0024*/ 	.byte	0x04, 0x0f
        /*0026*/ 	.short	(.L_907 - .L_906)


	//   ....[0]....
	.align		4
.L_906:
        /*0028*/ 	.word	index@(__assertfail)


	//----- nvinfo : EIATTR_MERCURY_ISA_VERSION
	.align		4
.L_907:
        /*002c*/ 	.byte	0x03, 0x5f
        /*002e*/ 	.short	0x0101


	//----- nvinfo : EIATTR_COOP_GROUP_MASK_REGIDS
	.align		4
        /*0030*/ 	.byte	0x04, 0x29
        /*0032*/ 	.short	(.L_909 - .L_908)


	//   ....[0]....
.L_908:
        /*0034*/ 	.word	0xffffffff


	//   ....[1]....
        /*0038*/ 	.word	0xffffffff


	//   ....[2]....
        /*003c*/ 	.word	0xffffffff


	//   ....[3]....
        /*0040*/ 	.word	0xffffffff


	//   ....[4]....
        /*0044*/ 	.word	0xffffffff


	//   ....[5]....
        /*0048*/ 	.word	0xffffffff


	//   ....[6]....
        /*004c*/ 	.word	0xffffffff


	//   ....[7]....
        /*0050*/ 	.word	0xffffffff


	//   ....[8]....
        /*0054*/ 	.word	0xffffffff


	//   ....[9]....
        /*0058*/ 	.word	0xffffffff


	//   ....[10]....
        /*005c*/ 	.word	0xffffffff


	//   ....[11]....
        /*0060*/ 	.word	0xffffffff


	//   ....[12]....
        /*0064*/ 	.word	0xffffffff


	//   ....[13]....
        /*0068*/ 	.word	0xffffffff


	//   ....[14]....
        /*006c*/ 	.word	0xffffffff


	//----- nvinfo : EIATTR_COOP_GROUP_INSTR_OFFSETS
	.align		4
.L_909:
        /*0070*/ 	.byte	0x04, 0x28
        /*0072*/ 	.short	(.L_911 - .L_910)


	//   ....[0]....
.L_910:
        /*0074*/ 	.word	0x00001750


	//   ....[1]....
        /*0078*/ 	.word	0x00001770


	//   ....[2]....
        /*007c*/ 	.word	0x00001790


	//   ....[3]....
        /*0080*/ 	.word	0x000017b0


	//   ....[4]....
        /*0084*/ 	.word	0x000017d0


	//   ....[5]....
        /*0088*/ 	.word	0x000018b0


	//   ....[6]....
        /*008c*/ 	.word	0x00001900


	//   ....[7]....
        /*0090*/ 	.word	0x00001920


	//   ....[8]....
        /*0094*/ 	.word	0x00001940


	//   ....[9]....
        /*0098*/ 	.word	0x00001960


	//   ....[10]....
        /*009c*/ 	.word	0x00001980


	//   ....[11]....
        /*00a0*/ 	.word	0x000019a0


	//   ....[12]....
        /*00a4*/ 	.word	0x000019c0


	//   ....[13]....
        /*00a8*/ 	.word	0x000019e0


	//   ....[14]....
        /*00ac*/ 	.word	0x00001a00


	//----- nvinfo : EIATTR_VRC_CTA_INIT_COUNT
	.align		4
.L_911:
        /*00b0*/ 	.byte	0x02, 0x4a
	.zero		1
	.zero		1


	//----- nvinfo : EIATTR_SYSCALL_OFFSETS
	.align		4
        /*00b4*/ 	.byte	0x04, 0x46
        /*00b6*/ 	.short	(.L_913 - .L_912)


	//   ....[0]....
.L_912:
        /*00b8*/ 	.word	0x00000580


	//----- nvinfo : EIATTR_EXIT_INSTR_OFFSETS
	.align		4
.L_913:
        /*00bc*/ 	.byte	0x04, 0x1c
        /*00be*/ 	.short	(.L_915 - .L_914)


	//   ....[0]....
.L_914:
        /*00c0*/ 	.word	0x00000270


	//   ....[1]....
        /*00c4*/ 	.word	0x00000460


	//   ....[2]....
        /*00c8*/ 	.word	0x000029e0


	//   ....[3]....
        /*00cc*/ 	.word	0x00002af0


	//----- nvinfo : EIATTR_MAX_THREADS
	.align		4
.L_915:
        /*00d0*/ 	.byte	0x04, 0x05
        /*00d2*/ 	.short	(.L_917 - .L_916)
.L_916:
        /*00d4*/ 	.word	0x00000100
        /*00d8*/ 	.word	0x00000001
        /*00dc*/ 	.word	0x00000001


	//----- nvinfo : EIATTR_CRS_STACK_SIZE
	.align		4
.L_917:
        /*00e0*/ 	.byte	0x04, 0x1e
        /*00e2*/ 	.short	(.L_919 - .L_918)
.L_918:
        /*00e4*/ 	.word	0x00000000


	//----- nvinfo : EIATTR_CBANK_PARAM_SIZE
	.align		4
.L_919:
        /*00e8*/ 	.byte	0x03, 0x19
        /*00ea*/ 	.short	0x00e8


	//----- nvinfo : EIATTR_PARAM_CBANK
	.align		4
        /*00ec*/ 	.byte	0x04, 0x0a
        /*00ee*/ 	.short	(.L_921 - .L_920)
	.align		4
.L_920:
        /*00f0*/ 	.word	index@(.nv.constant0._ZN7cutlass13device_kernelIN5flash19FlashAttnFwdCombineIN4cute5tupleIJNS3_1CILi8EEENS5_ILi128EEEEEELi6ELi256ELi1ELb0ELb1ENS_10bfloat16_tEfNS_4arch4Sm90EEEEEvNT_6ParamsE)
        /*00f4*/ 	.short	0x0380
        /*00f6*/ 	.short	0x00e8


	//----- nvinfo : EIATTR_SW_WAR
	.align		4
.L_921:
        /*00f8*/ 	.byte	0x04, 0x36
        /*00fa*/ 	.short	(.L_923 - .L_922)
.L_922:
        /*00fc*/ 	.word	0x00000008
.L_923:


//--------------------- .nv.info._ZN7cutlass13device_kernelIN5flash19FlashAttnFwdCombineIN4cute5tupleIJNS3_1CILi8EEENS5_ILi128EEEEEELi5ELi256ELi1ELb0ELb1ENS_10bfloat16_tEfNS_4arch4Sm90EEEEEvNT_6ParamsE --------------------------
	.section	.nv.info._ZN7cutlass13device_kernelIN5flash19FlashAttnFwdCombineIN4cute5tupleIJNS3_1CILi8EEENS5_ILi128EEEEEELi5ELi256ELi1ELb0ELb1ENS_10bfloat16_tEfNS_4arch4Sm90EEEEEvNT_6ParamsE,"",@"SHT_CUDA_INFO"
	.sectionflags	@""
	.align	4


	//----- nvinfo : EIATTR_CUDA_API_VERSION
	.align		4
        /*0000*/ 	.byte	0x04, 0x37
        /*0002*/ 	.short	(.L_925 - .L_924)
.L_924:
        /*0004*/ 	.word	0x00000082


	//----- nvinfo : EIATTR_KPARAM_INFO
	.align		4
.L_925:
        /*0008*/ 	.byte	0x04, 0x17
        /*000a*/ 	.short	(.L_927 - .L_926)
.L_926:
        /*000c*/ 	.word	0x00000000
        /*0010*/ 	.short	0x0000
        /*0012*/ 	.short	0x0000
        /*0014*/ 	.byte	0x00, 0xf0, 0xa1, 0x03


	//----- nvinfo : EIATTR_SPARSE_MMA_MASK
	.align		4
.L_927:
        /*0018*/ 	.byte	0x03, 0x50
        /*001a*/ 	.short	0x0000


	//----- nvinfo : EIATTR_MAXREG_COUNT
	.align		4
        /*001c*/ 	.byte	0x03, 0x1b
        /*001e*/ 	.short	0x0080


	//----- nvinfo : EIATTR_NUM_BARRIERS
	.align		4
        /*0020*/ 	.byte	0x02, 0x4c
        /*0022*/ 	.byte	0x01
	.zero		1


	//----- nvinfo : EIATTR_EXTERNS
	.align		4
        /*0024*/ 	.byte	0x04, 0x0f
        /*0026*/ 	.short	(.L_929 - .L_928)


	//   ....[0]....
	.align		4
.L_928:
        /*0028*/ 	.word	index@(__assertfail)


	//----- nvinfo : EIATTR_MERCURY_ISA_VERSION
	.align		4
.L_929:
        /*002c*/ 	.byte	0x03, 0x5f
        /*002e*/ 	.short	0x0101


	//----- nvinfo : EIATTR_COOP_GROUP_MASK_REGIDS
	.align		4
        /*0030*/ 	.byte	0x04, 0x29
        /*0032*/ 	.short	(.L_931 - .L_930)


	//   ....[0]....
.L_930:
        /*0034*/ 	.word	0xffffffff


	//   ....[1]....
        /*0038*/ 	.word	0xffffffff


	//   ....[2]....
        /*003c*/ 	.word	0xffffffff


	//   ....[3]....
        /*0040*/ 	.word	0xffffffff


	//   ....[4]....
        /*0044*/ 	.word	0xffffffff


	//   ....[5]....
        /*0048*/ 	.word	0xffffffff


	//   ....[6]....
        /*004c*/ 	.word	0xffffffff


	//   ....[7]....
        /*0050*/ 	.word	0xffffffff


	//   ....[8]....
        /*0054*/ 	.word	0xffffffff


	//   ....[9]....
        /*0058*/ 	.word	0xffffffff


	//   ....[10]....
        /*005c*/ 	.word	0xffffffff


	//   ....[11]....
        /*0060*/ 	.word	0xffffffff


	//   ....[12]....
        /*0064*/ 	.word	0xffffffff


	//   ....[13]....
        /*0068*/ 	.word	0xffffffff


	//   ....[14]....
        /*006c*/ 	.word	0xffffffff


	//----- nvinfo : EIATTR_COOP_GROUP_INSTR_OFFSETS
	.align		4
.L_931:
        /*0070*/ 	.byte	0x04, 0x28
        /*0072*/ 	.short	(.L_933 - .L_932)


	//   ....[0]....
.L_932:
        /*0074*/ 	.word	0x000015a0


	//   ....[1]....
        /*0078*/ 	.word	0x000015c0


	//   ....[2]....
        /*007c*/ 	.word	0x000015e0


	//   ....[3]....
        /*0080*/ 	.word	0x00001600


	//   ....[4]....
        /*0084*/ 	.word	0x00001620


	//   ....[5]....
        /*0088*/ 	.word	0x000016a0


	//   ....[6]....
        /*008c*/ 	.word	0x000016e0


	//   ....[7]....
        /*0090*/ 	.word	0x000016f0


	//   ....[8]....
        /*0094*/ 	.word	0x00001720


	//   ....[9]....
        /*0098*/ 	.word	0x00001730


	//   ....[10]....
        /*009c*/ 	.word	0x00001760


	//   ....[11]....
        /*00a0*/ 	.word	0x00001770


	//   ....[12]....
        /*00a4*/ 	.word	0x000017a0


	//   ....[13]....
        /*00a8*/ 	.word	0x000017b0


	//   ....[14]....
        /*00ac*/ 	.word	0x000017e0


	//----- nvinfo : EIATTR_VRC_CTA_INIT_COUNT
	.align		4
.L_933:
        /*00b0*/ 	.byte	0x02, 0x4a
	.zero		1
	.zero		1


	//----- nvinfo : EIATTR_SYSCALL_OFFSETS
	.align		4
        /*00b4*/ 	.byte	0x04, 0x46
        /*00b6*/ 	.short	(.L_935 - .L_934)


	//   ....[0]....
.L_934:
        /*00b8*/ 	.word	0x00000580


	//----- nvinfo : EIATTR_EXIT_INSTR_OFFSETS
	.align		4
.L_935:
        /*00bc*/ 	.byte	0x04, 0x1c
        /*00be*/ 	.short	(.L_937 - .L_936)


	//   ....[0]....
.L_936:
        /*00c0*/ 	.word	0x00000270


	//   ....[1]....
        /*00c4*/ 	.word	0x00000460


	//   ....[2]....
        /*00c8*/ 	.word	0x00002780


	//   ....[3]....
        /*00cc*/ 	.word	0x00002890


	//----- nvinfo : EIATTR_MAX_THREADS
	.align		4
.L_937:
        /*00d0*/ 	.byte	0x04, 0x05
        /*00d2*/ 	.short	(.L_939 - .L_938)
.L_938:
        /*00d4*/ 	.word	0x00000100
        /*00d8*/ 	.word	0x00000001
        /*00dc*/ 	.word	0x00000001


	//----- nvinfo : EIATTR_CRS_STACK_SIZE
	.align		4
.L_939:
        /*00e0*/ 	.byte	0x04, 0x1e
        /*00e2*/ 	.short	(.L_941 - .L_940)
.L_940:
        /*00e4*/ 	.word	0x00000000


	//----- nvinfo : EIATTR_CBANK_PARAM_SIZE
	.align		4
.L_941:
        /*00e8*/ 	.byte	0x03, 0x19
        /*00ea*/ 	.short	0x00e8


	//----- nvinfo : EIATTR_PARAM_CBANK
	.align		4
        /*00ec*/ 	.byte	0x04, 0x0a
        /*00ee*/ 	.short	(.L_943 - .L_942)
	.align		4
.L_942:
        /*00f0*/ 	.word	index@(.nv.constant0._ZN7cutlass13device_kernelIN5flash19FlashAttnFwdCombineIN4cute5tupleIJNS3_1CILi8EEENS5_ILi128EEEEEELi5ELi256ELi1ELb0ELb1ENS_10bfloat16_tEfNS_4arch4Sm90EEEEEvNT_6ParamsE)
        /*00f4*/ 	.short	0x0380
        /*00f6*/ 	.short	0x00e8


	//----- nvinfo : EIATTR_SW_WAR
	.align		4
.L_943:
        /*00f8*/ 	.byte	0x04, 0x36
        /*00fa*/ 	.short	(.L_945 - .L_944)
.L_944:
        /*00fc*/ 	.word	0x00000008
.L_945:


//--------------------- .nv.info._ZN7cutlass13device_kernelIN5flash19FlashAttnFwdCombineIN4cute5tupleIJNS3_1CILi8EEENS5_ILi128EEEEEELi8ELi256ELi1ELb0ELb0ENS_10bfloat16_tEfNS_4arch4Sm80EEEEEvNT_6ParamsE --------------------------
	.section	.nv.info._ZN7cutlass13device_kernelIN5flash19FlashAttnFwdCombineIN4cute5tupleIJNS3_1CILi8EEENS5_ILi128EEEEEELi8ELi256ELi1ELb0ELb0ENS_10bfloat16_tEfNS_4arch4Sm80EEEEEvNT_6ParamsE,"",@"SHT_CUDA_INFO"
	.sectionflags	@""
	.align	4


	//----- nvinfo : EIATTR_CUDA_API_VERSION
	.align		4
        /*0000*/ 	.byte	0x04, 0x37
        /*0002*/ 	.short	(.L_947 - .L_946)
.L_946:
        /*0004*/ 	.word	0x00000082


	//----- nvinfo : EIATTR_KPARAM_INFO
	.align		4
.L_947:
        /*0008*/ 	.byte	0x04, 0x17
        /*000a*/ 	.short	(.L_949 - .L_948)
.L_948:
        /*000c*/ 	.word	0x00000000
        /*0010*/ 	.short	0x0000
        /*0012*/ 	.short	0x0000
        /*0014*/ 	.byte	0x00, 0xf0, 0xa1, 0x03


	//----- nvinfo : EIATTR_SPARSE_MMA_MASK
	.align		4
.L_949:
        /*0018*/ 	.byte	0x03, 0x50
        /*001a*/ 	.short	0x0000


	//----- nvinfo : EIATTR_MAXREG_COUNT
	.align		4
        /*001c*/ 	.byte	0x03, 0x1b
        /*001e*/ 	.short	0x0080


	//----- nvinfo : EIATTR_NUM_BARRIERS
	.align		4
        /*0020*/ 	.byte	0x02, 0x4c
        /*0022*/ 	.byte	0x01
	.zero		1


	//----- nvinfo : EIATTR_EXTERNS
	.align		4
        /*0024*/ 	.byte	0x04, 0x0f
        /*0026*/ 	.short	(.L_951 - .L_950)


	//   ....[0]....
	.align		4
.L_950:
        /*0028*/ 	.word	index@(__assertfail)


	//----- nvinfo : EIATTR_MERCURY_ISA_VERSION
	.align		4
.L_951:
        /*002c*/ 	.byte	0x03, 0x5f
        /*002e*/ 	.short	0x0101


	//----- nvinfo : EIATTR_COOP_GROUP_MASK_REGIDS
	.align		4
        /*0030*/ 	.byte	0x04, 0x29
        /*0032*/ 	.short	(.L_953 - .L_952)


	//   ....[0]....
.L_952:
        /*0034*/ 	.word	0xffffffff


	//   ....[1]....
        /*0038*/ 	.word	0xffffffff


	//   ....[2]....
        /*003c*/ 	.word	0xffffffff


	//   ....[3]....
        /*0040*/ 	.word	0xffffffff


	//   ....[4]....
        /*0044*/ 	.word	0xffffffff


	//   ....[5]....
        /*0048*/ 	.word	0xffffffff


	//   ....[6]....
        /*004c*/ 	.word	0xffffffff


	//   ....[7]....
        /*0050*/ 	.word	0xffffffff


	//   ....[8]....
        /*0054*/ 	.word	0xffffffff


	//   ....[9]....
        /*0058*/ 	.word	0xffffffff


	//   ....[10]....
        /*005c*/ 	.word	0xffffffff


	//   ....[11]....
        /*0060*/ 	.word	0xffffffff


	//   ....[12]....
        /*0064*/ 	.word	0xffffffff


	//   ....[13]....
        /*0068*/ 	.word	0xffffffff


	//   ....[14]....
        /*006c*/ 	.word	0xffffffff


	//----- nvinfo : EIATTR_COOP_GROUP_INSTR_OFFSETS
	.align		4
.L_953:
        /*0070*/ 	.byte	0x04, 0x28
        /*0072*/ 	.short	(.L_955 - .L_954)


	//   ....[0]....
.L_954:
        /*0074*/ 	.word	0x00001470


	//   ....[1]....
        /*0078*/ 	.word	0x00001490


	//   ....[2]....
        /*007c*/ 	.word	0x000014b0


	//   ....[3]....
        /*0080*/ 	.word	0x000014d0


	//   ....[4]....
        /*0084*/ 	.word	0x000014f0


	//   ....[5]....
        /*0088*/ 	.word	0x000017d0


	//   ....[6]....
        /*008c*/ 	.word	0x00001850


	//   ....[7]....
        /*0090*/ 	.word	0x00001860


	//   ....[8]....
        /*0094*/ 	.word	0x00001890


	//   ....[9]....
        /*0098*/ 	.word	0x000018a0


	//   ....[10]....
        /*009c*/ 	.word	0x000018d0


	//   ....[11]....
        /*00a0*/ 	.word	0x000018e0


	//   ....[12]....
        /*00a4*/ 	.word	0x00001910


	//   ....[13]....
        /*00a8*/ 	.word	0x00001920


	//   ....[14]....
        /*00ac*/ 	.word	0x00001950


	//----- nvinfo : EIATTR_VRC_CTA_INIT_COUNT
	.align		4
.L_955:
        /*00b0*/ 	.byte	0x02, 0x4a
	.zero		1
	.zero		1


	//----- nvinfo : EIATTR_SYSCALL_OFFSETS
	.align		4
        /*00b4*/ 	.byte	0x04, 0x46
        /*00b6*/ 	.short	(.L_957 - .L_956)


	//   ....[0]....
.L_956:
        /*00b8*/ 	.word	0x000003c0


	//----- nvinfo : EIATTR_EXIT_INSTR_OFFSETS
	.align		4
.L_957:
        /*00bc*/ 	.byte	0x04, 0x1c
        /*00be*/ 	.short	(.L_959 - .L_958)


	//   ....[0]....
.L_958:
        /*00c0*/ 	.word	0x00000270


	//   ....[1]....
        /*00c4*/ 	.word	0x00002ad0


	//   ....[2]....
        /*00c8*/ 	.word	0x00002c20


	//----- nvinfo : EIATTR_MAX_THREADS
	.align		4
.L_959:
        /*00cc*/ 	.byte	0x04, 0x05
        /*00ce*/ 	.short	(.L_961 - .L_960)
.L_960:
        /*00d0*/ 	.word	0x00000100
        /*00d4*/ 	.word	0x00000001
        /*00d8*/ 	.word	0x00000001


	//----- nvinfo : EIATTR_CRS_STACK_SIZE
	.align		4
.L_961:
        /*00dc*/ 	.byte	0x04, 0x1e
        /*00de*/ 	.short	(.L_963 - .L_962)
.L_962:
        /*00e0*/ 	.word	0x00000000


	//----- nvinfo : EIATTR_CBANK_PARAM_SIZE
	.align		4
.L_963:
        /*00e4*/ 	.byte	0x03, 0x19
        /*00e6*/ 	.short	0x00e8


	//----- nvinfo : EIATTR_PARAM_CBANK
	.align		4
        /*00e8*/ 	.byte	0x04, 0x0a
        /*00ea*/ 	.short	(.L_965 - .L_964)
	.align		4
.L_964:
        /*00ec*/ 	.word	index@(.nv.constant0._ZN7cutlass13device_kernelIN5flash19FlashAttnFwdCombineIN4cute5tupleIJNS3_1CILi8EEENS5_ILi128EEEEEELi8ELi256ELi1ELb0ELb0ENS_10bfloat16_tEfNS_4arch4Sm80EEEEEvNT_6ParamsE)
        /*00f0*/ 	.short	0x0380
        /*00f2*/ 	.short	0x00e8


	//----- nvinfo : EIATTR_SW_WAR
	.align		4
.L_965:
        /*00f4*/ 	.byte	0x04, 0x36
        /*00f6*/ 	.short	(.L_967 - .L_966)
.L_966:
        /*00f8*/ 	.word	0x00000008
.L_967:


//--------------------- .nv.info._ZN7cutlass13device_kernelIN5flash19FlashAttnFwdCombineIN4cute5tupleIJNS3_1CILi8EEENS5_ILi128EEEEEELi7ELi256ELi1ELb0ELb0ENS_10bfloat16_tEfNS_4arch4Sm80EEEEEvNT_6ParamsE --------------------------
	.section	.nv.info._ZN7cutlass13device_kernelIN5flash19FlashAttnFwdCombineIN4cute5tupleIJNS3_1CILi8EEENS5_ILi128EEEEEELi7ELi256ELi1ELb0ELb0ENS_10bfloat16_tEfNS_4arch4Sm80EEEEEvNT_6ParamsE,"",@"SHT_CUDA_INFO"
	.sectionflags	@""
	.align	4


	//----- nvinfo : EIATTR_CUDA_API_VERSION
	.align		4
        /*0000*/ 	.byte	0x04, 0x37
        /*0002*/ 	.short	(.L_969 - .L_968)
.L_968:
        /*0004*/ 	.word	0x00000082


	//----- nvinfo : EIATTR_KPARAM_INFO
	.align		4
.L_969:
        /*0008*/ 	.byte	0x04, 0x17
        /*000a*/ 	.short	(.L_971 - .L_970)
.L_970:
        /*000c*/ 	.word	0x00000000
        /*0010*/ 	.short	0x0000
        /*0012*/ 	.short	0x0000
        /*0014*/ 	.byte	0x00, 0xf0, 0xa1, 0x03


	//----- nvinfo : EIATTR_SPARSE_MMA_MASK
	.align		4
.L_971:
        /*0018*/ 	.byte	0x03, 0x50
        /*001a*/ 	.short	0x0000


	//----- nvinfo : EIATTR_MAXREG_COUNT
	.align		4
        /*001c*/ 	.byte	0x03, 0x1b
        /*001e*/ 	.short	0x0080


	//----- nvinfo : EIATTR_NUM_BARRIERS
	.align		4
        /*0020*/ 	.byte	0x02, 0x4c
        /*0022*/ 	.byte	0x01
	.zero		1


	//----- nvinfo : EIATTR_EXTERNS
	.align		4
        /*0024*/ 	.byte	0x04, 0x0f
        /*0026*/ 	.short	(.L_973 - .L_972)


	//   ....[0]....
	.align		4
.L_972:
        /*0028*/ 	.word	index@(__assertfail)


	//----- nvinfo : EIATTR_MERCURY_ISA_VERSION
	.align		4
.L_973:
        /*002c*/ 	.byte	0x03, 0x5f
        /*002e*/ 	.short	0x0101


	//----- nvinfo : EIATTR_COOP_GROUP_MASK_REGIDS
	.align		4
        /*0030*/ 	.byte	0x04, 0x29
        /*0032*/ 	.short	(.L_975 - .L_974)


	//   ....[0]....
.L_974:
        /*0034*/ 	.word	0xffffffff


	//   ....[1]....
        /*0038*/ 	.word	0xffffffff


	//   ....[2]....
        /*003c*/ 	.word	0xffffffff


	//   ....[3]....
        /*0040*/ 	.word	0xffffffff


	//   ....[4]....
        /*0044*/ 	.word	0xffffffff


	//   ....[5]....
        /*0048*/ 	.word	0xffffffff


	//   ....[6]....
        /*004c*/ 	.word	0xffffffff


	//   ....[7]....
        /*0050*/ 	.word	0xffffffff


	//   ....[8]....
        /*0054*/ 	.word	0xffffffff


	//   ....[9]....
        /*0058*/ 	.word	0xffffffff


	//   ....[10]....
        /*005c*/ 	.word	0xffffffff


	//   ....[11]....
        /*0060*/ 	.word	0xffffffff


	//   ....[12]....
        /*0064*/ 	.word	0xffffffff


	//   ....[13]....
        /*0068*/ 	.word	0xffffffff


	//   ....[14]....
        /*006c*/ 	.word	0xffffffff


	//----- nvinfo : EIATTR_COOP_GROUP_INSTR_OFFSETS
	.align		4
.L_975:
        /*0070*/ 	.byte	0x04, 0x28
        /*0072*/ 	.short	(.L_977 - .L_976)


	//   ....[0]....
.L_976:
        /*0074*/ 	.word	0x00001100


	//   ....[1]....
        /*0078*/ 	.word	0x00001120


	//   ....[2]....
        /*007c*/ 	.word	0x00001140


	//   ....[3]....
        /*0080*/ 	.word	0x00001160


	//   ....[4]....
        /*0084*/ 	.word	0x00001180


	//   ....[5]....
        /*0088*/ 	.word	0x000012d0


	//   ....[6]....
        /*008c*/ 	.word	0x00001360


	//   ....[7]....
        /*0090*/ 	.word	0x00001370


	//   ....[8]....
        /*0094*/ 	.word	0x000013a0


	//   ....[9]....
        /*0098*/ 	.word	0x000013b0


	//   ....[10]....
        /*009c*/ 	.word	0x000013e0


	//   ....[11]....
        /*00a0*/ 	.word	0x000013f0


	//   ....[12]....
        /*00a4*/ 	.word	0x00001420


	//   ....[13]....
        /*00a8*/ 	.word	0x00001430


	//   ....[14]....
        /*00ac*/ 	.word	0x00001460


	//----- nvinfo : EIATTR_VRC_CTA_INIT_COUNT
	.align		4
.L_977:
        /*00b0*/ 	.byte	0x02, 0x4a
	.zero		1
	.zero		1


	//----- nvinfo : EIATTR_SYSCALL_OFFSETS
	.align		4
        /*00b4*/ 	.byte	0x04, 0x46
        /*00b6*/ 	.short	(.L_979 - .L_978)


	//   ....[0]....
.L_978:
        /*00b8*/ 	.word	0x000003c0


	//----- nvinfo : EIATTR_EXIT_INSTR_OFFSETS
	.align		4
.L_979:
        /*00bc*/ 	.byte	0x04, 0x1c
        /*00be*/ 	.short	(.L_981 - .L_980)


	//   ....[0]....
.L_980:
        /*00c0*/ 	.word	0x00000270


	//   ....[1]....
        /*00c4*/ 	.word	0x00002550


	//   ....[2]....
        /*00c8*/ 	.word	0x000026a0


	//----- nvinfo : EIATTR_MAX_THREADS
	.align		4
.L_981:
        /*00cc*/ 	.byte	0x04, 0x05
        /*00ce*/ 	.short	(.L_983 - .L_982)
.L_982:
        /*00d0*/ 	.word	0x00000100
        /*00d4*/ 	.word	0x00000001
        /*00d8*/ 	.word	0x00000001


	//----- nvinfo : EIATTR_CRS_STACK_SIZE
	.align		4
.L_983:
        /*00dc*/ 	.byte	0x04, 0x1e
        /*00de*/ 	.short	(.L_985 - .L_984)
.L_984:
        /*00e0*/ 	.word	0x00000000


	//----- nvinfo : EIATTR_CBANK_PARAM_SIZE
	.align		4
.L_985:
        /*00e4*/ 	.byte	0x03, 0x19
        /*00e6*/ 	.short	0x00e8


	//----- nvinfo : EIATTR_PARAM_CBANK
	.align		4
        /*00e8*/ 	.byte	0x04, 0x0a
        /*00ea*/ 	.short	(.L_987 - .L_986)
	.align		4
.L_986:
        /*00ec*/ 	.word	index@(.nv.constant0._ZN7cutlass13device_kernelIN5flash19FlashAttnFwdCombineIN4cute5tupleIJNS3_1CILi8EEENS5_ILi128EEEEEELi7ELi256ELi1ELb0ELb0ENS_10bfloat16_tEfNS_4arch4Sm80EEEEEvNT_6ParamsE)
        /*00f0*/ 	.short	0x0380
        /*00f2*/ 	.short	0x00e8


	//----- nvinfo : EIATTR_SW_WAR
	.align		4
.L_987:
        /*00f4*/ 	.byte	0x04, 0x36
        /*00f6*/ 	.short	(.L_989 - .L_988)
.L_988:
        /*00f8*/ 	.word	0x00000008
.L_989:


//--------------------- .nv.info._ZN7cutlass13device_kernelIN5flash19FlashAttnFwdCombineIN4cute5tupleIJNS3_1CILi8EEENS5_ILi128EEEEEELi6ELi256ELi1ELb0ELb0ENS_10bfloat16_tEfNS_4arch4Sm80EEEEEvNT_6ParamsE --------------------------
	.section	.nv.info._ZN7cutlass13device_kernelIN5flash19FlashAttnFwdCombineIN4cute5tupleIJNS3_1CILi8EEENS5_ILi128EEEEEELi6ELi256ELi1ELb0ELb0ENS_10bfloat16_tEfNS_4arch4Sm80EEEEEvNT_6ParamsE,"",@"SHT_CUDA_INFO"
	.sectionflags	@""
	.align	4


	//----- nvinfo : EIATTR_CUDA_API_VERSION
	.align		4
        /*0000*/ 	.byte	0x04, 0x37
        /*0002*/ 	.short	(.L_991 - .L_990)
.L_990:
        /*0004*/ 	.word	0x00000082


	//----- nvinfo : EIATTR_KPARAM_INFO
	.align		4
.L_991:
        /*0008*/ 	.byte	0x04, 0x17
        /*000a*/ 	.short	(.L_993 - .L_992)
.L_992:
        /*000c*/ 	.word	0x00000000
        /*0010*/ 	.short	0x0000
        /*0012*/ 	.short	0x0000
        /*0014*/ 	.byte	0x00, 0xf0, 0xa1, 0x03


	//----- nvinfo : EIATTR_SPARSE_MMA_MASK
	.align		4
.L_993:
        /*0018*/ 	.byte	0x03, 0x50
        /*001a*/ 	.short	0x0000


	//----- nvinfo : EIATTR_MAXREG_COUNT
	.align		4
        /*001c*/ 	.byte	0x03, 0x1b
        /*001e*/ 	.short	0x0080


	//----- nvinfo : EIATTR_NUM_BARRIERS
	.align		4
        /*0020*/ 	.byte	0x02, 0x4c
        /*0022*/ 	.byte	0x01
	.zero		1


	//----- nvinfo : EIATTR_EXTERNS
	.align		4
        /*0024*/ 	.byte	0x04, 0x0f
        /*0026*/ 	.short	(.L_995 - .L_994)


	//   ....[0]....
	.align		4
.L_994:
        /*0028*/ 	.word	index@(__assertfail)


	//----- nvinfo : EIATTR_MERCURY_ISA_VERSION
	.align		4
.L_995:
        /*002c*/ 	.byte	0x03, 0x5f
        /*002e*/ 	.short	0x0101


	//----- nvinfo : EIATTR_COOP_GROUP_MASK_REGIDS
	.align		4
        /*0030*/ 	.byte	0x04, 0x29
        /*0032*/ 	.short	(.L_997 - .L_996)


	//   ....[0]....
.L_996:
        /*0034*/ 	.word	0xffffffff


	//   ....[1]....
        /*0038*/ 	.word	0xffffffff


	//   ....[2]....
        /*003c*/ 	.word	0xffffffff


	//   ....[3]....
        /*0040*/ 	.word	0xffffffff


	//   ....[4]....
        /*0044*/ 	.word	0xffffffff


	//   ....[5]....
        /*0048*/ 	.word	0xffffffff


	//   ....[6]....
        /*004c*/ 	.word	0xffffffff


	//   ....[7]....
        /*0050*/ 	.word	0xffffffff


	//   ....[8]....
        /*0054*/ 	.word	0xffffffff


	//   ....[9]....
        /*0058*/ 	.word	0xffffffff


	//   ....[10]....
        /*005c*/ 	.word	0xffffffff


	//   ....[11]....
        /*0060*/ 	.word	0xffffffff


	//   ....[12]....
        /*0064*/ 	.word	0xffffffff


	//   ....[13]....
        /*0068*/ 	.word	0xffffffff


	//   ....[14]....
        /*006c*/ 	.word	0xffffffff


	//----- nvinfo : EIATTR_COOP_GROUP_INSTR_OFFSETS
	.align		4
.L_997:
        /*0070*/ 	.byte	0x04, 0x28
        /*0072*/ 	.short	(.L_999 - .L_998)


	//   ....[0]....
.L_998:
        /*0074*/ 	.word	0x00000e10


	//   ....[1]....
        /*0078*/ 	.word	0x00000e30


	//   ....[2]....
        /*007c*/ 	.word	0x00000e50


	//   ....[3]....
        /*0080*/ 	.word	0x00000e70


	//   ....[4]....
        /*0084*/ 	.word	0x00000e90


	//   ....[5]....
        /*0088*/ 	.word	0x00000f60


	//   ....[6]....
        /*008c*/ 	.word	0x00000fa0


	//   ....[7]....
        /*0090*/ 	.word	0x00000fb0


	//   ....[8]....
        /*0094*/ 	.word	0x00000fe0


	//   ....[9]....
        /*0098*/ 	.word	0x00000ff0


	//   ....[10]....
        /*009c*/ 	.word	0x00001020


	//   ....[11]....
        /*00a0*/ 	.word	0x00001030


	//   ....[12]....
        /*00a4*/ 	.word	0x00001060


	//   ....[13]....
        /*00a8*/ 	.word	0x00001070


	//   ....[14]....
        /*00ac*/ 	.word	0x000010c0


	//----- nvinfo : EIATTR_VRC_CTA_INIT_COUNT
	.align		4
.L_999:
        /*00b0*/ 	.byte	0x02, 0x4a
	.zero		1
	.zero		1


	//----- nvinfo : EIATTR_SYSCALL_OFFSETS
	.align		4
        /*00b4*/ 	.byte	0x04, 0x46
        /*00b6*/ 	.short	(.L_1001 - .L_1000)


	//   ....[0]....
.L_1000:
        /*00b8*/ 	.word	0x000003c0


	//----- nvinfo : EIATTR_EXIT_INSTR_OFFSETS
	.align		4
.L_1001:
        /*00bc*/ 	.byte	0x04, 0x1c
        /*00be*/ 	.short	(.L_1003 - .L_1002)


	//   ....[0]....
.L_1002:
        /*00c0*/ 	.word	0x00000270


	//   ....[1]....
        /*00c4*/ 	.word	0x00002150


	//   ....[2]....
        /*00c8*/ 	.word	0x000022a0


	//----- nvinfo : EIATTR_MAX_THREADS
	.align		4
.L_1003:
        /*00cc*/ 	.byte	0x04, 0x05
        /*00ce*/ 	.short	(.L_1005 - .L_1004)
.L_1004:
        /*00d0*/ 	.word	0x00000100
        /*00d4*/ 	.word	0x00000001
        /*00d8*/ 	.word	0x00000001


	//----- nvinfo : EIATTR_CRS_STACK_SIZE
	.align		4
.L_1005:
        /*00dc*/ 	.byte	0x04, 0x1e
        /*00de*/ 	.short	(.L_1007 - .L_1006)
.L_1006:
        /*00e0*/ 	.word	0x00000000


	//----- nvinfo : EIATTR_CBANK_PARAM_SIZE
	.align		4
.L_1007:
        /*00e4*/ 	.byte	0x03, 0x19
        /*00e6*/ 	.short	0x00e8


	//----- nvinfo : EIATTR_PARAM_CBANK
	.align		4
        /*00e8*/ 	.byte	0x04, 0x0a
        /*00ea*/ 	.short	(.L_1009 - .L_1008)
	.align		4
.L_1008:
        /*00ec*/ 	.word	index@(.nv.constant0._ZN7cutlass13device_kernelIN5flash19FlashAttnFwdCombineIN4cute5tupleIJNS3_1CILi8EEENS5_ILi128EEEEEELi6ELi256ELi1ELb0ELb0ENS_10bfloat16_tEfNS_4arch4Sm80EEEEEvNT_6ParamsE)
        /*00f0*/ 	.short	0x0380
        /*00f2*/ 	.short	0x00e8


	//----- nvinfo : EIATTR_SW_WAR
	.align		4
.L_1009:
        /*00f4*/ 	.byte	0x04, 0x36
        /*00f6*/ 	.short	(.L_1011 - .L_1010)
.L_1010:
        /*00f8*/ 	.word	0x00000008
.L_1011:


//--------------------- .nv.info._ZN7cutlass13device_kernelIN5flash19FlashAttnFwdCombineIN4cute5tupleIJNS3_1CILi8EEENS5_ILi128EEEEEELi5ELi256ELi1ELb0ELb0ENS_10bfloat16_tEfNS_4arch4Sm80EEEEEvNT_6ParamsE --------------------------
	.section	.nv.info._ZN7cutlass13device_kernelIN5flash19FlashAttnFwdCombineIN4cute5tupleIJNS3_1CILi8EEENS5_ILi128EEEEEELi5ELi256ELi1ELb0ELb0ENS_10bfloat16_tEfNS_4arch4Sm80EEEEEvNT_6ParamsE,"",@"SHT_CUDA_INFO"
	.sectionflags	@""
	.align	4


	//----- nvinfo : EIATTR_CUDA_API_VERSION
	.align		4
        /*0000*/ 	.byte	0x04, 0x37
        /*0002*/ 	.short	(.L_1013 - .L_1012)
.L_1012:
        /*0004*/ 	.word	0x00000082


	//----- nvinfo : EIATTR_KPARAM_INFO
	.align		4
.L_1013:
        /*0008*/ 	.byte	0x04, 0x17
        /*000a*/ 	.short	(.L_1015 - .L_1014)
.L_1014:
        /*000c*/ 	.word	0x00000000
        /*0010*/ 	.short	0x0000
        /*0012*/ 	.short	0x0000
        /*0014*/ 	.byte	0x00, 0xf0, 0xa1, 0x03


	//----- nvinfo : EIATTR_SPARSE_MMA_MASK
	.align		4
.L_1015:
        /*0018*/ 	.byte	0x03, 0x50
        /*001a*/ 	.short	0x0000


	//----- nvinfo : EIATTR_MAXREG_COUNT
	.align		4
        /*001c*/ 	.byte	0x03, 0x1b
        /*001e*/ 	.short	0x0080


	//----- nvinfo : EIATTR_NUM_BARRIERS
	.align		4
        /*0020*/ 	.byte	0x02, 0x4c
        /*0022*/ 	.byte	0x01
	.zero		1


	//----- nvinfo : EIATTR_EXTERNS
	.align		4
        /*0024*/ 	.byte	0x04, 0x0f
        /*0026*/ 	.short	(.L_1017 - .L_1016)


	//   ....[0]....
	.align		4
.L_1016:
        /*0028*/ 	.word	index@(__assertfail)


	//----- nvinfo : EIATTR_MERCURY_ISA_VERSION
	.align		4
.L_1017:
        /*002c*/ 	.byte	0x03, 0x5f
        /*002e*/ 	.short	0x0101


	//----- nvinfo : EIATTR_COOP_GROUP_MASK_REGIDS
	.align		4
        /*0030*/ 	.byte	0x04, 0x29
        /*0032*/ 	.short	(.L_1019 - .L_1018)


	//   ....[0]....
.L_1018:
        /*0034*/ 	.word	0xffffffff


	//   ....[1]....
        /*0038*/ 	.word	0xffffffff


	//   ....[2]....
        /*003c*/ 	.word	0xffffffff


	//   ....[3]....
        /*0040*/ 	.word	0xffffffff


	//   ....[4]....
        /*0044*/ 	.word	0xffffffff


	//   ....[5]....
        /*0048*/ 	.word	0xffffffff


	//   ....[6]....
        /*004c*/ 	.word	0xffffffff


	//   ....[7]....
        /*0050*/ 	.word	0xffffffff


	//   ....[8]....
        /*0054*/ 	.word	0xffffffff


	//   ....[9]....
        /*0058*/ 	.word	0xffffffff


	//   ....[10]....
        /*005c*/ 	.word	0xffffffff


	//   ....[11]....
        /*0060*/ 	.word	0xffffffff


	//   ....[12]....
        /*0064*/ 	.word	0xffffffff


	//   ....[13]....
        /*0068*/ 	.word	0xffffffff


	//   ....[14]....
        /*006c*/ 	.word	0xffffffff


	//----- nvinfo : EIATTR_COOP_GROUP_INSTR_OFFSETS
	.align		4
.L_1019:
        /*0070*/ 	.byte	0x04, 0x28
        /*0072*/ 	.short	(.L_1021 - .L_1020)


	//   ....[0]....
.L_1020:
        /*0074*/ 	.word	0x00000c10


	//   ....[1]....
        /*0078*/ 	.word	0x00000c30


	//   ....[2]....
        /*007c*/ 	.word	0x00000c50


	//   ....[3]....
        /*0080*/ 	.word	0x00000c70


	//   ....[4]....
        /*0084*/ 	.word	0x00000c90


	//   ....[5]....
        /*0088*/ 	.word	0x00000d10


	//   ....[6]....
        /*008c*/ 	.word	0x00000d50


	//   ....[7]....
        /*0090*/ 	.word	0x00000d60


	//   ....[8]....
        /*0094*/ 	.word	0x00000d90


	//   ....[9]....
        /*0098*/ 	.word	0x00000da0


	//   ....[10]....
        /*009c*/ 	.word	0x00000dd0


	//   ....[11]....
        /*00a0*/ 	.word	0x00000de0


	//   ....[12]....
        /*00a4*/ 	.word	0x00000e10


	//   ....[13]....
        /*00a8*/ 	.word	0x00000e20


	//   ....[14]....
        /*00ac*/ 	.word	0x00000e50


	//----- nvinfo : EIATTR_VRC_CTA_INIT_COUNT
	.align		4
.L_1021:
        /*00b0*/ 	.byte	0x02, 0x4a
	.zero		1
	.zero		1


	//----- nvinfo : EIATTR_SYSCALL_OFFSETS
	.align		4
        /*00b4*/ 	.byte	0x04, 0x46
        /*00b6*/ 	.short	(.L_1023 - .L_1022)


	//   ....[0]....
.L_1022:
        /*00b8*/ 	.word	0x000003c0


	//----- nvinfo : EIATTR_EXIT_INSTR_OFFSETS
	.align		4
.L_1023:
        /*00bc*/ 	.byte	0x04, 0x1c
        /*00be*/ 	.short	(.L_1025 - .L_1024)


	//   ....[0]....
.L_1024:
        /*00c0*/ 	.word	0x00000270


	//   ....[1]....
        /*00c4*/ 	.word	0x00001ee0


	//   ....[2]....
        /*00c8*/ 	.word	0x00002030


	//----- nvinfo : EIATTR_MAX_THREADS
	.align		4
.L_1025:
        /*00cc*/ 	.byte	0x04, 0x05
        /*00ce*/ 	.short	(.L_1027 - .L_1026)
.L_1026:
        /*00d0*/ 	.word	0x00000100
        /*00d4*/ 	.word	0x00000001
        /*00d8*/ 	.word	0x00000001


	//----- nvinfo : EIATTR_CRS_STACK_SIZE
	.align		4
.L_1027:
        /*00dc*/ 	.byte	0x04, 0x1e
        /*00de*/ 	.short	(.L_1029 - .L_1028)
.L_1028:
        /*00e0*/ 	.word	0x00000000


	//----- nvinfo : EIATTR_CBANK_PARAM_SIZE
	.align		4
.L_1029:
        /*00e4*/ 	.byte	0x03, 0x19
        /*00e6*/ 	.short	0x00e8


	//----- nvinfo : EIATTR_PARAM_CBANK
	.align		4
        /*00e8*/ 	.byte	0x04, 0x0a
        /*00ea*/ 	.short	(.L_1031 - .L_1030)
	.align		4
.L_1030:
        /*00ec*/ 	.word	index@(.nv.constant0._ZN7cutlass13device_kernelIN5flash19FlashAttnFwdCombineIN4cute5tupleIJNS3_1CILi8EEENS5_ILi128EEEEEELi5ELi256ELi1ELb0ELb0ENS_10bfloat16_tEfNS_4arch4Sm80EEEEEvNT_6ParamsE)
        /*00f0*/ 	.short	0x0380
        /*00f2*/ 	.short	0x00e8


	//----- nvinfo : EIATTR_SW_WAR
	.align		4
.L_1031:
        /*00f4*/ 	.byte	0x04, 0x36
        /*00f6*/ 	.short	(.L_1033 - .L_1032)
.L_1032:
        /*00f8*/ 	.word	0x00000008
.L_1033:


//--------------------- .nv.info._ZN7cutlass13device_kernelIN5flash19FlashAttnFwdCombineIN4cute5tupleIJNS3_1CILi8EEENS5_ILi128EEEEEELi8ELi256ELi1ELb0ELb1ENS_10bfloat16_tEfNS_4arch4Sm80EEEEEvNT_6ParamsE --------------------------
	.section	.nv.info._ZN7cutlass13device_kernelIN5flash19FlashAttnFwdCombineIN4cute5tupleIJNS3_1CILi8EEENS5_ILi128EEEEEELi8ELi256ELi1ELb0ELb1ENS_10bfloat16_tEfNS_4arch4Sm80EEEEEvNT_6ParamsE,"",@"SHT_CUDA_INFO"
	.sectionflags	@""
	.align	4


	//----- nvinfo : EIATTR_CUDA_API_VERSION
	.align		4
        /*0000*/ 	.byte	0x04, 0x37
        /*0002*/ 	.short	(.L_1035 - .L_1034)
.L_1034:
        /*0004*/ 	.word	0x00000082


	//----- nvinfo : EIATTR_KPARAM_INFO
	.align		4
.L_1035:
        /*0008*/ 	.byte	0x04, 0x17
        /*000a*/ 	.short	(.L_1037 - .L_1036)
.L_1036:
        /*000c*/ 	.word	0x00000000
        /*0010*/ 	.short	0x0000
        /*0012*/ 	.short	0x0000
        /*0014*/ 	.byte	0x00, 0xf0, 0xa1, 0x03


	//----- nvinfo : EIATTR_SPARSE_MMA_MASK
	.align		4
.L_1037:
        /*0018*/ 	.byte	0x03, 0x50
        /*001a*/ 	.short	0x0000


	//----- nvinfo : EIATTR_MAXREG_COUNT
	.align		4
        /*001c*/ 	.byte	0x03, 0x1b
        /*001e*/ 	.short	0x0080


	//----- nvinfo : EIATTR_NUM_BARRIERS
	.align		4
        /*0020*/ 	.byte	0x02, 0x4c
        /*0022*/ 	.byte	0x01
	.zero		1


	//----- nvinfo : EIATTR_EXTERNS
	.align		4
        /*0024*/ 	.byte	0x04, 0x0f
        /*0026*/ 	.short	(.L_1039 - .L_1038)


	//   ....[0]....
	.align		4
.L_1038:
        /*0028*/ 	.word	index@(__assertfail)


	//----- nvinfo : EIATTR_MERCURY_ISA_VERSION
	.align		4
.L_1039:
        /*002c*/ 	.byte	0x03, 0x5f
        /*002e*/ 	.short	0x0101


	//----- nvinfo : EIATTR_COOP_GROUP_MASK_REGIDS
	.align		4
        /*0030*/ 	.byte	0x04, 0x29
        /*0032*/ 	.short	(.L_1041 - .L_1040)


	//   ....[0]....
.L_1040:
        /*0034*/ 	.word	0xffffffff


	//   ....[1]....
        /*0038*/ 	.word	0xffffffff


	//   ....[2]....
        /*003c*/ 	.word	0xffffffff


	//   ....[3]....
        /*0040*/ 	.word	0xffffffff


	//   ....[4]....
        /*0044*/ 	.word	0xffffffff


	//   ....[5]....
        /*0048*/ 	.word	0xffffffff


	//   ....[6]....
        /*004c*/ 	.word	0xffffffff


	//   ....[7]....
        /*0050*/ 	.word	0xffffffff


	//   ....[8]....
        /*0054*/ 	.word	0xffffffff


	//   ....[9]....
        /*0058*/ 	.word	0xffffffff


	//   ....[10]....
        /*005c*/ 	.word	0xffffffff


	//   ....[11]....
        /*0060*/ 	.word	0xffffffff


	//   ....[12]....
        /*0064*/ 	.word	0xffffffff


	//   ....[13]....
        /*0068*/ 	.word	0xffffffff


	//   ....[14]....
        /*006c*/ 	.word	0xffffffff


	//----- nvinfo : EIATTR_COOP_GROUP_INSTR_OFFSETS
	.align		4
.L_1041:
        /*0070*/ 	.byte	0x04, 0x28
        /*0072*/ 	.short	(.L_1043 - .L_1042)


	//   ....[0]....
.L_1042:
        /*0074*/ 	.word	0x00001e20


	//   ....[1]....
        /*0078*/ 	.word	0x00001e40


	//   ....[2]....
        /*007c*/ 	.word	0x00001e60


	//   ....[3]....
        /*0080*/ 	.word	0x00001e80


	//   ....[4]....
        /*0084*/ 	.word	0x00001ea0


	//   ....[5]....
        /*0088*/ 	.word	0x00002170


	//   ....[6]....
        /*008c*/ 	.word	0x000021f0


	//   ....[7]....
        /*0090*/ 	.word	0x00002200


	//   ....[8]....
        /*0094*/ 	.word	0x00002230


	//   ....[9]....
        /*0098*/ 	.word	0x00002240


	//   ....[10]....
        /*009c*/ 	.word	0x00002270


	//   ....[11]....
        /*00a0*/ 	.word	0x00002280


	//   ....[12]....
        /*00a4*/ 	.word	0x000022b0


	//   ....[13]....
        /*00a8*/ 	.word	0x000022c0


	//   ....[14]....
        /*00ac*/ 	.word	0x000022f0


	//----- nvinfo : EIATTR_VRC_CTA_INIT_COUNT
	.align		4
.L_1043:
        /*00b0*/ 	.byte	0x02, 0x4a
	.zero		1
	.zero		1


	//----- nvinfo : EIATTR_SYSCALL_OFFSETS
	.align		4
        /*00b4*/ 	.byte	0x04, 0x46
        /*00b6*/ 	.short	(.L_1045 - .L_1044)


	//   ....[0]....
.L_1044:
        /*00b8*/ 	.word	0x00000580


	//----- nvinfo : EIATTR_EXIT_INSTR_OFFSETS
	.align		4
.L_1045:
        /*00bc*/ 	.byte	0x04, 0x1c
        /*00be*/ 	.short	(.L_1047 - .L_1046)


	//   ....[0]....
.L_1046:
        /*00c0*/ 	.word	0x00000270


	//   ....[1]....
        /*00c4*/ 	.word	0x00000460


	//   ....[2]....
        /*00c8*/ 	.word	0x000033a0


	//   ....[3]....
        /*00cc*/ 	.word	0x000034b0


	//----- nvinfo : EIATTR_MAX_THREADS
	.align		4
.L_1047:
        /*00d0*/ 	.byte	0x04, 0x05
        /*00d2*/ 	.short	(.L_1049 - .L_1048)
.L_1048:
        /*00d4*/ 	.word	0x00000100
        /*00d8*/ 	.word	0x00000001
        /*00dc*/ 	.word	0x00000001


	//----- nvinfo : EIATTR_CRS_STACK_SIZE
	.align		4
.L_1049:
        /*00e0*/ 	.byte	0x04, 0x1e
        /*00e2*/ 	.short	(.L_1051 - .L_1050)
.L_1050:
        /*00e4*/ 	.word	0x00000000


	//----- nvinfo : EIATTR_CBANK_PARAM_SIZE
	.align		4
.L_1051:
        /*00e8*/ 	.byte	0x03, 0x19
        /*00ea*/ 	.short	0x00e8


	//----- nvinfo : EIATTR_PARAM_CBANK
	.align		4
        /*00ec*/ 	.byte	0x04, 0x0a
        /*00ee*/ 	.short	(.L_1053 - .L_1052)
	.align		4
.L_1052:
        /*00f0*/ 	.word	index@(.nv.constant0._ZN7cutlass13device_kernelIN5flash19FlashAttnFwdCombineIN4cute5tupleIJNS3_1CILi8EEENS5_ILi128EEEEEELi8ELi256ELi1ELb0ELb1ENS_10bfloat16_tEfNS_4arch4Sm80EEEEEvNT_6ParamsE)
        /*00f4*/ 	.short	0x0380
        /*00f6*/ 	.short	0x00e8


	//----- nvinfo : EIATTR_SW_WAR
	.align		4
.L_1053:
        /*00f8*/ 	.byte	0x04, 0x36
        /*00fa*/ 	.short	(.L_1055 - .L_1054)
.L_1054:
        /*00fc*/ 	.word	0x00000008
.L_1055:


//--------------------- .nv.info._ZN7cutlass13device_kernelIN5flash19FlashAttnFwdCombineIN4cute5tupleIJNS3_1CILi8EEENS5_ILi128EEEEEELi7ELi256ELi1ELb0ELb1ENS_10bfloat16_tEfNS_4arch4Sm80EEEEEvNT_6ParamsE --------------------------
	.section	.nv.info._ZN7cutlass13device_kernelIN5flash19FlashAttnFwdCombineIN4cute5tupleIJNS3_1CILi8EEENS5_ILi128EEEEEELi7ELi256ELi1ELb0ELb1ENS_10bfloat16_tEfNS_4arch4Sm80EEEEEvNT_6ParamsE,"",@"SHT_CUDA_INFO"
	.sectionflags	@""
	.align	4


	//----- nvinfo : EIATTR_CUDA_API_VERSION
	.align		4
        /*0000*/ 	.byte	0x04, 0x37
        /*0002*/ 	.short	(.L_1057 - .L_1056)
.L_1056:
        /*0004*/ 	.word	0x00000082


	//----- nvinfo : EIATTR_KPARAM_INFO
	.align		4
.L_1057:
        /*0008*/ 	.byte	0x04, 0x17
        /*000a*/ 	.short	(.L_1059 - .L_1058)
.L_1058:
        /*000c*/ 	.word	0x00000000
        /*0010*/ 	.short	0x0000
        /*0012*/ 	.short	0x0000
        /*0014*/ 	.byte	0x00, 0xf0, 0xa1, 0x03


	//----- nvinfo : EIATTR_SPARSE_MMA_MASK
	.align		4
.L_1059:
        /*0018*/ 	.byte	0x03, 0x50
        /*001a*/ 	.short	0x0000


	//----- nvinfo : EIATTR_MAXREG_COUNT
	.align		4
        /*001c*/ 	.byte	0x03, 0x1b
        /*001e*/ 	.short	0x0080


	//----- nvinfo : EIATTR_NUM_BARRIERS
	.align		4
        /*0020*/ 	.byte	0x02, 0x4c
        /*0022*/ 	.byte	0x01
	.zero		1


	//----- nvinfo : EIATTR_EXTERNS
	.align		4
        /*0024*/ 	.byte	0x04, 0x0f
        /*0026*/ 	.short	(.L_1061 - .L_1060)


	//   ....[0]....
	.align		4
.L_1060:
        /*0028*/ 	.word	index@(__assertfail)


	//----- nvinfo : EIATTR_MERCURY_ISA_VERSION
	.align		4
.L_1061:
        /*002c*/ 	.byte	0x03, 0x5f
        /*002e*/ 	.short	0x0101


	//----- nvinfo : EIATTR_COOP_GROUP_MASK_REGIDS
	.align		4
        /*0030*/ 	.byte	0x04, 0x29
        /*0032*/ 	.short	(.L_1063 - .L_1062)


	//   ....[0]....
.L_1062:
        /*0034*/ 	.word	0xffffffff


	//   ....[1]....
        /*0038*/ 	.word	0xffffffff


	//   ....[2]....
        /*003c*/ 	.word	0xffffffff


	//   ....[3]....
        /*0040*/ 	.word	0xffffffff


	//   ....[4]....
        /*0044*/ 	.word	0xffffffff


	//   ....[5]....
        /*0048*/ 	.word	0xffffffff


	//   ....[6]....
        /*004c*/ 	.word	0xffffffff


	//   ....[7]....
        /*0050*/ 	.word	0xffffffff


	//   ....[8]....
        /*0054*/ 	.word	0xffffffff


	//   ....[9]....
        /*0058*/ 	.word	0xffffffff


	//   ....[10]....
        /*005c*/ 	.word	0xffffffff


	//   ....[11]....
        /*0060*/ 	.word	0xffffffff


	//   ....[12]....
        /*0064*/ 	.word	0xffffffff


	//   ....[13]....
        /*0068*/ 	.word	0xffffffff


	//   ....[14]....
        /*006c*/ 	.word	0xffffffff


	//----- nvinfo : EIATTR_COOP_GROUP_INSTR_OFFSETS
	.align		4
.L_1063:
        /*0070*/ 	.byte	0x04, 0x28
        /*0072*/ 	.short	(.L_1065 - .L_1064)


	//   ....[0]....
.L_1064:
        /*0074*/ 	.word	0x00001a80


	//   ....[1]....
        /*0078*/ 	.word	0x00001aa0


	//   ....[2]....
        /*007c*/ 	.word	0x00001ac0


	//   ....[3]....
        /*0080*/ 	.word	0x00001ae0


	//   ....[4]....
        /*0084*/ 	.word	0x00001b00


	//   ....[5]....
        /*0088*/ 	.word	0x00001c50


	//   ....[6]....
        /*008c*/ 	.word	0x00001cd0


	//   ....[7]....
        /*0090*/ 	.word	0x00001ce0


	//   ....[8]....
        /*0094*/ 	.word	0x00001d10


	//   ....[9]....
        /*0098*/ 	.word	0x00001d20


	//   ....[10]....
        /*009c*/ 	.word	0x00001d50


	//   ....[11]....
        /*00a0*/ 	.word	0x00001d60


	//   ....[12]....
        /*00a4*/ 	.word	0x00001d90


	//   ....[13]....
        /*00a8*/ 	.word	0x00001da0


	//   ....[14]....
        /*00ac*/ 	.word	0x00001dd0


	//----- nvinfo : EIATTR_VRC_CTA_INIT_COUNT
	.align		4
.L_1065:
        /*00b0*/ 	.byte	0x02, 0x4a
	.zero		1
	.zero		1


	//----- nvinfo : EIATTR_SYSCALL_OFFSETS
	.align		4
        /*00b4*/ 	.byte	0x04, 0x46
        /*00b6*/ 	.short	(.L_1067 - .L_1066)


	//   ....[0]....
.L_1066:
        /*00b8*/ 	.word	0x00000580


	//----- nvinfo : EIATTR_EXIT_INSTR_OFFSETS
	.align		4
.L_1067:
        /*00bc*/ 	.byte	0x04, 0x1c
        /*00be*/ 	.short	(.L_1069 - .L_1068)


	//   ....[0]....
.L_1068:
        /*00c0*/ 	.word	0x00000270


	//   ....[1]....
        /*00c4*/ 	.word	0x00000460


	//   ....[2]....
        /*00c8*/ 	.word	0x00002e00


	//   ....[3]....
        /*00cc*/ 	.word	0x00002f10


	//----- nvinfo : EIATTR_MAX_THREADS
	.align		4
.L_1069:
        /*00d0*/ 	.byte	0x04, 0x05
        /*00d2*/ 	.short	(.L_1071 - .L_1070)
.L_1070:
        /*00d4*/ 	.word	0x00000100
        /*00d8*/ 	.word	0x00000001
        /*00dc*/ 	.word	0x00000001


	//----- nvinfo : EIATTR_CRS_STACK_SIZE
	.align		4
.L_1071:
        /*00e0*/ 	.byte	0x04, 0x1e
        /*00e2*/ 	.short	(.L_1073 - .L_1072)
.L_1072:
        /*00e4*/ 	.word	0x00000000


	//----- nvinfo : EIATTR_CBANK_PARAM_SIZE
	.align		4
.L_1073:
        /*00e8*/ 	.byte	0x03, 0x19
        /*00ea*/ 	.short	0x00e8


	//----- nvinfo : EIATTR_PARAM_CBANK
	.align		4
        /*00ec*/ 	.byte	0x04, 0x0a
        /*00ee*/ 	.short	(.L_1075 - .L_1074)
	.align		4
.L_1074:
        /*00f0*/ 	.word	index@(.nv.constant0._ZN7cutlass13device_kernelIN5flash19FlashAttnFwdCombineIN4cute5tupleIJNS3_1CILi8EEENS5_ILi128EEEEEELi7ELi256ELi1ELb0ELb1ENS_10bfloat16_tEfNS_4arch4Sm80EEEEEvNT_6ParamsE)
        /*00f4*/ 	.short	0x0380
        /*00f6*/ 	.short	0x00e8


	//----- nvinfo : EIATTR_SW_WAR
	.align		4
.L_1075:
        /*00f8*/ 	.byte	0x04, 0x36
        /*00fa*/ 	.short	(.L_1077 - .L_1076)
.L_1076:
        /*00fc*/ 	.word	0x00000008
.L_1077:


//--------------------- .nv.info._ZN7cutlass13device_kernelIN5flash19FlashAttnFwdCombineIN4cute5tupleIJNS3_1CILi8EEENS5_ILi128EEEEEELi6ELi256ELi1ELb0ELb1ENS_10bfloat16_tEfNS_4arch4Sm80EEEEEvNT_6ParamsE --------------------------
	.section	.nv.info._ZN7cutlass13device_kernelIN5flash19FlashAttnFwdCombineIN4cute5tupleIJNS3_1CILi8EEENS5_ILi128EEEEEELi6ELi256ELi1ELb0ELb1ENS_10bfloat16_tEfNS_4arch4Sm80EEEEEvNT_6ParamsE,"",@"SHT_CUDA_INFO"
	.sectionflags	@""
	.align	4


	//----- nvinfo : EIATTR_CUDA_API_VERSION
	.align		4
        /*0000*/ 	.byte	0x04, 0x37
        /*0002*/ 	.short	(.L_1079 - .L_1078)
.L_1078:
        /*0004*/ 	.word	0x00000082


	//----- nvinfo : EIATTR_KPARAM_INFO
	.align		4
.L_1079:
        /*0008*/ 	.byte	0x04, 0x17
        /*000a*/ 	.short	(.L_1081 - .L_1080)
.L_1080:
        /*000c*/ 	.word	0x00000000
        /*0010*/ 	.short	0x0000
        /*0012*/ 	.short	0x0000
        /*0014*/ 	.byte	0x00, 0xf0, 0xa1, 0x03


	//----- nvinfo : EIATTR_SPARSE_MMA_MASK
	.align		4
.L_1081:
        /*0018*/ 	.byte	0x03, 0x50
        /*001a*/ 	.short	0x0000


	//----- nvinfo : EIATTR_MAXREG_COUNT
	.align		4
        /*001c*/ 	.byte	0x03, 0x1b
        /*001e*/ 	.short	0x0080


	//----- nvinfo : EIATTR_NUM_BARRIERS
	.align		4
        /*0020*/ 	.byte	0x02, 0x4c
        /*0022*/ 	.byte	0x01
	.zero		1


	//----- nvinfo : EIATTR_EXTERNS
	.align		4
        /*0024*/ 	.byte	0x04, 0x0f
        /*0026*/ 	.short	(.L_1083 - .L_1082)


	//   ....[0]....
	.align		4
.L_1082:
        /*0028*/ 	.word	index@(__assertfail)


	//----- nvinfo : EIATTR_MERCURY_ISA_VERSION
	.align		4
.L_1083:
        /*002c*/ 	.byte	0x03, 0x5f
        /*002e*/ 	.short	0x0101


	//----- nvinfo : EIATTR_COOP_GROUP_MASK_REGIDS
	.align		4
        /*0030*/ 	.byte	0x04, 0x29
        /*0032*/ 	.short	(.L_1085 - .L_1084)


	//   ....[0]....
.L_1084:
        /*0034*/ 	.word	0xffffffff


	//   ....[1]....
        /*0038*/ 	.word	0xffffffff


	//   ....[2]....
        /*003c*/ 	.word	0xffffffff


	//   ....[3]....
        /*0040*/ 	.word	0xffffffff


	//   ....[4]....
        /*0044*/ 	.word	0xffffffff


	//   ....[5]....
        /*0048*/ 	.word	0xffffffff


	//   ....[6]....
        /*004c*/ 	.word	0xffffffff


	//   ....[7]....
        /*0050*/ 	.word	0xffffffff


	//   ....[8]....
        /*0054*/ 	.word	0xffffffff


	//   ....[9]....
        /*0058*/ 	.word	0xffffffff


	//   ....[10]....
        /*005c*/ 	.word	0xffffffff


	//   ....[11]....
        /*0060*/ 	.word	0xffffffff


	//   ....[12]....
        /*0064*/ 	.word	0xffffffff


	//   ....[13]....
        /*0068*/ 	.word	0xffffffff


	//   ....[14]....
        /*006c*/ 	.word	0xffffffff


	//----- nvinfo : EIATTR_COOP_GROUP_INSTR_OFFSETS
	.align		4
.L_1085:
        /*0070*/ 	.byte	0x04, 0x28
        /*0072*/ 	.short	(.L_1087 - .L_1086)


	//   ....[0]....
.L_1086:
        /*0074*/ 	.word	0x00001750


	//   ....[1]....
        /*0078*/ 	.word	0x00001770


	//   ....[2]....
        /*007c*/ 	.word	0x00001790


	//   ....[3]....
        /*0080*/ 	.word	0x000017b0


	//   ....[4]....
        /*0084*/ 	.word	0x000017d0


	//   ....[5]....
        /*0088*/ 	.word	0x000018b0


	//   ....[6]....
        /*008c*/ 	.word	0x00001900


	//   ....[7]....
        /*0090*/ 	.word	0x00001920


	//   ....[8]....
        /*0094*/ 	.word	0x00001940


	//   ....[9]....
        /*0098*/ 	.word	0x00001960


	//   ....[10]....
        /*009c*/ 	.word	0x00001980


	//   ....[11]....
        /*00a0*/ 	.word	0x000019a0


	//   ....[12]....
        /*00a4*/ 	.word	0x000019c0


	//   ....[13]....
        /*00a8*/ 	.word	0x000019e0


	//   ....[14]....
        /*00ac*/ 	.word	0x00001a00


	//----- nvinfo : EIATTR_VRC_CTA_INIT_COUNT
	.align		4
.L_1087:
        /*00b0*/ 	.byte	0x02, 0x4a
	.zero		1
	.zero		1


	//----- nvinfo : EIATTR_SYSCALL_OFFSETS
	.align		4
        /*00b4*/ 	.byte	0x04, 0x46
        /*00b6*/ 	.short	(.L_1089 - .L_1088)


	//   ....[0]....
.L_1088:
        /*00b8*/ 	.word	0x00000580


	//----- nvinfo : EIATTR_EXIT_INSTR_OFFSETS
	.align		4
.L_1089:
        /*00bc*/ 	.byte	0x04, 0x1c
        /*00be*/ 	.short	(.L_1091 - .L_1090)


	//   ....[0]....
.L_1090:
        /*00c0*/ 	.word	0x00000270


	//   ....[1]....
        /*00c4*/ 	.word	0x00000460


	//   ....[2]....
        /*00c8*/ 	.word	0x000029e0


	//   ....[3]....
        /*00cc*/ 	.word	0x00002af0


	//----- nvinfo : EIATTR_MAX_THREADS
	.align		4
.L_1091:
        /*00d0*/ 	.byte	0x04, 0x05
        /*00d2*/ 	.short	(.L_1093 - .L_1092)
.L_1092:
        /*00d4*/ 	.word	0x00000100
        /*00d8*/ 	.word	0x00000001
        /*00dc*/ 	.word	0x00000001


	//----- nvinfo : EIATTR_CRS_STACK_SIZE
	.align		4
.L_1093:
        /*00e0*/ 	.byte	0x04, 0x1e
        /*00e2*/ 	.short	(.L_1095 - .L_1094)
.L_1094:
        /*00e4*/ 	.word	0x00000000


	//----- nvinfo : EIATTR_CBANK_PARAM_SIZE
	.align		4
.L_1095:
        /*00e8*/ 	.byte	0x03, 0x19
        /*00ea*/ 	.short	0x00e8


	//----- nvinfo : EIATTR_PARAM_CBANK
	.align		4
        /*00ec*/ 	.byte	0x04, 0x0a
        /*00ee*/ 	.short	(.L_1097 - .L_1096)
	.align		4
.L_1096:
        /*00f0*/ 	.word	index@(.nv.constant0._ZN7cutlass13device_kernelIN5flash19FlashAttnFwdCombineIN4cute5tupleIJNS3_1CILi8EEENS5_ILi128EEEEEELi6ELi256ELi1ELb0ELb1ENS_10bfloat16_tEfNS_4arch4Sm80EEEEEvNT_6ParamsE)
        /*00f4*/ 	.short	0x0380
        /*00f6*/ 	.short	0x00e8


	//----- nvinfo : EIATTR_SW_WAR
	.align		4
.L_1097:
        /*00f8*/ 	.byte	0x04, 0x36
        /*00fa*/ 	.short	(.L_1099 - .L_1098)
.L_1098:
        /*00fc*/ 	.word	0x00000008
.L_1099:


//--------------------- .nv.info._ZN7cutlass13device_kernelIN5flash19FlashAttnFwdCombineIN4cute5tupleIJNS3_1CILi8EEENS5_ILi128EEEEEELi5ELi256ELi1ELb0ELb1ENS_10bfloat16_tEfNS_4arch4Sm80EEEEEvNT_6ParamsE --------------------------
	.section	.nv.info._ZN7cutlass13device_kernelIN5flash19FlashAttnFwdCombineIN4cute5tupleIJNS3_1CILi8EEENS5_ILi128EEEEEELi5ELi256ELi1ELb0ELb1ENS_10bfloat16_tEfNS_4arch4Sm80EEEEEvNT_6ParamsE,"",@"SHT_CUDA_INFO"
	.sectionflags	@""
	.align	4


	//----- nvinfo : EIATTR_CUDA_API_VERSION
	.align		4
        /*0000*/ 	.byte	0x04, 0x37
        /*0002*/ 	.short	(.L_1101 - .L_1100)
.L_1100:
        /*0004*/ 	.word	0x00000082


	//----- nvinfo : EIATTR_KPARAM_INFO
	.align		4
.L_1101:
        /*0008*/ 	.byte	0x04, 0x17
        /*000a*/ 	.short	(.L_1103 - .L_1102)
.L_1102:
        /*000c*/ 	.word	0x00000000
        /*0010*/ 	.short	0x0000
        /*0012*/ 	.short	0x0000
        /*0014*/ 	.byte	0x00, 0xf0, 0xa1, 0x03


	//----- nvinfo : EIATTR_SPARSE_MMA_MASK
	.align		4
.L_1103:
        /*0018*/ 	.byte	0x03, 0x50
        /*001a*/ 	.short	0x0000


	//----- nvinfo : EIATTR_MAXREG_COUNT
	.align		4
        /*001c*/ 	.byte	0x03, 0x1b
        /*001e*/ 	.short	0x0080


	//----- nvinfo : EIATTR_NUM_BARRIERS
	.align		4
        /*0020*/ 	.byte	0x02, 0x4c
        /*0022*/ 	.byte	0x01
	.zero		1


	//----- nvinfo : EIATTR_EXTERNS
	.align		4
        /*0024*/ 	.byte	0x04, 0x0f
        /*0026*/ 	.short	(.L_1105 - .L_1104)


	//   ....[0]....
	.align		4
.L_1104:
        /*0028*/ 	.word	index@(__assertfail)


	//----- nvinfo : EIATTR_MERCURY_ISA_VERSION
	.align		4
.L_1105:
        /*002c*/ 	.byte	0x03, 0x5f
        /*002e*/ 	.short	0x0101


	//----- nvinfo : EIATTR_COOP_GROUP_MASK_REGIDS
	.align		4
        /*0030*/ 	.byte	0x04, 0x29
        /*0032*/ 	.short	(.L_1107 - .L_1106)


	//   ....[0]....
.L_1106:
        /*0034*/ 	.word	0xffffffff


	//   ....[1]....
        /*0038*/ 	.word	0xffffffff


	//   ....[2]....
        /*003c*/ 	.word	0xffffffff


	//   ....[3]....
        /*0040*/ 	.word	0xffffffff


	//   ....[4]....
        /*0044*/ 	.word	0xffffffff


	//   ....[5]....
        /*0048*/ 	.word	0xffffffff


	//   ....[6]....
        /*004c*/ 	.word	0xffffffff


	//   ....[7]....
        /*0050*/ 	.word	0xffffffff


	//   ....[8]....
        /*0054*/ 	.word	0xffffffff


	//   ....[9]....
        /*0058*/ 	.word	0xffffffff


	//   ....[10]....
        /*005c*/ 	.word	0xffffffff


	//   ....[11]....
        /*0060*/ 	.word	0xffffffff


	//   ....[12]....
        /*0064*/ 	.word	0xffffffff


	//   ....[13]....
        /*0068*/ 	.word	0xffffffff


	//   ....[14]....
        /*006c*/ 	.word	0xffffffff


	//----- nvinfo : EIATTR_COOP_GROUP_INSTR_OFFSETS
	.align		4
.L_1107:
        /*0070*/ 	.byte	0x04, 0x28
        /*0072*/ 	.short	(.L_1109 - .L_1108)


	//   ....[0]....
.L_1108:
        /*0074*/ 	.word	0x000015a0


	//   ....[1]....
        /*0078*/ 	.word	0x000015c0


	//   ....[2]....
        /*007c*/ 	.word	0x000015e0


	//   ....[3]....
        /*0080*/ 	.word	0x00001600


	//   ....[4]....
        /*0084*/ 	.word	0x00001620


	//   ....[5]....
        /*0088*/ 	.word	0x000016a0


	//   ....[6]....
        /*008c*/ 	.word	0x000016e0


	//   ....[7]....
        /*0090*/ 	.word	0x000016f0


	//   ....[8]....
        /*0094*/ 	.word	0x00001720


	//   ....[9]....
        /*0098*/ 	.word	0x00001730


	//   ....[10]....
        /*009c*/ 	.word	0x00001760


	//   ....[11]....
        /*00a0*/ 	.word	0x00001770


	//   ....[12]....
        /*00a4*/ 	.word	0x000017a0


	//   ....[13]....
        /*00a8*/ 	.word	0x000017b0


	//   ....[14]....
        /*00ac*/ 	.word	0x000017e0


	//----- nvinfo : EIATTR_VRC_CTA_INIT_COUNT
	.align		4
.L_1109:
        /*00b0*/ 	.byte	0x02, 0x4a
	.zero		1
	.zero		1


	//----- nvinfo : EIATTR_SYSCALL_OFFSETS
	.align		4
        /*00b4*/ 	.byte	0x04, 0x46
        /*00b6*/ 	.short	(.L_1111 - .L_1110)


	//   ....[0]....
.L_1110:
        /*00b8*/ 	.word	0x00000580


	//----- nvinfo : EIATTR_EXIT_INSTR_OFFSETS
	.align		4
.L_1111:
        /*00bc*/ 	.byte	0x04, 0x1c
        /*00be*/ 	.short	(.L_1113 - .L_1112)


	//   ....[0]....
.L_1112:
        /*00c0*/ 	.word	0x00000270


	//   ....[1]....
        /*00c4*/ 	.word	0x00000460


	//   ....[2]....
        /*00c8*/ 	.word	0x00002780


	//   ....[3]....
        /*00cc*/ 	.word	0x00002890


	//----- nvinfo : EIATTR_MAX_THREADS
	.align		4
.L_1113:
        /*00d0*/ 	.byte	0x04, 0x05
        /*00d2*/ 	.short	(.L_1115 - .L_1114)
.L_1114:
        /*00d4*/ 	.word	0x00000100
        /*00d8*/ 	.word	0x00000001
        /*00dc*/ 	.word	0x00000001


	//----- nvinfo : EIATTR_CRS_STACK_SIZE
	.align		4
.L_1115:
        /*00e0*/ 	.byte	0x04, 0x1e
        /*00e2*/ 	.short	(.L_1117 - .L_1116)
.L_1116:
        /*00e4*/ 	.word	0x00000000


	//----- nvinfo : EIATTR_CBANK_PARAM_SIZE
	.align		4
.L_1117:
        /*00e8*/ 	.byte	0x03, 0x19
        /*00ea*/ 	.short	0x00e8


	//----- nvinfo : EIATTR_PARAM_CBANK
	.align		4
        /*00ec*/ 	.byte	0x04, 0x0a
        /*00ee*/ 	.short	(.L_1119 - .L_1118)
	.align		4
.L_1118:
        /*00f0*/ 	.word	index@(.nv.constant0._ZN7cutlass13device_kernelIN5flash19FlashAttnFwdCombineIN4cute5tupleIJNS3_1CILi8EEENS5_ILi128EEEEEELi5ELi256ELi1ELb0ELb1ENS_10bfloat16_tEfNS_4arch4Sm80EEEEEvNT_6ParamsE)
        /*00f4*/ 	.short	0x0380
        /*00f6*/ 	.short	0x00e8


	//----- nvinfo : EIATTR_SW_WAR
	.align		4
.L_1119:
        /*00f8*/ 	.byte	0x04, 0x36
        /*00fa*/ 	.short	(.L_1121 - .L_1120)
.L_1120:
        /*00fc*/ 	.word	0x00000008
.L_1121:


//--------------------- .nv.info._ZN7cutlass13device_kernelIN5flash19FlashAttnFwdCombineIN4cute5tupleIJNS3_1CILi16EEENS5_ILi64EEEEEELi8ELi256ELi1ELb0ELb0ENS_10bfloat16_tEfNS_4arch4Sm90EEEEEvNT_6ParamsE --------------------------
	.section	.nv.info._ZN7cutlass13device_kernelIN5flash19FlashAttnFwdCombineIN4cute5tupleIJNS3_1CILi16EEENS5_ILi64EEEEEELi8ELi256ELi1ELb0ELb0ENS_10bfloat16_tEfNS_4arch4Sm90EEEEEvNT_6ParamsE,"",@"SHT_CUDA_INFO"
	.sectionflags	@""
	.align	4


	//----- nvinfo : EIATTR_CUDA_API_VERSION
	.align		4
        /*0000*/ 	.byte	0x04, 0x37
        /*0002*/ 	.short	(.L_1123 - .L_1122)
.L_1122:
        /*0004*/ 	.word	0x00000082


	//----- nvinfo : EIATTR_KPARAM_INFO
	.align		4
.L_1123:
        /*0008*/ 	.byte	0x04, 0x17
        /*000a*/ 	.short	(.L_1125 - .L_1124)
.L_1124:
        /*000c*/ 	.word	0x00000000
        /*0010*/ 	.short	0x0000
        /*0012*/ 	.short	0x0000
        /*0014*/ 	.byte	0x00, 0xf0, 0xa1, 0x03


	//----- nvinfo : EIATTR_SPARSE_MMA_MASK
	.align		4
.L_1125:
        /*0018*/ 	.byte	0x03, 0x50
        /*001a*/ 	.short	0x0000


	//----- nvinfo : EIATTR_MAXREG_COUNT
	.align		4
        /*001c*/ 	.byte	0x03, 0x1b
        /*001e*/ 	.short	0x0080


	//----- nvinfo : EIATTR_NUM_BARRIERS
	.align		4
        /*0020*/ 	.byte	0x02, 0x4c
        /*0022*/ 	.byte	0x01
	.zero		1


	//----- nvinfo : EIATTR_EXTERNS
	.align		4
        /*0024*/ 	.byte	0x04, 0x0f
        /*0026*/ 	.short	(.L_1127 - .L_1126)


	//   ....[0]....
	.align		4
.L_1126:
        /*0028*/ 	.word	index@(__assertfail)


	//----- nvinfo : EIATTR_MERCURY_ISA_VERSION
	.align		4
.L_1127:
        /*002c*/ 	.byte	0x03, 0x5f
        /*002e*/ 	.short	0x0101


	//----- nvinfo : EIATTR_COOP_GROUP_MASK_REGIDS
	.align		4
        /*0030*/ 	.byte	0x04, 0x29
        /*0032*/ 	.short	(.L_1129 - .L_1128)


	//   ....[0]....
.L_1128:
        /*0034*/ 	.word	0xffffffff


	//   ....[1]....
        /*0038*/ 	.word	0xffffffff


	//   ....[2]....
        /*003c*/ 	.word	0xffffffff


	//   ....[3]....
        /*0040*/ 	.word	0xffffffff


	//   ....[4]....
        /*0044*/ 	.word	0xffffffff


	//   ....[5]....
        /*0048*/ 	.word	0xffffffff


	//   ....[6]....
        /*004c*/ 	.word	0xffffffff


	//   ....[7]....
        /*0050*/ 	.word	0xffffffff


	//   ....[8]....
        /*0054*/ 	.word	0xffffffff


	//   ....[9]....
        /*0058*/ 	.word	0xffffffff


	//   ....[10]....
        /*005c*/ 	.word	0xffffffff


	//   ....[11]....
        /*0060*/ 	.word	0xffffffff


	//----- nvinfo : EIATTR_COOP_GROUP_INSTR_OFFSETS
	.align		4
.L_1129:
        /*0064*/ 	.byte	0x04, 0x28
        /*0066*/ 	.short	(.L_1131 - .L_1130)


	//   ....[0]....
.L_1130:
        /*0068*/ 	.word	0x00001c50


	//   ....[1]....
        /*006c*/ 	.word	0x00001c70


	//   ....[2]....
        /*0070*/ 	.word	0x00001c90


	//   ....[3]....
        /*0074*/ 	.word	0x00001cb0


	//   ....[4]....
        /*0078*/ 	.word	0x00002190


	//   ....[5]....
        /*007c*/ 	.word	0x00002290


	//   ....[6]....
        /*0080*/ 	.word	0x000022f0


	//   ....[7]....
        /*0084*/ 	.word	0x00002310


	//   ....[8]....
        /*0088*/ 	.word	0x00002330


	//   ....[9]....
        /*008c*/ 	.word	0x00002350


	//   ....[10]....
        /*0090*/ 	.word	0x00002370


	//   ....[11]....
        /*0094*/ 	.word	0x00002510


	//----- nvinfo : EIATTR_VRC_CTA_INIT_COUNT
	.align		4
.L_1131:
        /*0098*/ 	.byte	0x02, 0x4a
	.zero		1
	.zero		1


	//----- nvinfo : EIATTR_SYSCALL_OFFSETS
	.align		4
        /*009c*/ 	.byte	0x04, 0x46
        /*009e*/ 	.short	(.L_1133 - .L_1132)


	//   ....[0]....
.L_1132:
        /*00a0*/ 	.word	0x000003c0


	//----- nvinfo : EIATTR_EXIT_INSTR_OFFSETS
	.align		4
.L_1133:
        /*00a4*/ 	.byte	0x04, 0x1c
        /*00a6*/ 	.short	(.L_1135 - .L_1134)


	//   ....[0]....
.L_1134:
        /*00a8*/ 	.word	0x00000270


	//   ....[1]....
        /*00ac*/ 	.word	0x00003600


	//   ....[2]....
        /*00b0*/ 	.word	0x00003740


	//----- nvinfo : EIATTR_MAX_THREADS
	.align		4
.L_1135:
        /*00b4*/ 	.byte	0x04, 0x05
        /*00b6*/ 	.short	(.L_1137 - .L_1136)
.L_1136:
        /*00b8*/ 	.word	0x00000100
        /*00bc*/ 	.word	0x00000001
        /*00c0*/ 	.word	0x00000001


	//----- nvinfo : EIATTR_CRS_STACK_SIZE
	.align		4
.L_1137:
        /*00c4*/ 	.byte	0x04, 0x1e
        /*00c6*/ 	.short	(.L_1139 - .L_1138)
.L_1138:
        /*00c8*/ 	.word	0x00000000


	//----- nvinfo : EIATTR_CBANK_PARAM_SIZE
	.align		4
.L_1139:
        /*00cc*/ 	.byte	0x03, 0x19
        /*00ce*/ 	.short	0x00e8


	//----- nvinfo : EIATTR_PARAM_CBANK
	.align		4
        /*00d0*/ 	.byte	0x04, 0x0a
        /*00d2*/ 	.short	(.L_1141 - .L_1140)
	.align		4
.L_1140:
        /*00d4*/ 	.word	index@(.nv.constant0._ZN7cutlass13device_kernelIN5flash19FlashAttnFwdCombineIN4cute5tupleIJNS3_1CILi16EEENS5_ILi64EEEEEELi8ELi256ELi1ELb0ELb0ENS_10bfloat16_tEfNS_4arch4Sm90EEEEEvNT_6ParamsE)
        /*00d8*/ 	.short	0x0380
        /*00da*/ 	.short	0x00e8


	//----- nvinfo : EIATTR_SW_WAR
	.align		4
.L_1141:
        /*00dc*/ 	.byte	0x04, 0x36
        /*00de*/ 	.short	(.L_1143 - .L_1142)
.L_1142:
        /*00e0*/ 	.word	0x00000008
.L_1143:


//--------------------- .nv.info._ZN7cutlass13device_kernelIN5flash19FlashAttnFwdCombineIN4cute5tupleIJNS3_1CILi16EEENS5_ILi64EEEEEELi7ELi256ELi1ELb0ELb0ENS_10bfloat16_tEfNS_4arch4Sm90EEEEEvNT_6ParamsE --------------------------
	.section	.nv.info._ZN7cutlass13device_kernelIN5flash19FlashAttnFwdCombineIN4cute5tupleIJNS3_1CILi16EEENS5_ILi64EEEEEELi7ELi256ELi1ELb0ELb0ENS_10bfloat16_tEfNS_4arch4Sm90EEEEEvNT_6ParamsE,"",@"SHT_CUDA_INFO"
	.sectionflags	@""
	.align	4


	//----- nvinfo : EIATTR_CUDA_API_VERSION
	.align		4
        /*0000*/ 	.byte	0x04, 0x37
        /*0002*/ 	.short	(.L_1145 - .L_1144)
.L_1144:
        /*0004*/ 	.word	0x00000082


	//----- nvinfo : EIATTR_KPARAM_INFO
	.align		4
.L_1145:
        /*0008*/ 	.byte	0x04, 0x17
        /*000a*/ 	.short	(.L_1147 - .L_1146)
.L_1146:
        /*000c*/ 	.word	0x00000000
        /*0010*/ 	.short	0x0000
        /*0012*/ 	.short	0x0000
        /*0014*/ 	.byte	0x00, 0xf0, 0xa1, 0x03


	//----- nvinfo : EIATTR_SPARSE_MMA_MASK
	.align		4
.L_1147:
        /*0018*/ 	.byte	0x03, 0x50
        /*001a*/ 	.short	0x0000


	//----- nvinfo : EIATTR_MAXREG_COUNT
	.align		4
        /*001c*/ 	.byte	0x03, 0x1b
        /*001e*/ 	.short	0x0080


	//----- nvinfo : EIATTR_NUM_BARRIERS
	.align		4
        /*0020*/ 	.byte	0x02, 0x4c
        /*0022*/ 	.byte	0x01
	.zero		1


	//----- nvinfo : EIATTR_EXTERNS
	.align		4
        /*0024*/ 	.byte	0x04, 0x0f
        /*0026*/ 	.short	(.L_1149 - .L_1148)


	//   ....[0]....
	.align		4
.L_1148:
        /*0028*/ 	.word	index@(__assertfail)


	//----- nvinfo : EIATTR_MERCURY_ISA_VERSION
	.align		4
.L_1149:
        /*002c*/ 	.byte	0x03, 0x5f
        /*002e*/ 	.short	0x0101


	//----- nvinfo : EIATTR_COOP_GROUP_MASK_REGIDS
	.align		4
        /*0030*/ 	.byte	0x04, 0x29
        /*0032*/ 	.short	(.L_1151 - .L_1150)


	//   ....[0]....
.L_1150:
        /*0034*/ 	.word	0xffffffff


	//   ....[1]....
        /*0038*/ 	.word	0xffffffff


	//   ....[2]....
        /*003c*/ 	.word	0xffffffff


	//   ....[3]....
        /*0040*/ 	.word	0xffffffff


	//   ....[4]....
        /*0044*/ 	.word	0xffffffff


	//   ....[5]....
        /*0048*/ 	.word	0xffffffff


	//   ....[6]....
        /*004c*/ 	.word	0xffffffff


	//   ....[7]....
        /*0050*/ 	.word	0xffffffff


	//   ....[8]....
        /*0054*/ 	.word	0xffffffff


	//   ....[9]....
        /*0058*/ 	.word	0xffffffff


	//   ....[10]....
        /*005c*/ 	.word	0xffffffff


	//   ....[11]....
        /*0060*/ 	.word	0xffffffff


	//----- nvinfo : EIATTR_COOP_GROUP_INSTR_OFFSETS
	.align		4
.L_1151:
        /*0064*/ 	.byte	0x04, 0x28
        /*0066*/ 	.short	(.L_1153 - .L_1152)


	//   ....[0]....
.L_1152:
        /*0068*/ 	.word	0x00001370


	//   ....[1]....
        /*006c*/ 	.word	0x00001390


	//   ....[2]....
        /*0070*/ 	.word	0x000013b0


	//   ....[3]....
        /*0074*/ 	.word	0x000013d0


	//   ....[4]....
        /*0078*/ 	.word	0x00001680


	//   ....[5]....
        /*007c*/ 	.word	0x00001700


	//   ....[6]....
        /*0080*/ 	.word	0x00001710


	//   ....[7]....
        /*0084*/ 	.word	0x00001740


	//   ....[8]....
        /*0088*/ 	.word	0x00001750


	//   ....[9]....
        /*008c*/ 	.word	0x00001780


	//   ....[10]....
        /*0090*/ 	.word	0x000017a0


	//   ....[11]....
        /*0094*/ 	.word	0x000018b0


	//----- nvinfo : EIATTR_VRC_CTA_INIT_COUNT
	.align		4
.L_1153:
        /*0098*/ 	.byte	0x02, 0x4a
	.zero		1
	.zero		1


	//----- nvinfo : EIATTR_SYSCALL_OFFSETS
	.align		4
        /*009c*/ 	.byte	0x04, 0x46
        /*009e*/ 	.short	(.L_1155 - .L_1154)


	//   ....[0]....
.L_1154:
        /*00a0*/ 	.word	0x000003c0


	//----- nvinfo : EIATTR_EXIT_INSTR_OFFSETS
	.align		4
.L_1155:
        /*00a4*/ 	.byte	0x04, 0x1c
        /*00a6*/ 	.short	(.L_1157 - .L_1156)


	//   ....[0]....
.L_1156:
        /*00a8*/ 	.word	0x00000270


	//   ....[1]....
        /*00ac*/ 	.word	0x00002900


	//   ....[2]....
        /*00b0*/ 	.word	0x00002a50


	//----- nvinfo : EIATTR_MAX_THREADS
	.align		4
.L_1157:
        /*00b4*/ 	.byte	0x04, 0x05
        /*00b6*/ 	.short	(.L_1159 - .L_1158)
.L_1158:
        /*00b8*/ 	.word	0x00000100
        /*00bc*/ 	.word	0x00000001
        /*00c0*/ 	.word	0x00000001


	//----- nvinfo : EIATTR_CRS_STACK_SIZE
	.align		4
.L_1159:
        /*00c4*/ 	.byte	0x04, 0x1e
        /*00c6*/ 	.short	(.L_1161 - .L_1160)
.L_1160:
        /*00c8*/ 	.word	0x00000000


	//----- nvinfo : EIATTR_CBANK_PARAM_SIZE
	.align		4
.L_1161:
        /*00cc*/ 	.byte	0x03, 0x19
        /*00ce*/ 	.short	0x00e8


	//----- nvinfo : EIATTR_PARAM_CBANK
	.align		4
        /*00d0*/ 	.byte	0x04, 0x0a
        /*00d2*/ 	.short	(.L_1163 - .L_1162)
	.align		4
.L_1162:
        /*00d4*/ 	.word	index@(.nv.constant0._ZN7cutlass13device_kernelIN5flash19FlashAttnFwdCombineIN4cute5tupleIJNS3_1CILi16EEENS5_ILi64EEEEEELi7ELi256ELi1ELb0ELb0ENS_10bfloat16_tEfNS_4arch4Sm90EEEEEvNT_6ParamsE)
        /*00d8*/ 	.short	0x0380
        /*00da*/ 	.short	0x00e8


	//----- nvinfo : EIATTR_SW_WAR
	.align		4
.L_1163:
        /*00dc*/ 	.byte	0x04, 0x36
        /*00de*/ 	.short	(.L_1165 - .L_1164)
.L_1164:
        /*00e0*/ 	.word	0x00000008
.L_1165:


//--------------------- .nv.info._ZN7cutlass13device_kernelIN5flash19FlashAttnFwdCombineIN4cute5tupleIJNS3_1CILi16EEENS5_ILi64EEEEEELi6ELi256ELi1ELb0ELb0ENS_10bfloat16_tEfNS_4arch4Sm90EEEEEvNT_6ParamsE --------------------------
	.section	.nv.info._ZN7cutlass13device_kernelIN5flash19FlashAttnFwdCombineIN4cute5tupleIJNS3_1CILi16EEENS5_ILi64EEEEEELi6ELi256ELi1ELb0ELb0ENS_10bfloat16_tEfNS_4arch4Sm90EEEEEvNT_6ParamsE,"",@"SHT_CUDA_INFO"
	.sectionflags	@""
	.align	4


	//----- nvinfo : EIATTR_CUDA_API_VERSION
	.align		4
        /*0000*/ 	.byte	0x04, 0x37
        /*0002*/ 	.short	(.L_1167 - .L_1166)
.L_1166:
        /*0004*/ 	.word	0x00000082


	//----- nvinfo : EIATTR_KPARAM_INFO
	.align		4
.L_1167:
        /*0008*/ 	.byte	0x04, 0x17
        /*000a*/ 	.short	(.L_1169 - .L_1168)
.L_1168:
        /*000c*/ 	.word	0x00000000
        /*0010*/ 	.short	0x0000
        /*0012*/ 	.short	0x0000
        /*0014*/ 	.byte	0x00, 0xf0, 0xa1, 0x03


	//----- nvinfo : EIATTR_SPARSE_MMA_MASK
	.align		4
.L_1169:
        /*0018*/ 	.byte	0x03, 0x50
        /*001a*/ 	.short	0x0000


	//----- nvinfo : EIATTR_MAXREG_COUNT
	.align		4
        /*001c*/ 	.byte	0x03, 0x1b
        /*001e*/ 	.short	0x0080


	//----- nvinfo : EIATTR_NUM_BARRIERS
	.align		4
        /*0020*/ 	.byte	0x02, 0x4c
        /*0022*/ 	.byte	0x01
	.zero		1


	//----- nvinfo : EIATTR_EXTERNS
	.align		4
        /*0024*/ 	.byte	0x04, 0x0f
        /*0026*/ 	.short	(.L_1171 - .L_1170)


	//   ....[0]....
	.align		4
.L_1170:
        /*0028*/ 	.word	index@(__assertfail)


	//----- nvinfo : EIATTR_MERCURY_ISA_VERSION
	.align		4
.L_1171:
        /*002c*/ 	.byte	0x03, 0x5f
        /*002e*/ 	.short	0x0101


	//----- nvinfo : EIATTR_COOP_GROUP_MASK_REGIDS
	.align		4
        /*0030*/ 	.byte	0x04, 0x29
        /*0032*/ 	.short	(.L_1173 - .L_1172)


	//   ....[0]....
.L_1172:
        /*0034*/ 	.word	0xffffffff


	//   ....[1]....
        /*0038*/ 	.word	0xffffffff


	//   ....[2]....
        /*003c*/ 	.word	0xffffffff


	//   ....[3]....
        /*0040*/ 	.word	0xffffffff


	//   ....[4]....
        /*0044*/ 	.word	0xffffffff


	//   ....[5]....
        /*0048*/ 	.word	0xffffffff


	//   ....[6]....
        /*004c*/ 	.word	0xffffffff


	//   ....[7]....
        /*0050*/ 	.word	0xffffffff


	//   ....[8]....
        /*0054*/ 	.word	0xffffffff


	//   ....[9]....
        /*0058*/ 	.word	0xffffffff


	//   ....[10]....
        /*005c*/ 	.word	0xffffffff


	//   ....[11]....
        /*0060*/ 	.word	0xffffffff


	//----- nvinfo : EIATTR_COOP_GROUP_INSTR_OFFSETS
	.align		4
.L_1173:
        /*0064*/ 	.byte	0x04, 0x28
        /*0066*/ 	.short	(.L_1175 - .L_1174)


	//   ....[0]....
.L_1174:
        /*0068*/ 	.word	0x00000f50


	//   ....[1]....
        /*006c*/ 	.word	0x00000f70


	//   ....[2]....
        /*0070*/ 	.word	0x00000f90


	//   ....[3]....
        /*0074*/ 	.word	0x00000fb0


	//   ....[4]....
        /*0078*/ 	.word	0x000010e0


	//   ....[5]....
        /*007c*/ 	.word	0x00001150


	//   ....[6]....
        /*0080*/ 	.word	0x00001170


	//   ....[7]....
        /*0084*/ 	.word	0x00001190


	//   ....[8]....
        /*0088*/ 	.word	0x000011b0


	//   ....[9]....
        /*008c*/ 	.word	0x000011d0


	//   ....[10]....
        /*0090*/ 	.word	0x000011f0


	//   ....[11]....
        /*0094*/ 	.word	0x00001220


	//----- nvinfo : EIATTR_VRC_CTA_INIT_COUNT
	.align		4
.L_1175:
        /*0098*/ 	.byte	0x02, 0x4a
	.zero		1
	.zero		1


	//----- nvinfo : EIATTR_SYSCALL_OFFSETS
	.align		4
        /*009c*/ 	.byte	0x04, 0x46
        /*009e*/ 	.short	(.L_1177 - .L_1176)


	//   ....[0]....
.L_1176:
        /*00a0*/ 	.word	0x000003c0


	//----- nvinfo : EIATTR_EXIT_INSTR_OFFSETS
	.align		4
.L_1177:
        /*00a4*/ 	.byte	0x04, 0x1c
        /*00a6*/ 	.short	(.L_1179 - .L_1178)


	//   ....[0]....
.L_1178:
        /*00a8*/ 	.word	0x00000270


	//   ....[1]....
        /*00ac*/ 	.word	0x000022e0


	//   ....[2]....
        /*00b0*/ 	.word	0x00002430


	//----- nvinfo : EIATTR_MAX_THREADS
	.align		4
.L_1179:
        /*00b4*/ 	.byte	0x04, 0x05
        /*00b6*/ 	.short	(.L_1181 - .L_1180)
.L_1180:
        /*00b8*/ 	.word	0x00000100
        /*00bc*/ 	.word	0x00000001
        /*00c0*/ 	.word	0x00000001


	//----- nvinfo : EIATTR_CRS_STACK_SIZE
	.align		4
.L_1181:
        /*00c4*/ 	.byte	0x04, 0x1e
        /*00c6*/ 	.short	(.L_1183 - .L_1182)
.L_1182:
        /*00c8*/ 	.word	0x00000000


	//----- nvinfo : EIATTR_CBANK_PARAM_SIZE
	.align		4
.L_1183:
        /*00cc*/ 	.byte	0x03, 0x19
        /*00ce*/ 	.short	0x00e8


	//----- nvinfo : EIATTR_PARAM_CBANK
	.align		4
        /*00d0*/ 	.byte	0x04, 0x0a
        /*00d2*/ 	.short	(.L_1185 - .L_1184)
	.align		4
.L_1184:
        /*00d4*/ 	.word	index@(.nv.constant0._ZN7cutlass13device_kernelIN5flash19FlashAttnFwdCombineIN4cute5tupleIJNS3_1CILi16EEENS5_ILi64EEEEEELi6ELi256ELi1ELb0ELb0ENS_10bfloat16_tEfNS_4arch4Sm90EEEEEvNT_6ParamsE)
        /*00d8*/ 	.short	0x0380
        /*00da*/ 	.short	0x00e8


	//----- nvinfo : EIATTR_SW_WAR
	.align		4
.L_1185:
        /*00dc*/ 	.byte	0x04, 0x36
        /*00de*/ 	.short	(.L_1187 - .L_1186)
.L_1186:
        /*00e0*/ 	.word	0x00000008
.L_1187:


//--------------------- .nv.info._ZN7cutlass13device_kernelIN5flash19FlashAttnFwdCombineIN4cute5tupleIJNS3_1CILi16EEENS5_ILi64EEEEEELi5ELi256ELi1ELb0ELb0ENS_10bfloat16_tEfNS_4arch4Sm90EEEEEvNT_6ParamsE --------------------------
	.section	.nv.info._ZN7cutlass13device_kernelIN5flash19FlashAttnFwdCombineIN4cute5tupleIJNS3_1CILi16EEENS5_ILi64EEEEEELi5ELi256ELi1ELb0ELb0ENS_10bfloat16_tEfNS_4arch4Sm90EEEEEvNT_6ParamsE,"",@"SHT_CUDA_INFO"
	.sectionflags	@""
	.align	4


	//----- nvinfo : EIATTR_CUDA_API_VERSION
	.align		4
        /*0000*/ 	.byte	0x04, 0x37
        /*0002*/ 	.short	(.L_1189 - .L_1188)
.L_1188:
        /*0004*/ 	.word	0x00000082


	//----- nvinfo : EIATTR_KPARAM_INFO
	.align		4
.L_1189:
        /*0008*/ 	.byte	0x04, 0x17
        /*000a*/ 	.short	(.L_1191 - .L_1190)
.L_1190:
        /*000c*/ 	.word	0x00000000
        /*0010*/ 	.short	0x0000
        /*0012*/ 	.short	0x0000
        /*0014*/ 	.byte	0x00, 0xf0, 0xa1, 0x03


	//----- nvinfo : EIATTR_SPARSE_MMA_MASK
	.align		4
.L_1191:
        /*0018*/ 	.byte	0x03, 0x50
        /*001a*/ 	.short	0x0000


	//----- nvinfo : EIATTR_MAXREG_COUNT
	.align		4
        /*001c*/ 	.byte	0x03, 0x1b
        /*001e*/ 	.short	0x0080


	//----- nvinfo : EIATTR_NUM_BARRIERS
	.align		4
        /*0020*/ 	.byte	0x02, 0x4c
        /*0022*/ 	.byte	0x01
	.zero		1


	//----- nvinfo : EIATTR_EXTERNS
	.align		4
        /*0024*/ 	.byte	0x04, 0x0f
        /*0026*/ 	.short	(.L_1193 - .L_1192)


	//   ....[0]....
	.align		4
.L_1192:
        /*0028*/ 	.word	index@(__assertfail)


	//----- nvinfo : EIATTR_MERCURY_ISA_VERSION
	.align		4
.L_1193:
        /*002c*/ 	.byte	0x03, 0x5f
        /*002e*/ 	.short	0x0101


	//----- nvinfo : EIATTR_COOP_GROUP_MASK_REGIDS
	.align		4
        /*0030*/ 	.byte	0x04, 0x29
        /*0032*/ 	.short	(.L_1195 - .L_1194)


	//   ....[0]....
.L_1194:
        /*0034*/ 	.word	0xffffffff


	//   ....[1]....
        /*0038*/ 	.word	0xffffffff


	//   ....[2]....
        /*003c*/ 	.word	0xffffffff


	//   ....[3]....
        /*0040*/ 	.word	0xffffffff


	//   ....[4]....
        /*0044*/ 	.word	0xffffffff


	//   ....[5]....
        /*0048*/ 	.word	0xffffffff


	//   ....[6]....
        /*004c*/ 	.word	0xffffffff


	//   ....[7]....
        /*0050*/ 	.word	0xffffffff


	//   ....[8]....
        /*0054*/ 	.word	0xffffffff


	//   ....[9]....
        /*0058*/ 	.word	0xffffffff


	//   ....[10]....
        /*005c*/ 	.word	0xffffffff


	//   ....[11]....
        /*0060*/ 	.word	0xffffffff


	//----- nvinfo : EIATTR_COOP_GROUP_INSTR_OFFSETS
	.align		4
.L_1195:
        /*0064*/ 	.byte	0x04, 0x28
        /*0066*/ 	.short	(.L_1197 - .L_1196)


	//   ....[0]....
.L_1196:
        /*0068*/ 	.word	0x00000d00


	//   ....[1]....
        /*006c*/ 	.word	0x00000d20


	//   ....[2]....
        /*0070*/ 	.word	0x00000d40


	//   ....[3]....
        /*0074*/ 	.word	0x00000d60


	//   ....[4]....
        /*0078*/ 	.word	0x00000e20


	//   ....[5]....
        /*007c*/ 	.word	0x00000e60


	//   ....[6]....
        /*0080*/ 	.word	0x00000e80


	//   ....[7]....
        /*0084*/ 	.word	0x00000ea0


	//   ....[8]....
        /*0088*/ 	.word	0x00000ec0


	//   ....[9]....
        /*008c*/ 	.word	0x00000ee0


	//   ....[10]....
        /*0090*/ 	.word	0x00000f00


	//   ....[11]....
        /*0094*/ 	.word	0x00000f20


	//----- nvinfo : EIATTR_VRC_CTA_INIT_COUNT
	.align		4
.L_1197:
        /*0098*/ 	.byte	0x02, 0x4a
	.zero		1
	.zero		1


	//----- nvinfo : EIATTR_SYSCALL_OFFSETS
	.align		4
        /*009c*/ 	.byte	0x04, 0x46
        /*009e*/ 	.short	(.L_1199 - .L_1198)


	//   ....[0]....
.L_1198:
        /*00a0*/ 	.word	0x000003c0


	//----- nvinfo : EIATTR_EXIT_INSTR_OFFSETS
	.align		4
.L_1199:
        /*00a4*/ 	.byte	0x04, 0x1c
        /*00a6*/ 	.short	(.L_1201 - .L_1200)


	//   ....[0]....
.L_1200:
        /*00a8*/ 	.word	0x00000270


	//   ....[1]....
        /*00ac*/ 	.word	0x00001fb0


	//   ....[2]....
        /*00b0*/ 	.word	0x00002100


	//----- nvinfo : EIATTR_MAX_THREADS
	.align		4
.L_1201:
        /*00b4*/ 	.byte	0x04, 0x05
        /*00b6*/ 	.short	(.L_1203 - .L_1202)
.L_1202:
        /*00b8*/ 	.word	0x00000100
        /*00bc*/ 	.word	0x00000001
        /*00c0*/ 	.word	0x00000001


	//----- nvinfo : EIATTR_CRS_STACK_SIZE
	.align		4
.L_1203:
        /*00c4*/ 	.byte	0x04, 0x1e
        /*00c6*/ 	.short	(.L_1205 - .L_1204)
.L_1204:
        /*00c8*/ 	.word	0x00000000


	//----- nvinfo : EIATTR_CBANK_PARAM_SIZE
	.align		4
.L_1205:
        /*00cc*/ 	.byte	0x03, 0x19
        /*00ce*/ 	.short	0x00e8


	//----- nvinfo : EIATTR_PARAM_CBANK
	.align		4
        /*00d0*/ 	.byte	0x04, 0x0a
        /*00d2*/ 	.short	(.L_1207 - .L_1206)
	.align		4
.L_1206:
        /*00d4*/ 	.word	index@(.nv.constant0._ZN7cutlass13device_kernelIN5flash19FlashAttnFwdCombineIN4cute5tupleIJNS3_1CILi16EEENS5_ILi64EEEEEELi5ELi256ELi1ELb0ELb0ENS_10bfloat16_tEfNS_4arch4Sm90EEEEEvNT_6ParamsE)
        /*00d8*/ 	.short	0x0380
        /*00da*/ 	.short	0x00e8


	//----- nvinfo : EIATTR_SW_WAR
	.align		4
.L_1207:
        /*00dc*/ 	.byte	0x04, 0x36
        /*00de*/ 	.short	(.L_1209 - .L_1208)
.L_1208:
        /*00e0*/ 	.word	0x00000008
.L_1209:


//--------------------- .nv.info._ZN7cutlass13device_kernelIN5flash19FlashAttnFwdCombineIN4cute5tupleIJNS3_1CILi16EEENS5_ILi64EEEEEELi4ELi256ELi1ELb0ELb0ENS_10bfloat16_tEfNS_4arch4Sm90EEEEEvNT_6ParamsE --------------------------
	.section	.nv.info._ZN7cutlass13device_kernelIN5flash19FlashAttnFwdCombineIN4cute5tupleIJNS3_1CILi16EEENS5_ILi64EEEEEELi4ELi256ELi1ELb0ELb0ENS_10bfloat16_tEfNS_4arch4Sm90EEEEEvNT_6ParamsE,"",@"SHT_CUDA_INFO"
	.sectionflags	@""
	.align	4


	//----- nvinfo : EIATTR_CUDA_API_VERSION
	.align		4
        /*0000*/ 	.byte	0x04, 0x37
        /*0002*/ 	.short	(.L_1211 - .L_1210)
.L_1210:
        /*0004*/ 	.word	0x00000082


	//----- nvinfo : EIATTR_KPARAM_INFO
	.align		4
.L_1211:
        /*0008*/ 	.byte	0x04, 0x17
        /*000a*/ 	.short	(.L_1213 - .L_1212)
.L_1212:
        /*000c*/ 	.word	0x00000000
        /*0010*/ 	.short	0x0000
        /*0012*/ 	.short	0x0000
        /*0014*/ 	.byte	0x00, 0xf0, 0xa1, 0x03


	//----- nvinfo : EIATTR_SPARSE_MMA_MASK
	.align		4
.L_1213:
        /*0018*/ 	.byte	0x03, 0x50
        /*001a*/ 	.short	0x0000


	//----- nvinfo : EIATTR_MAXREG_COUNT
	.align		4
        /*001c*/ 	.byte	0x03, 0x1b
        /*001e*/ 	.short	0x0080


	//----- nvinfo : EIATTR_NUM_BARRIERS
	.align		4
        /*0020*/ 	.byte	0x02, 0x4c
        /*0022*/ 	.byte	0x01
	.zero		1


	//----- nvinfo : EIATTR_EXTERNS
	.align		4
        /*0024*/ 	.byte	0x04, 0x0f
        /*0026*/ 	.short	(.L_1215 - .L_1214)


	//   ....[0]....
	.align		4
.L_1214:
        /*0028*/ 	.word	index@(__assertfail)


	//----- nvinfo : EIATTR_MERCURY_ISA_VERSION
	.align		4
.L_1215:
        /*002c*/ 	.byte	0x03, 0x5f
        /*002e*/ 	.short	0x0101


	//----- nvinfo : EIATTR_COOP_GROUP_MASK_REGIDS
	.align		4
        /*0030*/ 	.byte	0x04, 0x29
        /*0032*/ 	.short	(.L_1217 - .L_1216)


	//   ....[0]....
.L_1216:
        /*0034*/ 	.word	0xffffffff


	//   ....[1]....
        /*0038*/ 	.word	0xffffffff


	//   ....[2]....
        /*003c*/ 	.word	0xffffffff


	//   ....[3]....
        /*0040*/ 	.word	0xffffffff


	//   ....[4]....
        /*0044*/ 	.word	0xffffffff


	//   ....[5]....
        /*0048*/ 	.word	0xffffffff


	//   ....[6]....
        /*004c*/ 	.word	0xffffffff


	//   ....[7]....
        /*0050*/ 	.word	0xffffffff


	//   ....[8]....
        /*0054*/ 	.word	0xffffffff


	//   ....[9]....
        /*0058*/ 	.word	0xffffffff


	//   ....[10]....
        /*005c*/ 	.word	0xffffffff


	//   ....[11]....
        /*0060*/ 	.word	0xffffffff


	//----- nvinfo : EIATTR_COOP_GROUP_INSTR_OFFSETS
	.align		4
.L_1217:
        /*0064*/ 	.byte	0x04, 0x28
        /*0066*/ 	.short	(.L_1219 - .L_1218)


	//   ....[0]....
.L_1218:
        /*0068*/ 	.word	0x00000be0


	//   ....[1]....
        /*006c*/ 	.word	0x00000c00


	//   ....[2]....
        /*0070*/ 	.word	0x00000c20


	//   ....[3]....
        /*0074*/ 	.word	0x00000c40


	//   ....[4]....
        /*0078*/ 	.word	0x00000cc0


	//   ....[5]....
        /*007c*/ 	.word	0x00000d00


	//   ....[6]....
        /*0080*/ 	.word	0x00000d10


	//   ....[7]....
        /*0084*/ 	.word	0x00000d40


	//   ....[8]....
        /*0088*/ 	.word	0x00000d50


	//   ....[9]....
        /*008c*/ 	.word	0x00000d80


	//   ....[10]....
        /*0090*/ 	.word	0x00000d90


	//   ....[11]....
        /*0094*/ 	.word	0x00000dc0


	//----- nvinfo : EIATTR_VRC_CTA_INIT_COUNT
	.align		4
.L_1219:
        /*0098*/ 	.byte	0x02, 0x4a
	.zero		1
	.zero		1


	//----- nvinfo : EIATTR_SYSCALL_OFFSETS
	.align		4
        /*009c*/ 	.byte	0x04, 0x46
        /*009e*/ 	.short	(.L_1221 - .L_1220)


	//   ....[0]....
.L_1220:
        /*00a0*/ 	.word	0x000003c0


	//----- nvinfo : EIATTR_EXIT_INSTR_OFFSETS
	.align		4
.L_1221:
        /*00a4*/ 	.byte	0x04, 0x1c
        /*00a6*/ 	.short	(.L_1223 - .L_1222)


	//   ....[0]....
.L_1222:
        /*00a8*/ 	.word	0x00000270


	//   ....[1]....
        /*00ac*/ 	.word	0x00001e20


	//   ....[2]....
        /*00b0*/ 	.word	0x00001f70


	//----- nvinfo : EIATTR_MAX_THREADS
	.align		4
.L_1223:
        /*00b4*/ 	.byte	0x04, 0x05
        /*00b6*/ 	.short	(.L_1225 - .L_1224)
.L_1224:
        /*00b8*/ 	.word	0x00000100
        /*00bc*/ 	.word	0x00000001
        /*00c0*/ 	.word	0x00000001


	//----- nvinfo : EIATTR_CRS_STACK_SIZE
	.align		4
.L_1225:
        /*00c4*/ 	.byte	0x04, 0x1e
        /*00c6*/ 	.short	(.L_1227 - .L_1226)
.L_1226:
        /*00c8*/ 	.word	0x00000000


	//----- nvinfo : EIATTR_CBANK_PARAM_SIZE
	.align		4
.L_1227:
        /*00cc*/ 	.byte	0x03, 0x19
        /*00ce*/ 	.short	0x00e8


	//----- nvinfo : EIATTR_PARAM_CBANK
	.align		4
        /*00d0*/ 	.byte	0x04, 0x0a
        /*00d2*/ 	.short	(.L_1229 - .L_1228)
	.align		4
.L_1228:
        /*00d4*/ 	.word	index@(.nv.constant0._ZN7cutlass13device_kernelIN5flash19FlashAttnFwdCombineIN4cute5tupleIJNS3_1CILi16EEENS5_ILi64EEEEEELi4ELi256ELi1ELb0ELb0ENS_10bfloat16_tEfNS_4arch4Sm90EEEEEvNT_6ParamsE)
        /*00d8*/ 	.short	0x0380
        /*00da*/ 	.short	0x00e8


	//----- nvinfo : EIATTR_SW_WAR
	.align		4
.L_1229:
        /*00dc*/ 	.byte	0x04, 0x36
        /*00de*/ 	.short	(.L_1231 - .L_1230)
.L_1230:
        /*00e0*/ 	.word	0x00000008
.L_1231:


//--------------------- .nv.info._ZN7cutlass13device_kernelIN5flash19FlashAttnFwdCombineIN4cute5tupleIJNS3_1CILi16EEENS5_ILi64EEEEEELi8ELi256ELi1ELb0ELb1ENS_10bfloat16_tEfNS_4arch4Sm90EEEEEvNT_6ParamsE --------------------------
	.section	.nv.info._ZN7cutlass13device_kernelIN5flash19FlashAttnFwdCombineIN4cute5tupleIJNS3_1CILi16EEENS5_ILi64EEEEEELi8ELi256ELi1ELb0ELb1ENS_10bfloat16_tEfNS_4arch4Sm90EEEEEvNT_6ParamsE,"",@"SHT_CUDA_INFO"
	.sectionflags	@""
	.align	4


	//----- nvinfo : EIATTR_CUDA_API_VERSION
	.align		4
        /*0000*/ 	.byte	0x04, 0x37
        /*0002*/ 	.short	(.L_1233 - .L_1232)
.L_1232:
        /*0004*/ 	.word	0x00000082


	//----- nvinfo : EIATTR_KPARAM_INFO
	.align		4
.L_1233:
        /*0008*/ 	.byte	0x04, 0x17
        /*000a*/ 	.short	(.L_1235 - .L_1234)
.L_1234:
        /*000c*/ 	.word	0x00000000
        /*0010*/ 	.short	0x0000
        /*0012*/ 	.short	0x0000
        /*0014*/ 	.byte	0x00, 0xf0, 0xa1, 0x03


	//----- nvinfo : EIATTR_SPARSE_MMA_MASK
	.align		4
.L_1235:
        /*0018*/ 	.byte	0x03, 0x50
        /*001a*/ 	.short	0x0000


	//----- nvinfo : EIATTR_MAXREG_COUNT
	.align		4
        /*001c*/ 	.byte	0x03, 0x1b
        /*001e*/ 	.short	0x0080


	//----- nvinfo : EIATTR_NUM_BARRIERS
	.align		4
        /*0020*/ 	.byte	0x02, 0x4c
        /*0022*/ 	.byte	0x01
	.zero		1


	//----- nvinfo : EIATTR_EXTERNS
	.align		4
        /*0024*/ 	.byte	0x04, 0x0f
        /*0026*/ 	.short	(.L_1237 - .L_1236)


	//   ....[0]....
	.align		4
.L_1236:
        /*0028*/ 	.word	index@(__assertfail)


	//----- nvinfo : EIATTR_MERCURY_ISA_VERSION
	.align		4
.L_1237:
        /*002c*/ 	.byte	0x03, 0x5f
        /*002e*/ 	.short	0x0101


	//----- nvinfo : EIATTR_COOP_GROUP_MASK_REGIDS
	.align		4
        /*0030*/ 	.byte	0x04, 0x29
        /*0032*/ 	.short	(.L_1239 - .L_1238)


	//   ....[0]....
.L_1238:
        /*0034*/ 	.word	0xffffffff


	//   ....[1]....
        /*0038*/ 	.word	0xffffffff


	//   ....[2]....
        /*003c*/ 	.word	0xffffffff


	//   ....[3]....
        /*0040*/ 	.word	0xffffffff


	//   ....[4]....
        /*0044*/ 	.word	0xffffffff


	//   ....[5]....
        /*0048*/ 	.word	0xffffffff


	//   ....[6]....
        /*004c*/ 	.word	0xffffffff


	//   ....[7]....
        /*0050*/ 	.word	0xffffffff


	//   ....[8]....
        /*0054*/ 	.word	0xffffffff


	//   ....[9]....
        /*0058*/ 	.word	0xffffffff


	//   ....[10]....
        /*005c*/ 	.word	0xffffffff


	//   ....[11]....
        /*0060*/ 	.word	0xffffffff


	//----- nvinfo : EIATTR_COOP_GROUP_INSTR_OFFSETS
	.align		4
.L_1239:
        /*0064*/ 	.byte	0x04, 0x28
        /*0066*/ 	.short	(.L_1241 - .L_1240)


	//   ....[0]....
.L_1240:
        /*0068*/ 	.word	0x000025b0


	//   ....[1]....
        /*006c*/ 	.word	0x000025d0


	//   ....[2]....
        /*0070*/ 	.word	0x000025f0


	//   ....[3]....
        /*0074*/ 	.word	0x00002610


	//   ....[4]....
        /*0078*/ 	.word	0x00002bb0


	//   ....[5]....
        /*007c*/ 	.word	0x00002c40


	//   ....[6]....
        /*0080*/ 	.word	0x00002c60


	//   ....[7]....
        /*0084*/ 	.word	0x00002c80


	//   ....[8]....
        /*0088*/ 	.word	0x00002ca0


	//   ....[9]....
        /*008c*/ 	.word	0x00002cc0


	//   ....[10]....
        /*0090*/ 	.word	0x00002ce0


	//   ....[11]....
        /*0094*/ 	.word	0x00002d10


	//----- nvinfo : EIATTR_VRC_CTA_INIT_COUNT
	.align		4
.L_1241:
        /*0098*/ 	.byte	0x02, 0x4a
	.zero		1
	.zero		1


	//----- nvinfo : EIATTR_SYSCALL_OFFSETS
	.align		4
        /*009c*/ 	.byte	0x04, 0x46
        /*009e*/ 	.short	(.L_1243 - .L_1242)


	//   ....[0]....
.L_1242:
        /*00a0*/ 	.word	0x00000580


	//----- nvinfo : EIATTR_EXIT_INSTR_OFFSETS
	.align		4
.L_1243:
        /*00a4*/ 	.byte	0x04, 0x1c
        /*00a6*/ 	.short	(.L_1245 - .L_1244)


	//   ....[0]....
.L_1244:
        /*00a8*/ 	.word	0x00000270


	//   ....[1]....
        /*00ac*/ 	.word	0x00000460


	//   ....[2]....
        /*00b0*/ 	.word	0x00003e80


	//   ....[3]....
        /*00b4*/ 	.word	0x00003f80


	//----- nvinfo : EIATTR_MAX_THREADS
	.align		4
.L_1245:
        /*00b8*/ 	.byte	0x04, 0x05
        /*00ba*/ 	.short	(.L_1247 - .L_1246)
.L_1246:
        /*00bc*/ 	.word	0x00000100
        /*00c0*/ 	.word	0x00000001
        /*00c4*/ 	.word	0x00000001


	//----- nvinfo : EIATTR_CRS_STACK_SIZE
	.align		4
.L_1247:
        /*00c8*/ 	.byte	0x04, 0x1e
        /*00ca*/ 	.short	(.L_1249 - .L_1248)
.L_1248:
        /*00cc*/ 	.word	0x00000000


	//----- nvinfo : EIATTR_CBANK_PARAM_SIZE
	.align		4
.L_1249:
        /*00d0*/ 	.byte	0x03, 0x19
        /*00d2*/ 	.short	0x00e8


	//----- nvinfo : EIATTR_PARAM_CBANK
	.align		4
        /*00d4*/ 	.byte	0x04, 0x0a
        /*00d6*/ 	.short	(.L_1251 - .L_1250)
	.align		4
.L_1250:
        /*00d8*/ 	.word	index@(.nv.constant0._ZN7cutlass13device_kernelIN5flash19FlashAttnFwdCombineIN4cute5tupleIJNS3_1CILi16EEENS5_ILi64EEEEEELi8ELi256ELi1ELb0ELb1ENS_10bfloat16_tEfNS_4arch4Sm90EEEEEvNT_6ParamsE)
        /*00dc*/ 	.short	0x0380
        /*00de*/ 	.short	0x00e8


	//----- nvinfo : EIATTR_SW_WAR
	.align		4
.L_1251:
        /*00e0*/ 	.byte	0x04, 0x36
        /*00e2*/ 	.short	(.L_1253 - .L_1252)
.L_1252:
        /*00e4*/ 	.word	0x00000008
.L_1253:


//--------------------- .nv.info._ZN7cutlass13device_kernelIN5flash19FlashAttnFwdCombineIN4cute5tupleIJNS3_1CILi16EEENS5_ILi64EEEEEELi7ELi256ELi1ELb0ELb1ENS_10bfloat16_tEfNS_4arch4Sm90EEEEEvNT_6ParamsE --------------------------
	.section	.nv.info._ZN7cutlass13device_kernelIN5flash19FlashAttnFwdCombineIN4cute5tupleIJNS3_1CILi16EEENS5_ILi64EEEEEELi7ELi256ELi1ELb0ELb1ENS_10bfloat16_tEfNS_4arch4Sm90EEEEEvNT_6ParamsE,"",@"SHT_CUDA_INFO"
	.sectionflags	@""
	.align	4


	//----- nvinfo : EIATTR_CUDA_API_VERSION
	.align		4
        /*0000*/ 	.byte	0x04, 0x37
        /*0002*/ 	.short	(.L_1255 - .L_1254)
.L_1254:
        /*0004*/ 	.word	0x00000082


	//----- nvinfo : EIATTR_KPARAM_INFO
	.align		4
.L_1255:
        /*0008*/ 	.byte	0x04, 0x17
        /*000a*/ 	.short	(.L_1257 - .L_1256)
.L_1256:
        /*000c*/ 	.word	0x00000000
        /*0010*/ 	.short	0x0000
        /*0012*/ 	.short	0x0000
        /*0014*/ 	.byte	0x00, 0xf0, 0xa1, 0x03


	//----- nvinfo : EIATTR_SPARSE_MMA_MASK
	.align		4
.L_1257:
        /*0018*/ 	.byte	0x03, 0x50
        /*001a*/ 	.short	0x0000


	//----- nvinfo : EIATTR_MAXREG_COUNT
	.align		4
        /*001c*/ 	.byte	0x03, 0x1b
        /*001e*/ 	.short	0x0080


	//----- nvinfo : EIATTR_NUM_BARRIERS
	.align		4
        /*0020*/ 	.byte	0x02, 0x4c
        /*0022*/ 	.byte	0x01
	.zero		1


	//----- nvinfo : EIATTR_EXTERNS
	.align		4
        /*0024*/ 	.byte	0x04, 0x0f
        /*0026*/ 	.short	(.L_1259 - .L_1258)


	//   ....[0]....
	.align		4
.L_1258:
        /*0028*/ 	.word	index@(__assertfail)


	//----- nvinfo : EIATTR_MERCURY_ISA_VERSION
	.align		4
.L_1259:
        /*002c*/ 	.byte	0x03, 0x5f
        /*002e*/ 	.short	0x0101


	//----- nvinfo : EIATTR_COOP_GROUP_MASK_REGIDS
	.align		4
        /*0030*/ 	.byte	0x04, 0x29
        /*0032*/ 	.short	(.L_1261 - .L_1260)


	//   ....[0]....
.L_1260:
        /*0034*/ 	.word	0xffffffff


	//   ....[1]....
        /*0038*/ 	.word	0xffffffff


	//   ....[2]....
        /*003c*/ 	.word	0xffffffff


	//   ....[3]....
        /*0040*/ 	.word	0xffffffff


	//   ....[4]....
        /*0044*/ 	.word	0xffffffff


	//   ....[5]....
        /*0048*/ 	.word	0xffffffff


	//   ....[6]....
        /*004c*/ 	.word	0xffffffff


	//   ....[7]....
        /*0050*/ 	.word	0xffffffff


	//   ....[8]....
        /*0054*/ 	.word	0xffffffff


	//   ....[9]....
        /*0058*/ 	.word	0xffffffff


	//   ....[10]....
        /*005c*/ 	.word	0xffffffff


	//   ....[11]....
        /*0060*/ 	.word	0xffffffff


	//----- nvinfo : EIATTR_COOP_GROUP_INSTR_OFFSETS
	.align		4
.L_1261:
        /*0064*/ 	.byte	0x04, 0x28
        /*0066*/ 	.short	(.L_1263 - .L_1262)


	//   ....[0]....
.L_1262:
        /*0068*/ 	.word	0x00001cf0


	//   ....[1]....
        /*006c*/ 	.word	0x00001d10


	//   ....[2]....
        /*0070*/ 	.word	0x00001d30


	//   ....[3]....
        /*0074*/ 	.word	0x00001d50


	//   ....[4]....
        /*0078*/ 	.word	0x00002010


	//   ....[5]....
        /*007c*/ 	.word	0x00002090


	//   ....[6]....
        /*0080*/ 	.word	0x000020a0


	//   ....[7]....
        /*0084*/ 	.word	0x000020d0


	//   ....[8]....
        /*0088*/ 	.word	0x000020e0


	//   ....[9]....
        /*008c*/ 	.word	0x00002110


	//   ....[10]....
        /*0090*/ 	.word	0x00002120


	//   ....[11]....
        /*0094*/ 	.word	0x00002150


	//----- nvinfo : EIATTR_VRC_CTA_INIT_COUNT
	.align		4
.L_1263:
        /*0098*/ 	.byte	0x02, 0x4a
	.zero		1
	.zero		1


	//----- nvinfo : EIATTR_SYSCALL_OFFSETS
	.align		4
        /*009c*/ 	.byte	0x04, 0x46
        /*009e*/ 	.short	(.L_1265 - .L_1264)


	//   ....[0]....
.L_1264:
        /*00a0*/ 	.word	0x00000580


	//----- nvinfo : EIATTR_EXIT_INSTR_OFFSETS
	.align		4
.L_1265:
        /*00a4*/ 	.byte	0x04, 0x1c
        /*00a6*/ 	.short	(.L_1267 - .L_1266)


	//   ....[0]....
.L_1266:
        /*00a8*/ 	.word	0x00000270


	//   ....[1]....
        /*00ac*/ 	.word	0x00000460


	//   ....[2]....
        /*00b0*/ 	.word	0x000031d0


	//   ....[3]....
        /*00b4*/ 	.word	0x000032e0


	//----- nvinfo : EIATTR_MAX_THREADS
	.align		4
.L_1267:
        /*00b8*/ 	.byte	0x04, 0x05
        /*00ba*/ 	.short	(.L_1269 - .L_1268)
.L_1268:
        /*00bc*/ 	.word	0x00000100
        /*00c0*/ 	.word	0x00000001
        /*00c4*/ 	.word	0x00000001


	//----- nvinfo : EIATTR_CRS_STACK_SIZE
	.align		4
.L_1269:
        /*00c8*/ 	.byte	0x04, 0x1e
        /*00ca*/ 	.short	(.L_1271 - .L_1270)
.L_1270:
        /*00cc*/ 	.word	0x00000000


	//----- nvinfo : EIATTR_CBANK_PARAM_SIZE
	.align		4
.L_1271:
        /*00d0*/ 	.byte	0x03, 0x19
        /*00d2*/ 	.short	0x00e8


	//----- nvinfo : EIATTR_PARAM_CBANK
	.align		4
        /*00d4*/ 	.byte	0x04, 0x0a
        /*00d6*/ 	.short	(.L_1273 - .L_1272)
	.align		4
.L_1272:
        /*00d8*/ 	.word	index@(.nv.constant0._ZN7cutlass13device_kernelIN5flash19FlashAttnFwdCombineIN4cute5tupleIJNS3_1CILi16EEENS5_ILi64EEEEEELi7ELi256ELi1ELb0ELb1ENS_10bfloat16_tEfNS_4arch4Sm90EEEEEvNT_6ParamsE)
        /*00dc*/ 	.short	0x0380
        /*00de*/ 	.short	0x00e8


	//----- nvinfo : EIATTR_SW_WAR
	.align		4
.L_1273:
        /*00e0*/ 	.byte	0x04, 0x36
        /*00e2*/ 	.short	(.L_1275 - .L_1274)
.L_1274:
        /*00e4*/ 	.word	0x00000008
.L_1275:


//--------------------- .nv.info._ZN7cutlass13device_kernelIN5flash19FlashAttnFwdCombineIN4cute5tupleIJNS3_1CILi16EEENS5_ILi64EEEEEELi6ELi256ELi1ELb0ELb1ENS_10bfloat16_tEfNS_4arch4Sm90EEEEEvNT_6ParamsE --------------------------
	.section	.nv.info._ZN7cutlass13device_kernelIN5flash19FlashAttnFwdCombineIN4cute5tupleIJNS3_1CILi16EEENS5_ILi64EEEEEELi6ELi256ELi1ELb0ELb1ENS_10bfloat16_tEfNS_4arch4Sm90EEEEEvNT_6ParamsE,"",@"SHT_CUDA_INFO"
	.sectionflags	@""
	.align	4


	//----- nvinfo : EIATTR_CUDA_API_VERSION
	.align		4
        /*0000*/ 	.byte	0x04, 0x37
        /*0002*/ 	.short	(.L_1277 - .L_1276)
.L_1276:
        /*0004*/ 	.word	0x00000082


	//----- nvinfo : EIATTR_KPARAM_INFO
	.align		4
.L_1277:
        /*0008*/ 	.byte	0x04, 0x17
        /*000a*/ 	.short	(.L_1279 - .L_1278)
.L_1278:
        /*000c*/ 	.word	0x00000000
        /*0010*/ 	.short	0x0000
        /*0012*/ 	.short	0x0000
        /*0014*/ 	.byte	0x00, 0xf0, 0xa1, 0x03


	//----- nvinfo : EIATTR_SPARSE_MMA_MASK
	.align		4
.L_1279:
        /*0018*/ 	.byte	0x03, 0x50
        /*001a*/ 	.short	0x0000


	//----- nvinfo : EIATTR_MAXREG_COUNT
	.align		4
        /*001c*/ 	.byte	0x03, 0x1b
        /*001e*/ 	.short	0x0080


	//----- nvinfo : EIATTR_NUM_BARRIERS
	.align		4
        /*0020*/ 	.byte	0x02, 0x4c
        /*0022*/ 	.byte	0x01
	.zero		1


	//----- nvinfo : EIATTR_EXTERNS
	.align		4
        /*0024*/ 	.byte	0x04, 0x0f
        /*0026*/ 	.short	(.L_1281 - .L_1280)


	//   ....[0]....
	.align		4
.L_1280:
        /*0028*/ 	.word	index@(__assertfail)


	//----- nvinfo : EIATTR_MERCURY_ISA_VERSION
	.align		4
.L_1281:
        /*002c*/ 	.byte	0x03, 0x5f
        /*002e*/ 	.short	0x0101


	//----- nvinfo : EIATTR_COOP_GROUP_MASK_REGIDS
	.align		4
        /*0030*/ 	.byte	0x04, 0x29
        /*0032*/ 	.short	(.L_1283 - .L_1282)


	//   ....[0]....
.L_1282:
        /*0034*/ 	.word	0xffffffff


	//   ....[1]....
        /*0038*/ 	.word	0xffffffff


	//   ....[2]....
        /*003c*/ 	.word	0xffffffff


	//   ....[3]....
        /*0040*/ 	.word	0xffffffff


	//   ....[4]....
        /*0044*/ 	.word	0xffffffff


	//   ....[5]....
        /*0048*/ 	.word	0xffffffff


	//   ....[6]....
        /*004c*/ 	.word	0xffffffff


	//   ....[7]....
        /*0050*/ 	.word	0xffffffff


	//   ....[8]....
        /*0054*/ 	.word	0xffffffff


	//   ....[9]....
        /*0058*/ 	.word	0xffffffff


	//   ....[10]....
        /*005c*/ 	.word	0xffffffff


	//   ....[11]....
        /*0060*/ 	.word	0xffffffff


	//----- nvinfo : EIATTR_COOP_GROUP_INSTR_OFFSETS
	.align		4
.L_1283:
        /*0064*/ 	.byte	0x04, 0x28
        /*0066*/ 	.short	(.L_1285 - .L_1284)


	//   ....[0]....
.L_1284:
        /*0068*/ 	.word	0x00001890


	//   ....[1]....
        /*006c*/ 	.word	0x000018b0


	//   ....[2]....
        /*0070*/ 	.word	0x000018d0


	//   ....[3]....
        /*0074*/ 	.word	0x000018f0


	//   ....[4]....
        /*0078*/ 	.word	0x00001a30


	//   ....[5]....
        /*007c*/ 	.word	0x00001aa0


	//   ....[6]....
        /*0080*/ 	.word	0x00001ac0


	//   ....[7]....
        /*0084*/ 	.word	0x00001ae0


	//   ....[8]....
        /*0088*/ 	.word	0x00001b00


	//   ....[9]....
        /*008c*/ 	.word	0x00001b20


	//   ....[10]....
        /*0090*/ 	.word	0x00001b40


	//   ....[11]....
        /*0094*/ 	.word	0x00001b70


	//----- nvinfo : EIATTR_VRC_CTA_INIT_COUNT
	.align		4
.L_1285:
        /*0098*/ 	.byte	0x02, 0x4a
	.zero		1
	.zero		1


	//----- nvinfo : EIATTR_SYSCALL_OFFSETS
	.align		4
        /*009c*/ 	.byte	0x04, 0x46
        /*009e*/ 	.short	(.L_1287 - .L_1286)


	//   ....[0]....
.L_1286:
        /*00a0*/ 	.word	0x00000580


	//----- nvinfo : EIATTR_EXIT_INSTR_OFFSETS
	.align		4
.L_1287:
        /*00a4*/ 	.byte	0x04, 0x1c
        /*00a6*/ 	.short	(.L_1289 - .L_1288)


	//   ....[0]....
.L_1288:
        /*00a8*/ 	.word	0x00000270


	//   ....[1]....
        /*00ac*/ 	.word	0x00000460


	//   ....[2]....
        /*00b0*/ 	.word	0x00002b70


	//   ....[3]....
        /*00b4*/ 	.word	0x00002c80


	//----- nvinfo : EIATTR_MAX_THREADS
	.align		4
.L_1289:
        /*00b8*/ 	.byte	0x04, 0x05
        /*00ba*/ 	.short	(.L_1291 - .L_1290)
.L_1290:
        /*00bc*/ 	.word	0x00000100
        /*00c0*/ 	.word	0x00000001
        /*00c4*/ 	.word	0x00000001


	//----- nvinfo : EIATTR_CRS_STACK_SIZE
	.align		4
.L_1291:
        /*00c8*/ 	.byte	0x04, 0x1e
        /*00ca*/ 	.short	(.L_1293 - .L_1292)
.L_1292:
        /*00cc*/ 	.word	0x00000000


	//----- nvinfo : EIATTR_CBANK_PARAM_SIZE
	.align		4
.L_1293:
        /*00d0*/ 	.byte	0x03, 0x19
        /*00d2*/ 	.short	0x00e8


	//----- nvinfo : EIATTR_PARAM_CBANK
	.align		4
        /*00d4*/ 	.byte	0x04, 0x0a
        /*00d6*/ 	.short	(.L_1295 - .L_1294)
	.align		4
.L_1294:
        /*00d8*/ 	.word	index@(.nv.constant0._ZN7cutlass13device_kernelIN5flash19FlashAttnFwdCombineIN4cute5tupleIJNS3_1CILi16EEENS5_ILi64EEEEEELi6ELi256ELi1ELb0ELb1ENS_10bfloat16_tEfNS_4arch4Sm90EEEEEvNT_6ParamsE)
        /*00dc*/ 	.short	0x0380
        /*00de*/ 	.short	0x00e8


	//----- nvinfo : EIATTR_SW_WAR
	.align		4
.L_1295:
        /*00e0*/ 	.byte	0x04, 0x36
        /*00e2*/ 	.short	(.L_1297 - .L_1296)
.L_1296:
        /*00e4*/ 	.word	0x00000008
.L_1297:


//--------------------- .nv.info._ZN7cutlass13device_kernelIN5flash19FlashAttnFwdCombineIN4cute5tupleIJNS3_1CILi16EEENS5_ILi64EEEEEELi5ELi256ELi1ELb0ELb1ENS_10bfloat16_tEfNS_4arch4Sm90EEEEEvNT_6ParamsE --------------------------
	.section	.nv.info._ZN7cutlass13device_kernelIN5flash19FlashAttnFwdCombineIN4cute5tupleIJNS3_1CILi16EEENS5_ILi64EEEEEELi5ELi256ELi1ELb0ELb1ENS_10bfloat16_tEfNS_4arch4Sm90EEEEEvNT_6ParamsE,"",@"SHT_CUDA_INFO"
	.sectionflags	@""
	.align	4


	//----- nvinfo : EIATTR_CUDA_API_VERSION
	.align		4
        /*0000*/ 	.byte	0x04, 0x37
        /*0002*/ 	.short	(.L_1299 - .L_1298)
.L_1298:
        /*0004*/ 	.word	0x00000082


	//----- nvinfo : EIATTR_KPARAM_INFO
	.align		4
.L_1299:
        /*0008*/ 	.byte	0x04, 0x17
        /*000a*/ 	.short	(.L_1301 - .L_1300)
.L_1300:
        /*000c*/ 	.word	0x00000000
        /*0010*/ 	.short	0x0000
        /*0012*/ 	.short	0x0000
        /*0014*/ 	.byte	0x00, 0xf0, 0xa1, 0x03


	//----- nvinfo : EIATTR_SPARSE_MMA_MASK
	.align		4
.L_1301:
        /*0018*/ 	.byte	0x03, 0x50
        /*001a*/ 	.short	0x0000


	//----- nvinfo : EIATTR_MAXREG_COUNT
	.align		4
        /*001c*/ 	.byte	0x03, 0x1b
        /*001e*/ 	.short	0x0080


	//----- nvinfo : EIATTR_NUM_BARRIERS
	.align		4
        /*0020*/ 	.byte	0x02, 0x4c
        /*0022*/ 	.byte	0x01
	.zero		1


	//----- nvinfo : EIATTR_EXTERNS
	.align		4
        /*0024*/ 	.byte	0x04, 0x0f
        /*0026*/ 	.short	(.L_1303 - .L_1302)


	//   ....[0]....
	.align		4
.L_1302:
        /*0028*/ 	.word	index@(__assertfail)


	//----- nvinfo : EIATTR_MERCURY_ISA_VERSION
	.align		4
.L_1303:
        /*002c*/ 	.byte	0x03, 0x5f
        /*002e*/ 	.short	0x0101


	//----- nvinfo : EIATTR_COOP_GROUP_MASK_REGIDS
	.align		4
        /*0030*/ 	.byte	0x04, 0x29
        /*0032*/ 	.short	(.L_1305 - .L_1304)


	//   ....[0]....
.L_1304:
        /*0034*/ 	.word	0xffffffff


	//   ....[1]....
        /*0038*/ 	.word	0xffffffff


	//   ....[2]....
        /*003c*/ 	.word	0xffffffff


	//   ....[3]....
        /*0040*/ 	.word	0xffffffff


	//   ....[4]....
        /*0044*/ 	.word	0xffffffff


	//   ....[5]....
        /*0048*/ 	.word	0xffffffff


	//   ....[6]....
        /*004c*/ 	.word	0xffffffff


	//   ....[7]....
        /*0050*/ 	.word	0xffffffff


	//   ....[8]....
        /*0054*/ 	.word	0xffffffff


	//   ....[9]....
        /*0058*/ 	.word	0xffffffff


	//   ....[10]....
        /*005c*/ 	.word	0xffffffff


	//   ....[11]....
        /*0060*/ 	.word	0xffffffff


	//----- nvinfo : EIATTR_COOP_GROUP_INSTR_OFFSETS
	.align		4
.L_1305:
        /*0064*/ 	.byte	0x04, 0x28
        /*0066*/ 	.short	(.L_1307 - .L_1306)


	//   ....[0]....
.L_1306:
        /*0068*/ 	.word	0x00001650


	//   ....[1]....
        /*006c*/ 	.word	0x00001670


	//   ....[2]....
        /*0070*/ 	.word	0x00001690


	//   ....[3]....
        /*0074*/ 	.word	0x000016b0


	//   ....[4]....
        /*0078*/ 	.word	0x00001780


	//   ....[5]....
        /*007c*/ 	.word	0x000017d0


	//   ....[6]....
        /*0080*/ 	.word	0x000017f0


	//   ....[7]....
        /*0084*/ 	.word	0x00001810


	//   ....[8]....
        /*0088*/ 	.word	0x00001830


	//   ....[9]....
        /*008c*/ 	.word	0x00001850


	//   ....[10]....
        /*0090*/ 	.word	0x00001870


	//   ....[11]....
        /*0094*/ 	.word	0x00001890


	//----- nvinfo : EIATTR_VRC_CTA_INIT_COUNT
	.align		4
.L_1307:
        /*0098*/ 	.byte	0x02, 0x4a
	.zero		1
	.zero		1


	//----- nvinfo : EIATTR_SYSCALL_OFFSETS
	.align		4
        /*009c*/ 	.byte	0x04, 0x46
        /*009e*/ 	.short	(.L_1309 - .L_1308)


	//   ....[0]....
.L_1308:
        /*00a0*/ 	.word	0x00000580


	//----- nvinfo : EIATTR_EXIT_INSTR_OFFSETS
	.align		4
.L_1309:
        /*00a4*/ 	.byte	0x04, 0x1c
        /*00a6*/ 	.short	(.L_1311 - .L_1310)


	//   ....[0]....
.L_1310:
        /*00a8*/ 	.word	0x00000270


	//   ....[1]....
        /*00ac*/ 	.word	0x00000460


	//   ....[2]....
        /*00b0*/ 	.word	0x00002840


	//   ....[3]....
        /*00b4*/ 	.word	0x00002950


	//----- nvinfo : EIATTR_MAX_THREADS
	.align		4
.L_1311:
        /*00b8*/ 	.byte	0x04, 0x05
        /*00ba*/ 	.short	(.L_1313 - .L_1312)
.L_1312:
        /*00bc*/ 	.word	0x00000100
        /*00c0*/ 	.word	0x00000001
        /*00c4*/ 	.word	0x00000001


	//----- nvinfo : EIATTR_CRS_STACK_SIZE
	.align		4
.L_1313:
        /*00c8*/ 	.byte	0x04, 0x1e
        /*00ca*/ 	.short	(.L_1315 - .L_1314)
.L_1314:
        /*00cc*/ 	.word	0x00000000


	//----- nvinfo : EIATTR_CBANK_PARAM_SIZE
	.align		4
.L_1315:
        /*00d0*/ 	.byte	0x03, 0x19
        /*00d2*/ 	.short	0x00e8


	//----- nvinfo : EIATTR_PARAM_CBANK
	.align		4
        /*00d4*/ 	.byte	0x04, 0x0a
        /*00d6*/ 	.short	(.L_1317 - .L_1316)
	.align		4
.L_1316:
        /*00d8*/ 	.word	index@(.nv.constant0._ZN7cutlass13device_kernelIN5flash19FlashAttnFwdCombineIN4cute5tupleIJNS3_1CILi16EEENS5_ILi64EEEEEELi5ELi256ELi1ELb0ELb1ENS_10bfloat16_tEfNS_4arch4Sm90EEEEEvNT_6ParamsE)
        /*00dc*/ 	.short	0x0380
        /*00de*/ 	.short	0x00e8


	//----- nvinfo : EIATTR_SW_WAR
	.align		4
.L_1317:
        /*00e0*/ 	.byte	0x04, 0x36
        /*00e2*/ 	.short	(.L_1319 - .L_1318)
.L_1318:
        /*00e4*/ 	.word	0x00000008
.L_1319:


//--------------------- .nv.info._ZN7cutlass13device_kernelIN5flash19FlashAttnFwdCombineIN4cute5tupleIJNS3_1CILi16EEENS5_ILi64EEEEEELi4ELi256ELi1ELb0ELb1ENS_10bfloat16_tEfNS_4arch4Sm90EEEEEvNT_6ParamsE --------------------------
	.section	.nv.info._ZN7cutlass13device_kernelIN5flash19FlashAttnFwdCombineIN4cute5tupleIJNS3_1CILi16EEENS5_ILi64EEEEEELi4ELi256ELi1ELb0ELb1ENS_10bfloat16_tEfNS_4arch4Sm90EEEEEvNT_6ParamsE,"",@"SHT_CUDA_INFO"
	.sectionflags	@""
	.align	4


	//----- nvinfo : EIATTR_CUDA_API_VERSION
	.align		4
        /*0000*/ 	.byte	0x04, 0x37
        /*0002*/ 	.short	(.L_1321 - .L_1320)
.L_1320:
        /*0004*/ 	.word	0x00000082


	//----- nvinfo : EIATTR_KPARAM_INFO
	.align		4
.L_1321:
        /*0008*/ 	.byte	0x04, 0x17
        /*000a*/ 	.short	(.L_1323 - .L_1322)
.L_1322:
        /*000c*/ 	.word	0x00000000
        /*0010*/ 	.short	0x0000
        /*0012*/ 	.short	0x0000
        /*0014*/ 	.byte	0x00, 0xf0, 0xa1, 0x03


	//----- nvinfo : EIATTR_SPARSE_MMA_MASK
	.align		4
.L_1323:
        /*0018*/ 	.byte	0x03, 0x50
        /*001a*/ 	.short	0x0000


	//----- nvinfo : EIATTR_MAXREG_COUNT
	.align		4
        /*001c*/ 	.byte	0x03, 0x1b
        /*001e*/ 	.short	0x0080


	//----- nvinfo : EIATTR_NUM_BARRIERS
	.align		4
        /*0020*/ 	.byte	0x02, 0x4c
        /*0022*/ 	.byte	0x01
	.zero		1


	//----- nvinfo : EIATTR_EXTERNS
	.align		4
        /*0024*/ 	.byte	0x04, 0x0f
        /*0026*/ 	.short	(.L_1325 - .L_1324)


	//   ....[0]....
	.align		4
.L_1324:
        /*0028*/ 	.word	index@(__assertfail)


	//----- nvinfo : EIATTR_MERCURY_ISA_VERSION
	.align		4
.L_1325:
        /*002c*/ 	.byte	0x03, 0x5f
        /*002e*/ 	.short	0x0101


	//----- nvinfo : EIATTR_COOP_GROUP_MASK_REGIDS
	.align		4
        /*0030*/ 	.byte	0x04, 0x29
        /*0032*/ 	.short	(.L_1327 - .L_1326)


	//   ....[0]....
.L_1326:
        /*0034*/ 	.word	0xffffffff


	//   ....[1]....
        /*0038*/ 	.word	0xffffffff


	//   ....[2]....
        /*003c*/ 	.word	0xffffffff


	//   ....[3]....
        /*0040*/ 	.word	0xffffffff


	//   ....[4]....
        /*0044*/ 	.word	0xffffffff


	//   ....[5]....
        /*0048*/ 	.word	0xffffffff


	//   ....[6]....
        /*004c*/ 	.word	0xffffffff


	//   ....[7]....
        /*0050*/ 	.word	0xffffffff


	//   ....[8]....
        /*0054*/ 	.word	0xffffffff


	//   ....[9]....
        /*0058*/ 	.word	0xffffffff


	//   ....[10]....
        /*005c*/ 	.word	0xffffffff


	//   ....[11]....
        /*0060*/ 	.word	0xffffffff


	//----- nvinfo : EIATTR_COOP_GROUP_INSTR_OFFSETS
	.align		4
.L_1327:
        /*0064*/ 	.byte	0x04, 0x28
        /*0066*/ 	.short	(.L_1329 - .L_1328)


	//   ....[0]....
.L_1328:
        /*0068*/ 	.word	0x00001570


	//   ....[1]....
        /*006c*/ 	.word	0x00001590


	//   ....[2]....
        /*0070*/ 	.word	0x000015b0


	//   ....[3]....
        /*0074*/ 	.word	0x000015d0


	//   ....[4]....
        /*0078*/ 	.word	0x00001650


	//   ....[5]....
        /*007c*/ 	.word	0x00001690


	//   ....[6]....
        /*0080*/ 	.word	0x000016a0


	//   ....[7]....
        /*0084*/ 	.word	0x000016d0


	//   ....[8]....
        /*0088*/ 	.word	0x000016e0


	//   ....[9]....
        /*008c*/ 	.word	0x00001710


	//   ....[10]....
        /*0090*/ 	.word	0x00001720


	//   ....[11]....
        /*0094*/ 	.word	0x00001750


	//----- nvinfo : EIATTR_VRC_CTA_INIT_COUNT
	.align		4
.L_1329:
        /*0098*/ 	.byte	0x02, 0x4a
	.zero		1
	.zero		1


	//----- nvinfo : EIATTR_SYSCALL_OFFSETS
	.align		4
        /*009c*/ 	.byte	0x04, 0x46
        /*009e*/ 	.short	(.L_1331 - .L_1330)


	//   ....[0]....
.L_1330:
        /*00a0*/ 	.word	0x00000580


	//----- nvinfo : EIATTR_EXIT_INSTR_OFFSETS
	.align		4
.L_1331:
        /*00a4*/ 	.byte	0x04, 0x1c
        /*00a6*/ 	.short	(.L_1333 - .L_1332)


	//   ....[0]....
.L_1332:
        /*00a8*/ 	.word	0x00000270


	//   ....[1]....
        /*00ac*/ 	.word	0x00000460


	//   ....[2]....
        /*00b0*/ 	.word	0x000026c0


	//   ....[3]....
        /*00b4*/ 	.word	0x000027d0


	//----- nvinfo : EIATTR_MAX_THREADS
	.align		4
.L_1333:
        /*00b8*/ 	.byte	0x04, 0x05
        /*00ba*/ 	.short	(.L_1335 - .L_1334)
.L_1334:
        /*00bc*/ 	.word	0x00000100
        /*00c0*/ 	.word	0x00000001
        /*00c4*/ 	.word	0x00000001


	//----- nvinfo : EIATTR_CRS_STACK_SIZE
	.align		4
.L_1335:
        /*00c8*/ 	.byte	0x04, 0x1e
        /*00ca*/ 	.short	(.L_1337 - .L_1336)
.L_1336:
        /*00cc*/ 	.word	0x00000000


	//----- nvinfo : EIATTR_CBANK_PARAM_SIZE
	.align		4
.L_1337:
        /*00d0*/ 	.byte	0x03, 0x19
        /*00d2*/ 	.short	0x00e8


	//----- nvinfo : EIATTR_PARAM_CBANK
	.align		4
        /*00d4*/ 	.byte	0x04, 0x0a
        /*00d6*/ 	.short	(.L_1339 - .L_1338)
	.align		4
.L_1338:
        /*00d8*/ 	.word	index@(.nv.constant0._ZN7cutlass13device_kernelIN5flash19FlashAttnFwdCombineIN4cute5tupleIJNS3_1CILi16EEENS5_ILi64EEEEEELi4ELi256ELi1ELb0ELb1ENS_10bfloat16_tEfNS_4arch4Sm90EEEEEvNT_6ParamsE)
        /*00dc*/ 	.short	0x0380
        /*00de*/ 	.short	0x00e8


	//----- nvinfo : EIATTR_SW_WAR
	.align		4
.L_1339:
        /*00e0*/ 	.byte	0x04, 0x36
        /*00e2*/ 	.short	(.L_1341 - .L_1340)
.L_1340:
        /*00e4*/ 	.word	0x00000008
.L_1341:


//--------------------- .nv.info._ZN7cutlass13device_kernelIN5flash19FlashAttnFwdCombineIN4cute5tupleIJNS3_1CILi16EEENS5_ILi64EEEEEELi8ELi256ELi1ELb0ELb0ENS_10bfloat16_tEfNS_4arch4Sm80EEEEEvNT_6ParamsE --------------------------
	.section	.nv.info._ZN7cutlass13device_kernelIN5flash19FlashAttnFwdCombineIN4cute5tupleIJNS3_1CILi16EEENS5_ILi64EEEEEELi8ELi256ELi1ELb0ELb0ENS_10bfloat16_tEfNS_4arch4Sm80EEEEEvNT_6ParamsE,"",@"SHT_CUDA_INFO"
	.sectionflags	@""
	.align	4


	//----- nvinfo : EIATTR_CUDA_API_VERSION
	.align		4
        /*0000*/ 	.byte	0x04, 0x37
        /*0002*/ 	.short	(.L_1343 - .L_1342)
.L_1342:
        /*0004*/ 	.word	0x00000082


	//----- nvinfo : EIATTR_KPARAM_INFO
	.align		4
.L_1343:
        /*0008*/ 	.byte	0x04, 0x17
        /*000a*/ 	.short	(.L_1345 - .L_1344)
.L_1344:
        /*000c*/ 	.word	0x00000000
        /*0010*/ 	.short	0x0000
        /*0012*/ 	.short	0x0000
        /*0014*/ 	.byte	0x00, 0xf0, 0xa1, 0x03


	//----- nvinfo : EIATTR_SPARSE_MMA_MASK
	.align		4
.L_1345:
        /*0018*/ 	.byte	0x03, 0x50
        /*001a*/ 	.short	0x0000


	//----- nvinfo : EIATTR_MAXREG_COUNT
	.align		4
        /*001c*/ 	.byte	0x03, 0x1b
        /*001e*/ 	.short	0x0080


	//----- nvinfo : EIATTR_NUM_BARRIERS
	.align		4
        /*0020*/ 	.byte	0x02, 0x4c
        /*0022*/ 	.byte	0x01
	.zero		1


	//----- nvinfo : EIATTR_EXTERNS
	.align		4
        /*0024*/ 	.byte	0x04, 0x0f
        /*0026*/ 	.short	(.L_1347 - .L_1346)


	//   ....[0]....
	.align		4
.L_1346:
        /*0028*/ 	.word	index@(__assertfail)


	//----- nvinfo : EIATTR_MERCURY_ISA_VERSION
	.align		4
.L_1347:
        /*002c*/ 	.byte	0x03, 0x5f
        /*002e*/ 	.short	0x0101


	//----- nvinfo : EIATTR_COOP_GROUP_MASK_REGIDS
	.align		4
        /*0030*/ 	.byte	0x04, 0x29
        /*0032*/ 	.short	(.L_1349 - .L_1348)


	//   ....[0]....
.L_1348:
        /*0034*/ 	.word	0xffffffff


	//   ....[1]....
        /*0038*/ 	.word	0xffffffff


	//   ....[2]....
        /*003c*/ 	.word	0xffffffff


	//   ....[3]....
        /*0040*/ 	.word	0xffffffff


	//   ....[4]....
        /*0044*/ 	.word	0xffffffff


	//   ....[5]....
        /*0048*/ 	.word	0xffffffff


	//   ....[6]....
        /*004c*/ 	.word	0xffffffff


	//   ....[7]....
        /*0050*/ 	.word	0xffffffff


	//   ....[8]....
        /*0054*/ 	.word	0xffffffff


	//   ....[9]....
        /*0058*/ 	.word	0xffffffff


	//   ....[10]....
        /*005c*/ 	.word	0xffffffff


	//   ....[11]....
        /*0060*/ 	.word	0xffffffff


	//----- nvinfo : EIATTR_COOP_GROUP_INSTR_OFFSETS
	.align		4
.L_1349:
        /*0064*/ 	.byte	0x04, 0x28
        /*0066*/ 	.short	(.L_1351 - .L_1350)


	//   ....[0]....
.L_1350:
        /*0068*/ 	.word	0x00001c50


	//   ....[1]....
        /*006c*/ 	.word	0x00001c70


	//   ....[2]....
        /*0070*/ 	.word	0x00001c90


	//   ....[3]....
        /*0074*/ 	.word	0x00001cb0


	//   ....[4]....
        /*0078*/ 	.word	0x00002190


	//   ....[5]....
        /*007c*/ 	.word	0x00002290


	//   ....[6]....
        /*0080*/ 	.word	0x000022f0


	//   ....[7]....
        /*0084*/ 	.word	0x00002310


	//   ....[8]....
        /*0088*/ 	.word	0x00002330


	//   ....[9]....
        /*008c*/ 	.word	0x00002350


	//   ....[10]....
        /*0090*/ 	.word	0x00002370


	//   ....[11]....
        /*0094*/ 	.word	0x00002510


	//----- nvinfo : EIATTR_VRC_CTA_INIT_COUNT
	.align		4
.L_1351:
        /*0098*/ 	.byte	0x02, 0x4a
	.zero		1
	.zero		1


	//----- nvinfo : EIATTR_SYSCALL_OFFSETS
	.align		4
        /*009c*/ 	.byte	0x04, 0x46
        /*009e*/ 	.short	(.L_1353 - .L_1352)


	//   ....[0]....
.L_1352:
        /*00a0*/ 	.word	0x000003c0


	//----- nvinfo : EIATTR_EXIT_INSTR_OFFSETS
	.align		4
.L_1353:
        /*00a4*/ 	.byte	0x04, 0x1c
        /*00a6*/ 	.short	(.L_1355 - .L_1354)


	//   ....[0]....
.L_1354:
        /*00a8*/ 	.word	0x00000270


	//   ....[1]....
        /*00ac*/ 	.word	0x00003600


	//   ....[2]....
        /*00b0*/ 	.word	0x00003740


	//----- nvinfo : EIATTR_MAX_THREADS
	.align		4
.L_1355:
        /*00b4*/ 	.byte	0x04, 0x05
        /*00b6*/ 	.short	(.L_1357 - .L_1356)
.L_1356:
        /*00b8*/ 	.word	0x00000100
        /*00bc*/ 	.word	0x00000001
        /*00c0*/ 	.word	0x00000001


	//----- nvinfo : EIATTR_CRS_STACK_SIZE
	.align		4
.L_1357:
        /*00c4*/ 	.byte	0x04, 0x1e
        /*00c6*/ 	.short	(.L_1359 - .L_1358)
.L_1358:
        /*00c8*/ 	.word	0x00000000


	//----- nvinfo : EIATTR_CBANK_PARAM_SIZE
	.align		4
.L_1359:
        /*00cc*/ 	.byte	0x03, 0x19
        /*00ce*/ 	.short	0x00e8


	//----- nvinfo : EIATTR_PARAM_CBANK
	.align		4
        /*00d0*/ 	.byte	0x04, 0x0a
        /*00d2*/ 	.short	(.L_1361 - .L_1360)
	.align		4
.L_1360:
        /*00d4*/ 	.word	index@(.nv.constant0._ZN7cutlass13device_kernelIN5flash19FlashAttnFwdCombineIN4cute5tupleIJNS3_1CILi16EEENS5_ILi64EEEEEELi8ELi256ELi1ELb0ELb0ENS_10bfloat16_tEfNS_4arch4Sm80EEEEEvNT_6ParamsE)
        /*00d8*/ 	.short	0x0380
        /*00da*/ 	.short	0x00e8


	//----- nvinfo : EIATTR_SW_WAR
	.align		4
.L_1361:
        /*00dc*/ 	.byte	0x04, 0x36
        /*00de*/ 	.short	(.L_1363 - .L_1362)
.L_1362:
        /*00e0*/ 	.word	0x00000008
.L_1363:


//--------------------- .nv.info._ZN7cutlass13device_kernelIN5flash19FlashAttnFwdCombineIN4cute5tupleIJNS3_1CILi16EEENS5_ILi64EEEEEELi7ELi256ELi1ELb0ELb0ENS_10bfloat16_tEfNS_4arch4Sm80EEEEEvNT_6ParamsE --------------------------
	.section	.nv.info._ZN7cutlass13device_kernelIN5flash19FlashAttnFwdCombineIN4cute5tupleIJNS3_1CILi16EEENS5_ILi64EEEEEELi7ELi256ELi1ELb0ELb0ENS_10bfloat16_tEfNS_4arch4Sm80EEEEEvNT_6ParamsE,"",@"SHT_CUDA_INFO"
	.sectionflags	@""
	.align	4


	//----- nvinfo : EIATTR_CUDA_API_VERSION
	.align		4
        /*0000*/ 	.byte	0x04, 0x37
        /*0002*/ 	.short	(.L_1365 - .L_1364)
.L_1364:
        /*0004*/ 	.word	0x00000082


	//----- nvinfo : EIATTR_KPARAM_INFO
	.align		4
.L_1365:
        /*0008*/ 	.byte	0x04, 0x17
        /*000a*/ 	.short	(.L_1367 - .L_1366)
.L_1366:
        /*000c*/ 	.word	0x00000000
        /*0010*/ 	.short	0x0000
        /*0012*/ 	.short	0x0000
        /*0014*/ 	.byte	0x00, 0xf0, 0xa1, 0x03


	//----- nvinfo : EIATTR_SPARSE_MMA_MASK
	.align		4
.L_1367:
        /*0018*/ 	.byte	0x03, 0x50
        /*001a*/ 	.short	0x0000


	//----- nvinfo : EIATTR_MAXREG_COUNT
	.align		4
        /*001c*/ 	.byte	0x03, 0x1b
        /*001e*/ 	.short	0x0080


	//----- nvinfo : EIATTR_NUM_BARRIERS
	.align		4
        /*0020*/ 	.byte	0x02, 0x4c
        /*0022*/ 	.byte	0x01
	.zero		1


	//----- nvinfo : EIATTR_EXTERNS
	.align		4
        /*0024*/ 	.byte	0x04, 0x0f
        /*0026*/ 	.short	(.L_1369 - .L_1368)


	//   ....[0]....
	.align		4
.L_1368:
        /*0028*/ 	.word	index@(__assertfail)


	//----- nvinfo : EIATTR_MERCURY_ISA_VERSION
	.align		4
.L_1369:
        /*002c*/ 	.byte	0x03, 0x5f
        /*002e*/ 	.short	0x0101


	//----- nvinfo : EIATTR_COOP_GROUP_MASK_REGIDS
	.align		4
        /*0030*/ 	.byte	0x04, 0x29
        /*0032*/ 	.short	(.L_1371 - .L_1370)


	//   ....[0]....
.L_1370:
        /*0034*/ 	.word	0xffffffff


	//   ....[1]....
        /*0038*/ 	.word	0xffffffff


	//   ....[2]....
        /*003c*/ 	.word	0xffffffff


	//   ....[3]....
        /*0040*/ 	.word	0xffffffff


	//   ....[4]....
        /*0044*/ 	.word	0xffffffff


	//   ....[5]....
        /*0048*/ 	.word	0xffffffff


	//   ....[6]....
        /*004c*/ 	.word	0xffffffff


	//   ....[7]....
        /*0050*/ 	.word	0xffffffff


	//   ....[8]....
        /*0054*/ 	.word	0xffffffff


	//   ....[9]....
        /*0058*/ 	.word	0xffffffff


	//   ....[10]....
        /*005c*/ 	.word	0xffffffff


	//   ....[11]....
        /*0060*/ 	.word	0xffffffff


	//----- nvinfo : EIATTR_COOP_GROUP_INSTR_OFFSETS
	.align		4
.L_1371:
        /*0064*/ 	.byte	0x04, 0x28
        /*0066*/ 	.short	(.L_1373 - .L_1372)


	//   ....[0]....
.L_1372:
        /*0068*/ 	.word	0x00001370


	//   ....[1]....
        /*006c*/ 	.word	0x00001390


	//   ....[2]....
        /*0070*/ 	.word	0x000013b0


	//   ....[3]....
        /*0074*/ 	.word	0x000013d0


	//   ....[4]....
        /*0078*/ 	.word	0x00001680


	//   ....[5]....
        /*007c*/ 	.word	0x00001700


	//   ....[6]....
        /*0080*/ 	.word	0x00001710


	//   ....[7]....
        /*0084*/ 	.word	0x00001740


	//   ....[8]....
        /*0088*/ 	.word	0x00001750


	//   ....[9]....
        /*008c*/ 	.word	0x00001780


	//   ....[10]....
        /*0090*/ 	.word	0x000017a0


	//   ....[11]....
        /*0094*/ 	.word	0x000018b0


	//----- nvinfo : EIATTR_VRC_CTA_INIT_COUNT
	.align		4
.L_1373:
        /*0098*/ 	.byte	0x02, 0x4a
	.zero		1
	.zero		1


	//----- nvinfo : EIATTR_SYSCALL_OFFSETS
	.align		4
        /*009c*/ 	.byte	0x04, 0x46
        /*009e*/ 	.short	(.L_1375 - .L_1374)


	//   ....[0]....
.L_1374:
        /*00a0*/ 	.word	0x000003c0


	//----- nvinfo : EIATTR_EXIT_INSTR_OFFSETS
	.align		4
.L_1375:
        /*00a4*/ 	.byte	0x04, 0x1c
        /*00a6*/ 	.short	(.L_1377 - .L_1376)


	//   ....[0]....
.L_1376:
        /*00a8*/ 	.word	0x00000270


	//   ....[1]....
        /*00ac*/ 	.word	0x00002900


	//   ....[2]....
        /*00b0*/ 	.word	0x00002a50


	//----- nvinfo : EIATTR_MAX_THREADS
	.align		4
.L_1377:
        /*00b4*/ 	.byte	0x04, 0x05
        /*00b6*/ 	.short	(.L_1379 - .L_1378)
.L_1378:
        /*00b8*/ 	.word	0x00000100
        /*00bc*/ 	.word	0x00000001
        /*00c0*/ 	.word	0x00000001


	//----- nvinfo : EIATTR_CRS_STACK_SIZE
	.align		4
.L_1379:
        /*00c4*/ 	.byte	0x04, 0x1e
        /*00c6*/ 	.short	(.L_1381 - .L_1380)
.L_1380:
        /*00c8*/ 	.word	0x00000000


	//----- nvinfo : EIATTR_CBANK_PARAM_SIZE
	.align		4
.L_1381:
        /*00cc*/ 	.byte	0x03, 0x19
        /*00ce*/ 	.short	0x00e8


	//----- nvinfo : EIATTR_PARAM_CBANK
	.align		4
        /*00d0*/ 	.byte	0x04, 0x0a
        /*00d2*/ 	.short	(.L_1383 - .L_1382)
	.align		4
.L_1382:
        /*00d4*/ 	.word	index@(.nv.constant0._ZN7cutlass13device_kernelIN5flash19FlashAttnFwdCombineIN4cute5tupleIJNS3_1CILi16EEENS5_ILi64EEEEEELi7ELi256ELi1ELb0ELb0ENS_10bfloat16_tEfNS_4arch4Sm80EEEEEvNT_6ParamsE)
        /*00d8*/ 	.short	0x0380
        /*00da*/ 	.short	0x00e8


	//----- nvinfo : EIATTR_SW_WAR
	.align		4
.L_1383:
        /*00dc*/ 	.byte	0x04, 0x36
        /*00de*/ 	.short	(.L_1385 - .L_1384)
.L_1384:
        /*00e0*/ 	.word	0x00000008
.L_1385:


//--------------------- .nv.info._ZN7cutlass13device_kernelIN5flash19FlashAttnFwdCombineIN4cute5tupleIJNS3_1CILi16EEENS5_ILi64EEEEEELi6ELi256ELi1ELb0ELb0ENS_10bfloat16_tEfNS_4arch4Sm80EEEEEvNT_6ParamsE --------------------------
	.section	.nv.info._ZN7cutlass13device_kernelIN5flash19FlashAttnFwdCombineIN4cute5tupleIJNS3_1CILi16EEENS5_ILi64EEEEEELi6ELi256ELi1ELb0ELb0ENS_10bfloat16_tEfNS_4arch4Sm80EEEEEvNT_6ParamsE,"",@"SHT_CUDA_INFO"
	.sectionflags	@""
	.align	4


	//----- nvinfo : EIATTR_CUDA_API_VERSION
	.align		4
        /*0000*/ 	.byte	0x04, 0x37
        /*0002*/ 	.short	(.L_1387 - .L_1386)
.L_1386:
        /*0004*/ 	.word	0x00000082


	//----- nvinfo : EIATTR_KPARAM_INFO
	.align		4
.L_1387:
        /*0008*/ 	.byte	0x04, 0x17
        /*000a*/ 	.short	(.L_1389 - .L_1388)
.L_1388:
        /*000c*/ 	.word	0x00000000
        /*0010*/ 	.short	0x0000
        /*0012*/ 	.short	0x0000
        /*0014*/ 	.byte	0x00, 0xf0, 0xa1, 0x03


	//----- nvinfo : EIATTR_SPARSE_MMA_MASK
	.align		4
.L_1389:
        /*0018*/ 	.byte	0x03, 0x50
        /*001a*/ 	.short	0x0000


	//----- nvinfo : EIATTR_MAXREG_COUNT
	.align		4
        /*001c*/ 	.byte	0x03, 0x1b
        /*001e*/ 	.short	0x0080


	//----- nvinfo : EIATTR_NUM_BARRIERS
	.align		4
        /*0020*/ 	.byte	0x02, 0x4c
        /*0022*/ 	.byte	0x01
	.zero		1


	//----- nvinfo : EIATTR_EXTERNS
	.align		4
        /*0024*/ 	.byte	0x04, 0x0f
        /*0026*/ 	.short	(.L_1391 - .L_1390)


	//   ....[0]....
	.align		4
.L_1390:
        /*0028*/ 	.word	index@(__assertfail)


	//----- nvinfo : EIATTR_MERCURY_ISA_VERSION
	.align		4
.L_1391:
        /*002c*/ 	.byte	0x03, 0x5f
        /*002e*/ 	.short	0x0101


	//----- nvinfo : EIATTR_COOP_GROUP_MASK_REGIDS
	.align		4
        /*0030*/ 	.byte	0x04, 0x29
        /*0032*/ 	.short	(.L_1393 - .L_1392)


	//   ....[0]....
.L_1392:
        /*0034*/ 	.word	0xffffffff


	//   ....[1]....
        /*0038*/ 	.word	0xffffffff


	//   ....[2]....
        /*003c*/ 	.word	0xffffffff


	//   ....[3]....
        /*0040*/ 	.word	0xffffffff


	//   ....[4]....
        /*0044*/ 	.word	0xffffffff


	//   ....[5]....
        /*0048*/ 	.word	0xffffffff


	//   ....[6]....
        /*004c*/ 	.word	0xffffffff


	//   ....[7]....
        /*0050*/ 	.word	0xffffffff


	//   ....[8]....
        /*0054*/ 	.word	0xffffffff


	//   ....[9]....
        /*0058*/ 	.word	0xffffffff


	//   ....[10]....
        /*005c*/ 	.word	0xffffffff


	//   ....[11]....
        /*0060*/ 	.word	0xffffffff


	//----- nvinfo : EIATTR_COOP_GROUP_INSTR_OFFSETS
	.align		4
.L_1393:
        /*0064*/ 	.byte	0x04, 0x28
        /*0066*/ 	.short	(.L_1395 - .L_1394)


	//   ....[0]....
.L_1394:
        /*0068*/ 	.word	0x00000f50


	//   ....[1]....
        /*006c*/ 	.word	0x00000f70


	//   ....[2]....
        /*0070*/ 	.word	0x00000f90


	//   ....[3]....
        /*0074*/ 	.word	0x00000fb0


	//   ....[4]....
        /*0078*/ 	.word	0x000010e0


	//   ....[5]....
        /*007c*/ 	.word	0x00001150


	//   ....[6]....
        /*0080*/ 	.word	0x00001170


	//   ....[7]....
        /*0084*/ 	.word	0x00001190


	//   ....[8]....
        /*0088*/ 	.word	0x000011b0


	//   ....[9]....
        /*008c*/ 	.word	0x000011d0


	//   ....[10]....
        /*0090*/ 	.word	0x000011f0


	//   ....[11]....
        /*0094*/ 	.word	0x00001220


	//----- nvinfo : EIATTR_VRC_CTA_INIT_COUNT
	.align		4
.L_1395:
        /*0098*/ 	.byte	0x02, 0x4a
	.zero		1
	.zero		1


	//----- nvinfo : EIATTR_SYSCALL_OFFSETS
	.align		4
        /*009c*/ 	.byte	0x04, 0x46
        /*009e*/ 	.short	(.L_1397 - .L_1396)


	//   ....[0]....
.L_1396:
        /*00a0*/ 	.word	0x000003c0


	//----- nvinfo : EIATTR_EXIT_INSTR_OFFSETS
	.align		4
.L_1397:
        /*00a4*/ 	.byte	0x04, 0x1c
        /*00a6*/ 	.short	(.L_1399 - .L_1398)


	//   ....[0]....
.L_1398:
        /*00a8*/ 	.word	0x00000270


	//   ....[1]....
        /*00ac*/ 	.word	0x000022e0


	//   ....[2]....
        /*00b0*/ 	.word	0x00002430


	//----- nvinfo : EIATTR_MAX_THREADS
	.align		4
.L_1399:
        /*00b4*/ 	.byte	0x04, 0x05
        /*00b6*/ 	.short	(.L_1401 - .L_1400)
.L_1400:
        /*00b8*/ 	.word	0x00000100
        /*00bc*/ 	.word	0x00000001
        /*00c0*/ 	.word	0x00000001


	//----- nvinfo : EIATTR_CRS_STACK_SIZE
	.align		4
.L_1401:
        /*00c4*/ 	.byte	0x04, 0x1e
        /*00c6*/ 	.short	(.L_1403 - .L_1402)
.L_1402:
        /*00c8*/ 	.word	0x00000000


	//----- nvinfo : EIATTR_CBANK_PARAM_SIZE
	.align		4
.L_1403:
        /*00cc*/ 	.byte	0x03, 0x19
        /*00ce*/ 	.short	0x00e8


	//----- nvinfo : EIATTR_PARAM_CBANK
	.align		4
        /*00d0*/ 	.byte	0x04, 0x0a
        /*00d2*/ 	.short	(.L_1405 - .L_1404)
	.align		4
.L_1404:
        /*00d4*/ 	.word	index@(.nv.constant0._ZN7cutlass13device_kernelIN5flash19FlashAttnFwdCombineIN4cute5tupleIJNS3_1CILi16EEENS5_ILi64EEEEEELi6ELi256ELi1ELb0ELb0ENS_10bfloat16_tEfNS_4arch4Sm80EEEEEvNT_6ParamsE)
        /*00d8*/ 	.short	0x0380
        /*00da*/ 	.short	0x00e8


	//----- nvinfo : EIATTR_SW_WAR
	.align		4
.L_1405:
        /*00dc*/ 	.byte	0x04, 0x36
        /*00de*/ 	.short	(.L_1407 - .L_1406)
.L_1406:
        /*00e0*/ 	.word	0x00000008
.L_1407:


//--------------------- .nv.info._ZN7cutlass13device_kernelIN5flash19FlashAttnFwdCombineIN4cute5tupleIJNS3_1CILi16EEENS5_ILi64EEEEEELi5ELi256ELi1ELb0ELb0ENS_10bfloat16_tEfNS_4arch4Sm80EEEEEvNT_6ParamsE --------------------------
	.section	.nv.info._ZN7cutlass13device_kernelIN5flash19FlashAttnFwdCombineIN4cute5tupleIJNS3_1CILi16EEENS5_ILi64EEEEEELi5ELi256ELi1ELb0ELb0ENS_10bfloat16_tEfNS_4arch4Sm80EEEEEvNT_6ParamsE,"",@"SHT_CUDA_INFO"
	.sectionflags	@""
	.align	4


	//----- nvinfo : EIATTR_CUDA_API_VERSION
	.align		4
        /*0000*/ 	.byte	0x04, 0x37
        /*0002*/ 	.short	(.L_1409 - .L_1408)
.L_1408:
        /*0004*/ 	.word	0x00000082


	//----- nvinfo : EIATTR_KPARAM_INFO
	.align		4
.L_1409:
        /*0008*/ 	.byte	0x04, 0x17
        /*000a*/ 	.short	(.L_1411 - .L_1410)
.L_1410:
        /*000c*/ 	.word	0x00000000
        /*0010*/ 	.short	0x0000
        /*0012*/ 	.short	0x0000
        /*0014*/ 	.byte	0x00, 0xf0, 0xa1, 0x03


	//----- nvinfo : EIATTR_SPARSE_MMA_MASK
	.align		4
.L_1411:
        /*0018*/ 	.byte	0x03, 0x50
        /*001a*/ 	.short	0x0000


	//----- nvinfo : EIATTR_MAXREG_COUNT
	.align		4
        /*001c*/ 	.byte	0x03, 0x1b
        /*001e*/ 	.short	0x0080


	//----- nvinfo : EIATTR_NUM_BARRIERS
	.align		4
        /*0020*/ 	.byte	0x02, 0x4c
        /*0022*/ 	.byte	0x01
	.zero		1


	//----- nvinfo : EIATTR_EXTERNS
	.align		4
        /*0024*/ 	.byte	0x04, 0x0f
        /*0026*/ 	.short	(.L_1413 - .L_1412)


	//   ....[0]....
	.align		4
.L_1412:
        /*0028*/ 	.word	index@(__assertfail)


	//----- nvinfo : EIATTR_MERCURY_ISA_VERSION
	.align		4
.L_1413:
        /*002c*/ 	.byte	0x03, 0x5f
        /*002e*/ 	.short	0x0101


	//----- nvinfo : EIATTR_COOP_GROUP_MASK_REGIDS
	.align		4
        /*0030*/ 	.byte	0x04, 0x29
        /*0032*/ 	.short	(.L_1415 - .L_1414)


	//   ....[0]....
.L_1414:
        /*0034*/ 	.word	0xffffffff


	//   ....[1]....
        /*0038*/ 	.word	0xffffffff


	//   ....[2]....
        /*003c*/ 	.word	0xffffffff


	//   ....[3]....
        /*0040*/ 	.word	0xffffffff


	//   ....[4]....
        /*0044*/ 	.word	0xffffffff


	//   ....[5]....
        /*0048*/ 	.word	0xffffffff


	//   ....[6]....
        /*004c*/ 	.word	0xffffffff


	//   ....[7]....
        /*0050*/ 	.word	0xffffffff


	//   ....[8]....
        /*0054*/ 	.word	0xffffffff


	//   ....[9]....
        /*0058*/ 	.word	0xffffffff


	//   ....[10]....
        /*005c*/ 	.word	0xffffffff


	//   ....[11]....
        /*0060*/ 	.word	0xffffffff


	//----- nvinfo : EIATTR_COOP_GROUP_INSTR_OFFSETS
	.align		4
.L_1415:
        /*0064*/ 	.byte	0x04, 0x28
        /*0066*/ 	.short	(.L_1417 - .L_1416)


	//   ....[0]....
.L_1416:
        /*0068*/ 	.word	0x00000d00


	//   ....[1]....
        /*006c*/ 	.word	0x00000d20


	//   ....[2]....
        /*0070*/ 	.word	0x00000d40


	//   ....[3]....
        /*0074*/ 	.word	0x00000d60


	//   ....[4]....
        /*0078*/ 	.word	0x00000e20


	//   ....[5]....
        /*007c*/ 	.word	0x00000e60


	//   ....[6]....
        /*0080*/ 	.word	0x00000e80


	//   ....[7]....
        /*0084*/ 	.word	0x00000ea0


	//   ....[8]....
        /*0088*/ 	.word	0x00000ec0


	//   ....[9]....
        /*008c*/ 	.word	0x00000ee0


	//   ....[10]....
        /*0090*/ 	.word	0x00000f00


	//   ....[11]....
        /*0094*/ 	.word	0x00000f20


	//----- nvinfo : EIATTR_VRC_CTA_INIT_COUNT
	.align		4
.L_1417:
        /*0098*/ 	.byte	0x02, 0x4a
	.zero		1
	.zero		1


	//----- nvinfo : EIATTR_SYSCALL_OFFSETS
	.align		4
        /*009c*/ 	.byte	0x04, 0x46
        /*009e*/ 	.short	(.L_1419 - .L_1418)


	//   ....[0]....
.L_1418:
        /*00a0*/ 	.word	0x000003c0


	//----- nvinfo : EIATTR_EXIT_INSTR_OFFSETS
	.align		4
.L_1419:
        /*00a4*/ 	.byte	0x04, 0x1c
        /*00a6*/ 	.short	(.L_1421 - .L_1420)


	//   ....[0]....
.L_1420:
        /*00a8*/ 	.word	0x00000270


	//   ....[1]....
        /*00ac*/ 	.word	0x00001fb0


	//   ....[2]....
        /*00b0*/ 	.word	0x00002100


	//----- nvinfo : EIATTR_MAX_THREADS
	.align		4
.L_1421:
        /*00b4*/ 	.byte	0x04, 0x05
        /*00b6*/ 	.short	(.L_1423 - .L_1422)
.L_1422:
        /*00b8*/ 	.word	0x00000100
        /*00bc*/ 	.word	0x00000001
        /*00c0*/ 	.word	0x00000001


	//----- nvinfo : EIATTR_CRS_STACK_SIZE
	.align		4
.L_1423:
        /*00c4*/ 	.byte	0x04, 0x1e
        /*00c6*/ 	.short	(.L_1425 - .L_1424)
.L_1424:
        /*00c8*/ 	.word	0x00000000


	//----- nvinfo : EIATTR_CBANK_PARAM_SIZE
	.align		4
.L_1425:
        /*00cc*/ 	.byte	0x03, 0x19
        /*00ce*/ 	.short	0x00e8


	//----- nvinfo : EIATTR_PARAM_CBANK
	.align		4
        /*00d0*/ 	.byte	0x04, 0x0a
        /*00d2*/ 	.short	(.L_1427 - .L_1426)
	.align		4
.L_1426:
        /*00d4*/ 	.word	index@(.nv.constant0._ZN7cutlass13device_kernelIN5flash19FlashAttnFwdCombineIN4cute5tupleIJNS3_1CILi16EEENS5_ILi64EEEEEELi5ELi256ELi1ELb0ELb0ENS_10bfloat16_tEfNS_4arch4Sm80EEEEEvNT_6ParamsE)
        /*00d8*/ 	.short	0x0380
        /*00da*/ 	.short	0x00e8


	//----- nvinfo : EIATTR_SW_WAR
	.align		4
.L_1427:
        /*00dc*/ 	.byte	0x04, 0x36
        /*00de*/ 	.short	(.L_1429 - .L_1428)
.L_1428:
        /*00e0*/ 	.word	0x00000008
.L_1429:


//--------------------- .nv.info._ZN7cutlass13device_kernelIN5flash19FlashAttnFwdCombineIN4cute5tupleIJNS3_1CILi16EEENS5_ILi64EEEEEELi4ELi256ELi1ELb0ELb0ENS_10bfloat16_tEfNS_4arch4Sm80EEEEEvNT_6ParamsE --------------------------
	.section	.nv.info._ZN7cutlass13device_kernelIN5flash19FlashAttnFwdCombineIN4cute5tupleIJNS3_1CILi16EEENS5_ILi64EEEEEELi4ELi256ELi1ELb0ELb0ENS_10bfloat16_tEfNS_4arch4Sm80EEEEEvNT_6ParamsE,"",@"SHT_CUDA_INFO"
	.sectionflags	@""
	.align	4


	//----- nvinfo : EIATTR_CUDA_API_VERSION
	.align		4
        /*0000*/ 	.byte	0x04, 0x37
        /*0002*/ 	.short	(.L_1431 - .L_1430)
.L_1430:
        /*0004*/ 	.word	0x00000082


	//----- nvinfo : EIATTR_KPARAM_INFO
	.align		4
.L_1431:
        /*0008*/ 	.byte	0x04, 0x17
        /*000a*/ 	.short	(.L_1433 - .L_1432)
.L_1432:
        /*000c*/ 	.word	0x00000000
        /*0010*/ 	.short	0x0000
        /*0012*/ 	.short	0x0000
        /*0014*/ 	.byte	0x00, 0xf0, 0xa1, 0x03


	//----- nvinfo : EIATTR_SPARSE_MMA_MASK
	.align		4
.L_1433:
        /*0018*/ 	.byte	0x03, 0x50
        /*001a*/ 	.short	0x0000


	//----- nvinfo : EIATTR_MAXREG_COUNT
	.align		4
        /*001c*/ 	.byte	0x03, 0x1b
        /*001e*/ 	.short	0x0080


	//----- nvinfo : EIATTR_NUM_BARRIERS
	.align		4
        /*0020*/ 	.byte	0x02, 0x4c
        /*0022*/ 	.byte	0x01
	.zero		1


	//----- nvinfo : EIATTR_EXTERNS
	.align		4
        /*0024*/ 	.byte	0x04, 0x0f
        /*0026*/ 	.short	(.L_1435 - .L_1434)


	//   ....[0]....
	.align		4
.L_1434:
        /*0028*/ 	.word	index@(__assertfail)


	//----- nvinfo : EIATTR_MERCURY_ISA_VERSION
	.align		4
.L_1435:
        /*002c*/ 	.byte	0x03, 0x5f
        /*002e*/ 	.short	0x0101


	//----- nvinfo : EIATTR_COOP_GROUP_MASK_REGIDS
	.align		4
        /*0030*/ 	.byte	0x04, 0x29
        /*0032*/ 	.short	(.L_1437 - .L_1436)


	//   ....[0]....
.L_1436:
        /*0034*/ 	.word	0xffffffff


	//   ....[1]....
        /*0038*/ 	.word	0xffffffff


	//   ....[2]....
        /*003c*/ 	.word	0xffffffff


	//   ....[3]....
        /*0040*/ 	.word	0xffffffff


	//   ....[4]....
        /*0044*/ 	.word	0xffffffff


	//   ....[5]....
        /*0048*/ 	.word	0xffffffff


	//   ....[6]....
        /*004c*/ 	.word	0xffffffff


	//   ....[7]....
        /*0050*/ 	.word	0xffffffff


	//   ....[8]....
        /*0054*/ 	.word	0xffffffff


	//   ....[9]....
        /*0058*/ 	.word	0xffffffff


	//   ....[10]....
        /*005c*/ 	.word	0xffffffff


	//   ....[11]....
        /*0060*/ 	.word	0xffffffff


	//----- nvinfo : EIATTR_COOP_GROUP_INSTR_OFFSETS
	.align		4
.L_1437:
        /*0064*/ 	.byte	0x04, 0x28
        /*0066*/ 	.short	(.L_1439 - .L_1438)


	//   ....[0]....
.L_1438:
        /*0068*/ 	.word	0x00000be0


	//   ....[1]....
        /*006c*/ 	.word	0x00000c00


	//   ....[2]....
        /*0070*/ 	.word	0x00000c20


	//   ....[3]....
        /*0074*/ 	.word	0x00000c40


	//   ....[4]....
        /*0078*/ 	.word	0x00000cc0


	//   ....[5]....
        /*007c*/ 	.word	0x00000d00


	//   ....[6]....
        /*0080*/ 	.word	0x00000d10


	//   ....[7]....
        /*0084*/ 	.word	0x00000d40


	//   ....[8]....
        /*0088*/ 	.word	0x00000d50


	//   ....[9]....
        /*008c*/ 	.word	0x00000d80


	//   ....[10]....
        /*0090*/ 	.word	0x00000d90


	//   ....[11]....
        /*0094*/ 	.word	0x00000dc0


	//----- nvinfo : EIATTR_VRC_CTA_INIT_COUNT
	.align		4
.L_1439:
        /*0098*/ 	.byte	0x02, 0x4a
	.zero		1
	.zero		1


	//----- nvinfo : EIATTR_SYSCALL_OFFSETS
	.align		4
        /*009c*/ 	.byte	0x04, 0x46
        /*009e*/ 	.short	(.L_1441 - .L_1440)


	//   ....[0]....
.L_1440:
        /*00a0*/ 	.word	0x000003c0


	//----- nvinfo : EIATTR_EXIT_INSTR_OFFSETS
	.align		4
.L_1441:
        /*00a4*/ 	.byte	0x04, 0x1c
        /*00a6*/ 	.short	(.L_1443 - .L_1442)


	//   ....[0]....
.L_1442:
        /*00a8*/ 	.word	0x00000270


	//   ....[1]....
        /*00ac*/ 	.word	0x00001e20


	//   ....[2]....
        /*00b0*/ 	.word	0x00001f70


	//----- nvinfo : EIATTR_MAX_THREADS
	.align		4
.L_1443:
        /*00b4*/ 	.byte	0x04, 0x05
        /*00b6*/ 	.short	(.L_1445 - .L_1444)
.L_1444:
        /*00b8*/ 	.word	0x00000100
        /*00bc*/ 	.word	0x00000001
        /*00c0*/ 	.word	0x00000001


	//----- nvinfo : EIATTR_CRS_STACK_SIZE
	.align		4
.L_1445:
        /*00c4*/ 	.byte	0x04, 0x1e
        /*00c6*/ 	.short	(.L_1447 - .L_1446)
.L_1446:
        /*00c8*/ 	.word	0x00000000


	//----- nvinfo : EIATTR_CBANK_PARAM_SIZE
	.align		4
.L_1447:
        /*00cc*/ 	.byte	0x03, 0x19
        /*00ce*/ 	.short	0x00e8


	//----- nvinfo : EIATTR_PARAM_CBANK
	.align		4
        /*00d0*/ 	.byte	0x04, 0x0a
        /*00d2*/ 	.short	(.L_1449 - .L_1448)
	.align		4
.L_1448:
        /*00d4*/ 	.word	index@(.nv.constant0._ZN7cutlass13device_kernelIN5flash19FlashAttnFwdCombineIN4cute5tupleIJNS3_1CILi16EEENS5_ILi64EEEEEELi4ELi256ELi1ELb0ELb0ENS_10bfloat16_tEfNS_4arch4Sm80EEEEEvNT_6ParamsE)
        /*00d8*/ 	.short	0x0380
        /*00da*/ 	.short	0x00e8


	//----- nvinfo : EIATTR_SW_WAR
	.align		4
.L_1449:
        /*00dc*/ 	.byte	0x04, 0x36
        /*00de*/ 	.short	(.L_1451 - .L_1450)
.L_1450:
        /*00e0*/ 	.word	0x00000008
.L_1451:


//--------------------- .nv.info._ZN7cutlass13device_kernelIN5flash19FlashAttnFwdCombineIN4cute5tupleIJNS3_1CILi16EEENS5_ILi64EEEEEELi8ELi256ELi1ELb0ELb1ENS_10bfloat16_tEfNS_4arch4Sm80EEEEEvNT_6ParamsE --------------------------
	.section	.nv.info._ZN7cutlass13device_kernelIN5flash19FlashAttnFwdCombineIN4cute5tupleIJNS3_1CILi16EEENS5_ILi64EEEEEELi8ELi256ELi1ELb0ELb1ENS_10bfloat16_tEfNS_4arch4Sm80EEEEEvNT_6ParamsE,"",@"SHT_CUDA_INFO"
	.sectionflags	@""
	.align	4


	//----- nvinfo : EIATTR_CUDA_API_VERSION
	.align		4
        /*0000*/ 	.byte	0x04, 0x37
        /*0002*/ 	.short	(.L_1453 - .L_1452)
.L_1452:
        /*0004*/ 	.word	0x00000082


	//----- nvinfo : EIATTR_KPARAM_INFO
	.align		4
.L_1453:
        /*0008*/ 	.byte	0x04, 0x17
        /*000a*/ 	.short	(.L_1455 - .L_1454)
.L_1454:
        /*000c*/ 	.word	0x00000000
        /*0010*/ 	.short	0x0000
        /*0012*/ 	.short	0x0000
        /*0014*/ 	.byte	0x00, 0xf0, 0xa1, 0x03


	//----- nvinfo : EIATTR_SPARSE_MMA_MASK
	.align		4
.L_1455:
        /*0018*/ 	.byte	0x03, 0x50
        /*001a*/ 	.short	0x0000


	//----- nvinfo : EIATTR_MAXREG_COUNT
	.align		4
        /*001c*/ 	.byte	0x03, 0x1b
        /*001e*/ 	.short	0x0080


	//----- nvinfo : EIATTR_NUM_BARRIERS
	.align		4
        /*0020*/ 	.byte	0x02, 0x4c
        /*0022*/ 	.byte	0x01
	.zero		1


	//----- nvinfo : EIATTR_EXTERNS
	.align		4
        /*0024*/ 	.byte	0x04, 0x0f
        /*0026*/ 	.short	(.L_1457 - .L_1456)


	//   ....[0]....
	.align		4
.L_1456:
        /*0028*/ 	.word	index@(__assertfail)


	//----- nvinfo : EIATTR_MERCURY_ISA_VERSION
	.align		4
.L_1457:
        /*002c*/ 	.byte	0x03, 0x5f
        /*002e*/ 	.short	0x0101


	//----- nvinfo : EIATTR_COOP_GROUP_MASK_REGIDS
	.align		4
        /*0030*/ 	.byte	0x04, 0x29
        /*0032*/ 	.short	(.L_1459 - .L_1458)


	//   ....[0]....
.L_1458:
        /*0034*/ 	.word	0xffffffff


	//   ....[1]....
        /*0038*/ 	.word	0xffffffff


	//   ....[2]....
        /*003c*/ 	.word	0xffffffff


	//   ....[3]....
        /*0040*/ 	.word	0xffffffff


	//   ....[4]....
        /*0044*/ 	.word	0xffffffff


	//   ....[5]....
        /*0048*/ 	.word	0xffffffff


	//   ....[6]....
        /*004c*/ 	.word	0xffffffff


	//   ....[7]....
        /*0050*/ 	.word	0xffffffff


	//   ....[8]....
        /*0054*/ 	.word	0xffffffff


	//   ....[9]....
        /*0058*/ 	.word	0xffffffff


	//   ....[10]....
        /*005c*/ 	.word	0xffffffff


	//   ....[11]....
        /*0060*/ 	.word	0xffffffff


	//----- nvinfo : EIATTR_COOP_GROUP_INSTR_OFFSETS
	.align		4
.L_1459:
        /*0064*/ 	.byte	0x04, 0x28
        /*0066*/ 	.short	(.L_1461 - .L_1460)


	//   ....[0]....
.L_1460:
        /*0068*/ 	.word	0x000025b0


	//   ....[1]....
        /*006c*/ 	.word	0x000025d0


	//   ....[2]....
        /*0070*/ 	.word	0x000025f0


	//   ....[3]....
        /*0074*/ 	.word	0x00002610


	//   ....[4]....
        /*0078*/ 	.word	0x00002bb0


	//   ....[5]....
        /*007c*/ 	.word	0x00002c40


	//   ....[6]....
        /*0080*/ 	.word	0x00002c60


	//   ....[7]....
        /*0084*/ 	.word	0x00002c80


	//   ....[8]....
        /*0088*/ 	.word	0x00002ca0


	//   ....[9]....
        /*008c*/ 	.word	0x00002cc0


	//   ....[10]....
        /*0090*/ 	.word	0x00002ce0


	//   ....[11]....
        /*0094*/ 	.word	0x00002d10


	//----- nvinfo : EIATTR_VRC_CTA_INIT_COUNT
	.align		4
.L_1461:
        /*0098*/ 	.byte	0x02, 0x4a
	.zero		1
	.zero		1


	//----- nvinfo : EIATTR_SYSCALL_OFFSETS
	.align		4
        /*009c*/ 	.byte	0x04, 0x46
        /*009e*/ 	.short	(.L_1463 - .L_1462)


	//   ....[0]....
.L_1462:
        /*00a0*/ 	.word	0x00000580


	//----- nvinfo : EIATTR_EXIT_INSTR_OFFSETS
	.align		4
.L_1463:
        /*00a4*/ 	.byte	0x04, 0x1c
        /*00a6*/ 	.short	(.L_1465 - .L_1464)


	//   ....[0]....
.L_1464:
        /*00a8*/ 	.word	0x00000270


	//   ....[1]....
        /*00ac*/ 	.word	0x00000460


	//   ....[2]....
        /*00b0*/ 	.word	0x00003e80


	//   ....[3]....
        /*00b4*/ 	.word	0x00003f80


	//----- nvinfo : EIATTR_MAX_THREADS
	.align		4
.L_1465:
        /*00b8*/ 	.byte	0x04, 0x05
        /*00ba*/ 	.short	(.L_1467 - .L_1466)
.L_1466:
        /*00bc*/ 	.word	0x00000100
        /*00c0*/ 	.word	0x00000001
        /*00c4*/ 	.word	0x00000001


	//----- nvinfo : EIATTR_CRS_STACK_SIZE
	.align		4
.L_1467:
        /*00c8*/ 	.byte	0x04, 0x1e
        /*00ca*/ 	.short	(.L_1469 - .L_1468)
.L_1468:
        /*00cc*/ 	.word	0x00000000


	//----- nvinfo : EIATTR_CBANK_PARAM_SIZE
	.align		4
.L_1469:
        /*00d0*/ 	.byte	0x03, 0x19
        /*00d2*/ 	.short	0x00e8


	//----- nvinfo : EIATTR_PARAM_CBANK
	.align		4
        /*00d4*/ 	.byte	0x04, 0x0a
        /*00d6*/ 	.short	(.L_1471 - .L_1470)
	.align		4
.L_1470:
        /*00d8*/ 	.word	index@(.nv.constant0._ZN7cutlass13device_kernelIN5flash19FlashAttnFwdCombineIN4cute5tupleIJNS3_1CILi16EEENS5_ILi64EEEEEELi8ELi256ELi1ELb0ELb1ENS_10bfloat16_tEfNS_4arch4Sm80EEEEEvNT_6ParamsE)
        /*00dc*/ 	.short	0x0380
        /*00de*/ 	.short	0x00e8


	//----- nvinfo : EIATTR_SW_WAR
	.align		4
.L_1471:
        /*00e0*/ 	.byte	0x04, 0x36
        /*00e2*/ 	.short	(.L_1473 - .L_1472)
.L_1472:
        /*00e4*/ 	.word	0x00000008
.L_1473:


//--------------------- .nv.info._ZN7cutlass13device_kernelIN5flash19FlashAttnFwdCombineIN4cute5tupleIJNS3_1CILi16EEENS5_ILi64EEEEEELi7ELi256ELi1ELb0ELb1ENS_10bfloat16_tEfNS_4arch4Sm80EEEEEvNT_6ParamsE --------------------------
	.section	.nv.info._ZN7cutlass13device_kernelIN5flash19FlashAttnFwdCombineIN4cute5tupleIJNS3_1CILi16EEENS5_ILi64EEEEEELi7ELi256ELi1ELb0ELb1ENS_10bfloat16_tEfNS_4arch4Sm80EEEEEvNT_6ParamsE,"",@"SHT_CUDA_INFO"
	.sectionflags	@""
	.align	4


	//----- nvinfo : EIATTR_CUDA_API_VERSION
	.align		4
        /*0000*/ 	.byte	0x04, 0x37
        /*0002*/ 	.short	(.L_1475 - .L_1474)
.L_1474:
        /*0004*/ 	.word	0x00000082


	//----- nvinfo : EIATTR_KPARAM_INFO
	.align		4
.L_1475:
        /*0008*/ 	.byte	0x04, 0x17
        /*000a*/ 	.short	(.L_1477 - .L_1476)
.L_1476:
        /*000c*/ 	.word	0x00000000
        /*0010*/ 	.short	0x0000
        /*0012*/ 	.short	0x0000
        /*0014*/ 	.byte	0x00, 0xf0, 0xa1, 0x03


	//----- nvinfo : EIATTR_SPARSE_MMA_MASK
	.align		4
.L_1477:
        /*0018*/ 	.byte	0x03, 0x50
        /*001a*/ 	.short	0x0000


	//----- nvinfo : EIATTR_MAXREG_COUNT
	.align		4
        /*001c*/ 	.byte	0x03, 0x1b
        /*001e*/ 	.short	0x0080


	//----- nvinfo : EIATTR_NUM_BARRIERS
	.align		4
        /*0020*/ 	.byte	0x02, 0x4c
        /*0022*/ 	.byte	0x01
	.zero		1


	//----- nvinfo : EIATTR_EXTERNS
	.align		4
        /*0024*/ 	.byte	0x04, 0x0f
        /*0026*/ 	.short	(.L_1479 - .L_1478)


	//   ....[0]....
	.align		4
.L_1478:
        /*0028*/ 	.word	index@(__assertfail)


	//----- nvinfo : EIATTR_MERCURY_ISA_VERSION
	.align		4
.L_1479:
        /*002c*/ 	.byte	0x03, 0x5f
        /*002e*/ 	.short	0x0101


	//----- nvinfo : EIATTR_COOP_GROUP_MASK_REGIDS
	.align		4
        /*0030*/ 	.byte	0x04, 0x29
        /*0032*/ 	.short	(.L_1481 - .L_1480)


	//   ....[0]....
.L_1480:
        /*0034*/ 	.word	0xffffffff


	//   ....[1]....
        /*0038*/ 	.word	0xffffffff


	//   ....[2]....
        /*003c*/ 	.word	0xffffffff


	//   ....[3]....
        /*0040*/ 	.word	0xffffffff


	//   ....[4]....
        /*0044*/ 	.word	0xffffffff


	//   ....[5]....
        /*0048*/ 	.word	0xffffffff


	//   ....[6]....
        /*004c*/ 	.word	0xffffffff


	//   ....[7]....
        /*0050*/ 	.word	0xffffffff


	//   ....[8]....
        /*0054*/ 	.word	0xffffffff


	//   ....[9]....
        /*0058*/ 	.word	0xffffffff


	//   ....[10]....
        /*005c*/ 	.word	0xffffffff


	//   ....[11]....
        /*0060*/ 	.word	0xffffffff


	//----- nvinfo : EIATTR_COOP_GROUP_INSTR_OFFSETS
	.align		4
.L_1481:
        /*0064*/ 	.byte	0x04, 0x28
        /*0066*/ 	.short	(.L_1483 - .L_1482)


	//   ....[0]....
.L_1482:
        /*0068*/ 	.word	0x00001cf0


	//   ....[1]....
        /*006c*/ 	.word	0x00001d10


	//   ....[2]....
        /*0070*/ 	.word	0x00001d30


	//   ....[3]....
        /*0074*/ 	.word	0x00001d50


	//   ....[4]....
        /*0078*/ 	.word	0x00002010


	//   ....[5]....
        /*007c*/ 	.word	0x00002090


	//   ....[6]....
        /*0080*/ 	.word	0x000020a0


	//   ....[7]....
        /*0084*/ 	.word	0x000020d0


	//   ....[8]....
        /*0088*/ 	.word	0x000020e0


	//   ....[9]....
        /*008c*/ 	.word	0x00002110


	//   ....[10]....
        /*0090*/ 	.word	0x00002120


	//   ....[11]....
        /*0094*/ 	.word	0x00002150


	//----- nvinfo : EIATTR_VRC_CTA_INIT_COUNT
	.align		4
.L_1483:
        /*0098*/ 	.byte	0x02, 0x4a
	.zero		1
	.zero		1


	//----- nvinfo : EIATTR_SYSCALL_OFFSETS
	.align		4
        /*009c*/ 	.byte	0x04, 0x46
        /*009e*/ 	.short	(.L_1485 - .L_1484)


	//   ....[0]....
.L_1484:
        /*00a0*/ 	.word	0x00000580


	//----- nvinfo : EIATTR_EXIT_INSTR_OFFSETS
	.align		4
.L_1485:
        /*00a4*/ 	.byte	0x04, 0x1c
        /*00a6*/ 	.short	(.L_1487 - .L_1486)


	//   ....[0]....
.L_1486:
        /*00a8*/ 	.word	0x00000270


	//   ....[1]....
        /*00ac*/ 	.word	0x00000460


	//   ....[2]....
        /*00b0*/ 	.word	0x000031d0


	//   ....[3]....
        /*00b4*/ 	.word	0x000032e0


	//----- nvinfo : EIATTR_MAX_THREADS
	.align		4
.L_1487:
        /*00b8*/ 	.byte	0x04, 0x05
        /*00ba*/ 	.short	(.L_1489 - .L_1488)
.L_1488:
        /*00bc*/ 	.word	0x00000100
        /*00c0*/ 	.word	0x00000001
        /*00c4*/ 	.word	0x00000001


	//----- nvinfo : EIATTR_CRS_STACK_SIZE
	.align		4
.L_1489:
        /*00c8*/ 	.byte	0x04, 0x1e
        /*00ca*/ 	.short	(.L_1491 - .L_1490)
.L_1490:
        /*00cc*/ 	.word	0x00000000


	//----- nvinfo : EIATTR_CBANK_PARAM_SIZE
	.align		4
.L_1491:
        /*00d0*/ 	.byte	0x03, 0x19
        /*00d2*/ 	.short	0x00e8


	//----- nvinfo : EIATTR_PARAM_CBANK
	.align		4
        /*00d4*/ 	.byte	0x04, 0x0a
        /*00d6*/ 	.short	(.L_1493 - .L_1492)
	.align		4
.L_1492:
        /*00d8*/ 	.word	index@(.nv.constant0._ZN7cutlass13device_kernelIN5flash19FlashAttnFwdCombineIN4cute5tupleIJNS3_1CILi16EEENS5_ILi64EEEEEELi7ELi256ELi1ELb0ELb1ENS_10bfloat16_tEfNS_4arch4Sm80EEEEEvNT_6ParamsE)
        /*00dc*/ 	.short	0x0380
        /*00de*/ 	.short	0x00e8


	//----- nvinfo : EIATTR_SW_WAR
	.align		4
.L_1493:
        /*00e0*/ 	.byte	0x04, 0x36
        /*00e2*/ 	.short	(.L_1495 - .L_1494)
.L_1494:
        /*00e4*/ 	.word	0x00000008
.L_1495:


//--------------------- .nv.info._ZN7cutlass13device_kernelIN5flash19FlashAttnFwdCombineIN4cute5tupleIJNS3_1CILi16EEENS5_ILi64EEEEEELi6ELi256ELi1ELb0ELb1ENS_10bfloat16_tEfNS_4arch4Sm80EEEEEvNT_6ParamsE --------------------------
	.section	.nv.info._ZN7cutlass13device_kernelIN5flash19FlashAttnFwdCombineIN4cute5tupleIJNS3_1CILi16EEENS5_ILi64EEEEEELi6ELi256ELi1ELb0ELb1ENS_10bfloat16_tEfNS_4arch4Sm80EEEEEvNT_6ParamsE,"",@"SHT_CUDA_INFO"
	.sectionflags	@""
	.align	4


	//----- nvinfo : EIATTR_CUDA_API_VERSION
	.align		4
        /*0000*/ 	.byte	0x04, 0x37
        /*0002*/ 	.short	(.L_1497 - .L_1496)
.L_1496:
        /*0004*/ 	.word	0x00000082


	//----- nvinfo : EIATTR_KPARAM_INFO
	.align		4
.L_1497:
        /*0008*/ 	.byte	0x04, 0x17
        /*000a*/ 	.short	(.L_1499 - .L_1498)
.L_1498:
        /*000c*/ 	.word	0x00000000
        /*0010*/ 	.short	0x0000
        /*0012*/ 	.short	0x0000
        /*0014*/ 	.byte	0x00, 0xf0, 0xa1, 0x03


	//----- nvinfo : EIATTR_SPARSE_MMA_MASK
	.align		4
.L_1499:
        /*0018*/ 	.byte	0x03, 0x50
        /*001a*/ 	.short	0x0000


	//----- nvinfo : EIATTR_MAXREG_COUNT
	.align		4
        /*001c*/ 	.byte	0x03, 0x1b
        /*001e*/ 	.short	0x0080


	//----- nvinfo : EIATTR_NUM_BARRIERS
	.align		4
        /*0020*/ 	.byte	0x02, 0x4c
        /*0022*/ 	.byte	0x01
	.zero		1


	//----- nvinfo : EIATTR_EXTERNS
	.align		4
        /*0024*/ 	.byte	0x04, 0x0f
        /*0026*/ 	.short	(.L_1501 - .L_1500)


	//   ....[0]....
	.align		4
.L_1500:
        /*0028*/ 	.word	index@(__assertfail)


	//----- nvinfo : EIATTR_MERCURY_ISA_VERSION
	.align		4
.L_1501:
        /*002c*/ 	.byte	0x03, 0x5f
        /*002e*/ 	.short	0x0101


	//----- nvinfo : EIATTR_COOP_GROUP_MASK_REGIDS
	.align		4
        /*0030*/ 	.byte	0x04, 0x29
        /*0032*/ 	.short	(.L_1503 - .L_1502)


	//   ....[0]....
.L_1502:
        /*0034*/ 	.word	0xffffffff


	//   ....[1]....
        /*0038*/ 	.word	0xffffffff


	//   ....[2]....
        /*003c*/ 	.word	0xffffffff


	//   ....[3]....
        /*0040*/ 	.word	0xffffffff


	//   ....[4]....
        /*0044*/ 	.word	0xffffffff


	//   ....[5]....
        /*0048*/ 	.word	0xffffffff


	//   ....[6]....
        /*004c*/ 	.word	0xffffffff


	//   ....[7]....
        /*0050*/ 	.word	0xffffffff


	//   ....[8]....
        /*0054*/ 	.word	0xffffffff


	//   ....[9]....
        /*0058*/ 	.word	0xffffffff


	//   ....[10]....
        /*005c*/ 	.word	0xffffffff


	//   ....[11]....
        /*0060*/ 	.word	0xffffffff


	//----- nvinfo : EIATTR_COOP_GROUP_INSTR_OFFSETS
	.align		4
.L_1503:
        /*0064*/ 	.byte	0x04, 0x28
        /*0066*/ 	.short	(.L_1505 - .L_1504)


	//   ....[0]....
.L_1504:
        /*0068*/ 	.word	0x00001890


	//   ....[1]....
        /*006c*/ 	.word	0x000018b0


	//   ....[2]....
        /*0070*/ 	.word	0x000018d0


	//   ....[3]....
        /*0074*/ 	.word	0x000018f0


	//   ....[4]....
        /*0078*/ 	.word	0x00001a30


	//   ....[5]....
        /*007c*/ 	.word	0x00001aa0


	//   ....[6]....
        /*0080*/ 	.word	0x00001ac0


	//   ....[7]....
        /*0084*/ 	.word	0x00001ae0


	//   ....[8]....
        /*0088*/ 	.word	0x00001b00


	//   ....[9]....
        /*008c*/ 	.word	0x00001b20


	//   ....[10]....
        /*0090*/ 	.word	0x00001b40


	//   ....[11]....
        /*0094*/ 	.word	0x00001b70


	//----- nvinfo : EIATTR_VRC_CTA_INIT_COUNT
	.align		4
.L_1505:
        /*0098*/ 	.byte	0x02, 0x4a
	.zero		1
	.zero		1


	//----- nvinfo : EIATTR_SYSCALL_OFFSETS
	.align		4
        /*009c*/ 	.byte	0x04, 0x46
        /*009e*/ 	.short	(.L_1507 - .L_1506)


	//   ....[0]....
.L_1506:
        /*00a0*/ 	.word	0x00000580


	//----- nvinfo : EIATTR_EXIT_INSTR_OFFSETS
	.align		4
.L_1507:
        /*00a4*/ 	.byte	0x04, 0x1c
        /*00a6*/ 	.short	(.L_1509 - .L_1508)


	//   ....[0]....
.L_1508:
        /*00a8*/ 	.word	0x00000270


	//   ....[1]....
        /*00ac*/ 	.word	0x00000460


	//   ....[2]....
        /*00b0*/ 	.word	0x00002b70


	//   ....[3]....
        /*00b4*/ 	.word	0x00002c80


	//----- nvinfo : EIATTR_MAX_THREADS
	.align		4
.L_1509:
        /*00b8*/ 	.byte	0x04, 0x05
        /*00ba*/ 	.short	(.L_1511 - .L_1510)
.L_1510:
        /*00bc*/ 	.word	0x00000100
        /*00c0*/ 	.word	0x00000001
        /*00c4*/ 	.word	0x00000001


	//----- nvinfo : EIATTR_CRS_STACK_SIZE
	.align		4
.L_1511:
        /*00c8*/ 	.byte	0x04, 0x1e
        /*00ca*/ 	.short	(.L_1513 - .L_1512)
.L_1512:
        /*00cc*/ 	.word	0x00000000


	//----- nvinfo : EIATTR_CBANK_PARAM_SIZE
	.align		4
.L_1513:
        /*00d0*/ 	.byte	0x03, 0x19
        /*00d2*/ 	.short	0x00e8


	//----- nvinfo : EIATTR_PARAM_CBANK
	.align		4
        /*00d4*/ 	.byte	0x04, 0x0a
        /*00d6*/ 	.short	(.L_1515 - .L_1514)
	.align		4
.L_1514:
        /*00d8*/ 	.word	index@(.nv.constant0._ZN7cutlass13device_kernelIN5flash19FlashAttnFwdCombineIN4cute5tupleIJNS3_1CILi16EEENS5_ILi64EEEEEELi6ELi256ELi1ELb0ELb1ENS_10bfloat16_tEfNS_4arch4Sm80EEEEEvNT_6ParamsE)
        /*00dc*/ 	.short	0x0380
        /*00de*/ 	.short	0x00e8


	//----- nvinfo : EIATTR_SW_WAR
	.align		4
.L_1515:
        /*00e0*/ 	.byte	0x04, 0x36
        /*00e2*/ 	.short	(.L_1517 - .L_1516)
.L_1516:
        /*00e4*/ 	.word	0x00000008
.L_1517:


//--------------------- .nv.info._ZN7cutlass13device_kernelIN5flash19FlashAttnFwdCombineIN4cute5tupleIJNS3_1CILi16EEENS5_ILi64EEEEEELi5ELi256ELi1ELb0ELb1ENS_10bfloat16_tEfNS_4arch4Sm80EEEEEvNT_6ParamsE --------------------------
	.section	.nv.info._ZN7cutlass13device_kernelIN5flash19FlashAttnFwdCombineIN4cute5tupleIJNS3_1CILi16EEENS5_ILi64EEEEEELi5ELi256ELi1ELb0ELb1ENS_10bfloat16_tEfNS_4arch4Sm80EEEEEvNT_6ParamsE,"",@"SHT_CUDA_INFO"
	.sectionflags	@""
	.align	4


	//----- nvinfo : EIATTR_CUDA_API_VERSION
	.align		4
        /*0000*/ 	.byte	0x04, 0x37
        /*0002*/ 	.short	(.L_1519 - .L_1518)
.L_1518:
        /*0004*/ 	.word	0x00000082


	//----- nvinfo : EIATTR_KPARAM_INFO
	.align		4
.L_1519:
        /*0008*/ 	.byte	0x04, 0x17
        /*000a*/ 	.short	(.L_1521 - .L_1520)
.L_1520:
        /*000c*/ 	.word	0x00000000
        /*0010*/ 	.short	0x0000
        /*0012*/ 	.short	0x0000
        /*0014*/ 	.byte	0x00, 0xf0, 0xa1, 0x03


	//----- nvinfo : EIATTR_SPARSE_MMA_MASK
	.align		4
.L_1521:
        /*0018*/ 	.byte	0x03, 0x50
        /*001a*/ 	.short	0x0000


	//----- nvinfo : EIATTR_MAXREG_COUNT
	.align		4
        /*001c*/ 	.byte	0x03, 0x1b
        /*001e*/ 	.short	0x0080


	//----- nvinfo : EIATTR_NUM_BARRIERS
	.align		4
        /*0020*/ 	.byte	0x02, 0x4c
        /*0022*/ 	.byte	0x01
	.zero		1


	//----- nvinfo : EIATTR_EXTERNS
	.align		4
        /*0024*/ 	.byte	0x04, 0x0f
        /*0026*/ 	.short	(.L_1523 - .L_1522)


	//   ....[0]....
	.align		4
.L_1522:
        /*0028*/ 	.word	index@(__assertfail)


	//----- nvinfo : EIATTR_MERCURY_ISA_VERSION
	.align		4
.L_1523:
        /*002c*/ 	.byte	0x03, 0x5f
        /*002e*/ 	.short	0x0101


	//----- nvinfo : EIATTR_COOP_GROUP_MASK_REGIDS
	.align		4
        /*0030*/ 	.byte	0x04, 0x29
        /*0032*/ 	.short	(.L_1525 - .L_1524)


	//   ....[0]....
.L_1524:
        /*0034*/ 	.word	0xffffffff


	//   ....[1]....
        /*0038*/ 	.word	0xffffffff


	//   ....[2]....
        /*003c*/ 	.word	0xffffffff


	//   ....[3]....
        /*0040*/ 	.word	0xffffffff


	//   ....[4]....
        /*0044*/ 	.word	0xffffffff


	//   ....[5]....
        /*0048*/ 	.word	0xffffffff


	//   ....[6]....
        /*004c*/ 	.word	0xffffffff


	//   ....[7]....
        /*0050*/ 	.word	0xffffffff


	//   ....[8]....
        /*0054*/ 	.word	0xffffffff


	//   ....[9]....
        /*0058*/ 	.word	0xffffffff


	//   ....[10]....
        /*005c*/ 	.word	0xffffffff


	//   ....[11]....
        /*0060*/ 	.word	0xffffffff


	//----- nvinfo : EIATTR_COOP_GROUP_INSTR_OFFSETS
	.align		4
.L_1525:
        /*0064*/ 	.byte	0x04, 0x28
        /*0066*/ 	.short	(.L_1527 - .L_1526)


	//   ....[0]....
.L_1526:
        /*0068*/ 	.word	0x00001650


	//   ....[1]....
        /*006c*/ 	.word	0x00001670


	//   ....[2]....
        /*0070*/ 	.word	0x00001690


	//   ....[3]....
        /*0074*/ 	.word	0x000016b0


	//   ....[4]....
        /*0078*/ 	.word	0x00001780


	//   ....[5]....
        /*007c*/ 	.word	0x000017d0


	//   ....[6]....
        /*0080*/ 	.word	0x000017f0


	//   ....[7]....
        /*0084*/ 	.word	0x00001810


	//   ....[8]....
        /*0088*/ 	.word	0x00001830


	//   ....[9]....
        /*008c*/ 	.word	0x00001850


	//   ....[10]....
        /*0090*/ 	.word	0x00001870


	//   ....[11]....
        /*0094*/ 	.word	0x00001890


	//----- nvinfo : EIATTR_VRC_CTA_INIT_COUNT
	.align		4
.L_1527:
        /*0098*/ 	.byte	0x02, 0x4a
	.zero		1
	.zero		1


	//----- nvinfo : EIATTR_SYSCALL_OFFSETS
	.align		4
        /*009c*/ 	.byte	0x04, 0x46
        /*009e*/ 	.short	(.L_1529 - .L_1528)


	//   ....[0]....
.L_1528:
        /*00a0*/ 	.word	0x00000580


	//----- nvinfo : EIATTR_EXIT_INSTR_OFFSETS
	.align		4
.L_1529:
        /*00a4*/ 	.byte	0x04, 0x1c
        /*00a6*/ 	.short	(.L_1531 - .L_1530)


	//   ....[0]....
.L_1530:
        /*00a8*/ 	.word	0x00000270


	//   ....[1]....
        /*00ac*/ 	.word	0x00000460


	//   ....[2]....
        /*00b0*/ 	.word	0x00002840


	//   ....[3]....
        /*00b4*/ 	.word	0x00002950


	//----- nvinfo : EIATTR_MAX_THREADS
	.align		4
.L_1531:
        /*00b8*/ 	.byte	0x04, 0x05
        /*00ba*/ 	.short	(.L_1533 - .L_1532)
.L_1532:
        /*00bc*/ 	.word	0x00000100
        /*00c0*/ 	.word	0x00000001
        /*00c4*/ 	.word	0x00000001


	//----- nvinfo : EIATTR_CRS_STACK_SIZE
	.align		4
.L_1533:
        /*00c8*/ 	.byte	0x04, 0x1e
        /*00ca*/ 	.short	(.L_1535 - .L_1534)
.L_1534:
        /*00cc*/ 	.word	0x00000000


	//----- nvinfo : EIATTR_CBANK_PARAM_SIZE
	.align		4
.L_1535:
        /*00d0*/ 	.byte	0x03, 0x19
        /*00d2*/ 	.short	0x00e8


	//----- nvinfo : EIATTR_PARAM_CBANK
	.align		4
        /*00d4*/ 	.byte	0x04, 0x0a
        /*00d6*/ 	.short	(.L_1537 - .L_1536)
	.align		4
.L_1536:
        /*00d8*/ 	.word	index@(.nv.constant0._ZN7cutlass13device_kernelIN5flash19FlashAttnFwdCombineIN4cute5tupleIJNS3_1CILi16EEENS5_ILi64EEEEEELi5ELi256ELi1ELb0ELb1ENS_10bfloat16_tEfNS_4arch4Sm80EEEEEvNT_6ParamsE)
        /*00dc*/ 	.short	0x0380
        /*00de*/ 	.short	0x00e8


	//----- nvinfo : EIATTR_SW_WAR
	.align		4
.L_1537:
        /*00e0*/ 	.byte	0x04, 0x36
        /*00e2*/ 	.short	(.L_1539 - .L_1538)
.L_1538:
        /*00e4*/ 	.word	0x00000008
.L_1539:


//--------------------- .nv.info._ZN7cutlass13device_kernelIN5flash19FlashAttnFwdCombineIN4cute5tupleIJNS3_1CILi16EEENS5_ILi64EEEEEELi4ELi256ELi1ELb0ELb1ENS_10bfloat16_tEfNS_4arch4Sm80EEEEEvNT_6ParamsE --------------------------
	.section	.nv.info._ZN7cutlass13device_kernelIN5flash19FlashAttnFwdCombineIN4cute5tupleIJNS3_1CILi16EEENS5_ILi64EEEEEELi4ELi256ELi1ELb0ELb1ENS_10bfloat16_tEfNS_4arch4Sm80EEEEEvNT_6ParamsE,"",@"SHT_CUDA_INFO"
	.sectionflags	@""
	.align	4


	//----- nvinfo : EIATTR_CUDA_API_VERSION
	.align		4
        /*0000*/ 	.byte	0x04, 0x37
        /*0002*/ 	.short	(.L_1541 - .L_1540)
.L_1540:
        /*0004*/ 	.word	0x00000082


	//----- nvinfo : EIATTR_KPARAM_INFO
	.align		4
.L_1541:
        /*0008*/ 	.byte	0x04, 0x17
        /*000a*/ 	.short	(.L_1543 - .L_1542)
.L_1542:
        /*000c*/ 	.word	0x00000000
        /*0010*/ 	.short	0x0000
        /*0012*/ 	.short	0x0000
        /*0014*/ 	.byte	0x00, 0xf0, 0xa1, 0x03


	//----- nvinfo : EIATTR_SPARSE_MMA_MASK
	.align		4
.L_1543:
        /*0018*/ 	.byte	0x03, 0x50
        /*001a*/ 	.short	0x0000


	//----- nvinfo : EIATTR_MAXREG_COUNT
	.align		4
        /*001c*/ 	.byte	0x03, 0x1b
        /*001e*/ 	.short	0x0080


	//----- nvinfo : EIATTR_NUM_BARRIERS
	.align		4
        /*0020*/ 	.byte	0x02, 0x4c
        /*0022*/ 	.byte	0x01
	.zero		1


	//----- nvinfo : EIATTR_EXTERNS
	.align		4
        /*0024*/ 	.byte	0x04, 0x0f
        /*0026*/ 	.short	(.L_1545 - .L_1544)


	//   ....[0]....
	.align		4
.L_1544:
        /*0028*/ 	.word	index@(__assertfail)


	//----- nvinfo : EIATTR_MERCURY_ISA_VERSION
	.align		4
.L_1545:
        /*002c*/ 	.byte	0x03, 0x5f
        /*002e*/ 	.short	0x0101


	//----- nvinfo : EIATTR_COOP_GROUP_MASK_REGIDS
	.align		4
        /*0030*/ 	.byte	0x04, 0x29
        /*0032*/ 	.short	(.L_1547 - .L_1546)


	//   ....[0]....
.L_1546:
        /*0034*/ 	.word	0xffffffff


	//   ....[1]....
        /*0038*/ 	.word	0xffffffff


	//   ....[2]....
        /*003c*/ 	.word	0xffffffff


	//   ....[3]....
        /*0040*/ 	.word	0xffffffff


	//   ....[4]....
        /*0044*/ 	.word	0xffffffff


	//   ....[5]....
        /*0048*/ 	.word	0xffffffff


	//   ....[6]....
        /*004c*/ 	.word	0xffffffff


	//   ....[7]....
        /*0050*/ 	.word	0xffffffff


	//   ....[8]....
        /*0054*/ 	.word	0xffffffff


	//   ....[9]....
        /*0058*/ 	.word	0xffffffff


	//   ....[10]....
        /*005c*/ 	.word	0xffffffff


	//   ....[11]....
        /*0060*/ 	.word	0xffffffff


	//----- nvinfo : EIATTR_COOP_GROUP_INSTR_OFFSETS
	.align		4
.L_1547:
        /*0064*/ 	.byte	0x04, 0x28
        /*0066*/ 	.short	(.L_1549 - .L_1548)


	//   ....[0]....
.L_1548:
        /*0068*/ 	.word	0x00001570


	//   ....[1]....
        /*006c*/ 	.word	0x00001590


	//   ....[2]....
        /*0070*/ 	.word	0x000015b0


	//   ....[3]....
        /*0074*/ 	.word	0x000015d0


	//   ....[4]....
        /*0078*/ 	.word	0x00001650


	//   ....[5]....
        /*007c*/ 	.word	0x00001690


	//   ....[6]....
        /*0080*/ 	.word	0x000016a0


	//   ....[7]....
        /*0084*/ 	.word	0x000016d0


	//   ....[8]....
        /*0088*/ 	.word	0x000016e0


	//   ....[9]....
        /*008c*/ 	.word	0x00001710


	//   ....[10]....
        /*0090*/ 	.word	0x00001720


	//   ....[11]....
        /*0094*/ 	.word	0x00001750


	//----- nvinfo : EIATTR_VRC_CTA_INIT_COUNT
	.align		4
.L_1549:
        /*0098*/ 	.byte	0x02, 0x4a
	.zero		1
	.zero		1


	//----- nvinfo : EIATTR_SYSCALL_OFFSETS
	.align		4
        /*009c*/ 	.byte	0x04, 0x46
        /*009e*/ 	.short	(.L_1551 - .L_1550)


	//   ....[0]....
.L_1550:
        /*00a0*/ 	.word	0x00000580


	//----- nvinfo : EIATTR_EXIT_INSTR_OFFSETS
	.align		4
.L_1551:
        /*00a4*/ 	.byte	0x04, 0x1c
        /*00a6*/ 	.short	(.L_1553 - .L_1552)


	//   ....[0]....
.L_1552:
        /*00a8*/ 	.word	0x00000270


	//   ....[1]....
        /*00ac*/ 	.word	0x00000460


	//   ....[2]....
        /*00b0*/ 	.word	0x000026c0


	//   ....[3]....
        /*00b4*/ 	.word	0x000027d0


	//----- nvinfo : EIATTR_MAX_THREADS
	.align		4
.L_1553:
        /*00b8*/ 	.byte	0x04, 0x05
        /*00ba*/ 	.short	(.L_1555 - .L_1554)
.L_1554:
        /*00bc*/ 	.word	0x00000100
        /*00c0*/ 	.word	0x00000001
        /*00c4*/ 	.word	0x00000001


	//----- nvinfo : EIATTR_CRS_STACK_SIZE
	.align		4
.L_1555:
        /*00c8*/ 	.byte	0x04, 0x1e
        /*00ca*/ 	.short	(.L_1557 - .L_1556)
.L_1556:
        /*00cc*/ 	.word	0x00000000


	//----- nvinfo : EIATTR_CBANK_PARAM_SIZE
	.align		4
.L_1557:
        /*00d0*/ 	.byte	0x03, 0x19
        /*00d2*/ 	.short	0x00e8


	//----- nvinfo : EIATTR_PARAM_CBANK
	.align		4
        /*00d4*/ 	.byte	0x04, 0x0a
        /*00d6*/ 	.short	(.L_1559 - .L_1558)
	.align		4
.L_1558:
        /*00d8*/ 	.word	index@(.nv.constant0._ZN7cutlass13device_kernelIN5flash19FlashAttnFwdCombineIN4cute5tupleIJNS3_1CILi16EEENS5_ILi64EEEEEELi4ELi256ELi1ELb0ELb1ENS_10bfloat16_tEfNS_4arch4Sm80EEEEEvNT_6ParamsE)
        /*00dc*/ 	.short	0x0380
        /*00de*/ 	.short	0x00e8


	//----- nvinfo : EIATTR_SW_WAR
	.align		4
.L_1559:
        /*00e0*/ 	.byte	0x04, 0x36
        /*00e2*/ 	.short	(.L_1561 - .L_1560)
.L_1560:
        /*00e4*/ 	.word	0x00000008
.L_1561:


//--------------------- .nv.info._ZN7cutlass13device_kernelIN5flash19FlashAttnFwdCombineIN4cute5tupleIJNS3_1CILi8EEENS5_ILi128EEEEEELi8ELi256ELi1ELb0ELb0ENS_6half_tEfNS_4arch4Sm90EEEEEvNT_6ParamsE --------------------------
	.section	.nv.info._ZN7cutlass13device_kernelIN5flash19FlashAttnFwdCombineIN4cute5tupleIJNS3_1CILi8EEENS5_ILi128EEEEEELi8ELi256ELi1ELb0ELb0ENS_6half_tEfNS_4arch4Sm90EEEEEvNT_6ParamsE,"",@"SHT_CUDA_INFO"
	.sectionflags	@""
	.align	4


	//----- nvinfo : EIATTR_CUDA_API_VERSION
	.align		4
        /*0000*/ 	.byte	0x04, 0x37
        /*0002*/ 	.short	(.L_1563 - .L_1562)
.L_1562:
        /*0004*/ 	.word	0x00000082


	//----- nvinfo : EIATTR_KPARAM_INFO
	.align		4
.L_1563:
        /*0008*/ 	.byte	0x04, 0x17
        /*000a*/ 	.short	(.L_1565 - .L_1564)
.L_1564:
        /*000c*/ 	.word	0x00000000
        /*0010*/ 	.short	0x0000
        /*0012*/ 	.short	0x0000
        /*0014*/ 	.byte	0x00, 0xf0, 0xa1, 0x03


	//----- nvinfo : EIATTR_SPARSE_MMA_MASK
	.align		4
.L_1565:
        /*0018*/ 	.byte	0x03, 0x50
        /*001a*/ 	.short	0x0000


	//----- nvinfo : EIATTR_MAXREG_COUNT
	.align		4
        /*001c*/ 	.byte	0x03, 0x1b
        /*001e*/ 	.short	0x0080


	//----- nvinfo : EIATTR_NUM_BARRIERS
	.align		4
        /*0020*/ 	.byte	0x02, 0x4c
        /*0022*/ 	.byte	0x01
	.zero		1


	//----- nvinfo : EIATTR_EXTERNS
	.align		4
        /*0024*/ 	.byte	0x04, 0x0f
        /*0026*/ 	.short	(.L_1567 - .L_1566)


	//   ....[0]....
	.align		4
.L_1566:
        /*0028*/ 	.word	index@(__assertfail)


	//----- nvinfo : EIATTR_MERCURY_ISA_VERSION
	.align		4
.L_1567:
        /*002c*/ 	.byte	0x03, 0x5f
        /*002e*/ 	.short	0x0101


	//----- nvinfo : EIATTR_COOP_GROUP_MASK_REGIDS
	.align		4
        /*0030*/ 	.byte	0x04, 0x29
        /*0032*/ 	.short	(.L_1569 - .L_1568)


	//   ....[0]....
.L_1568:
        /*0034*/ 	.word	0xffffffff


	//   ....[1]....
        /*0038*/ 	.word	0xffffffff


	//   ....[2]....
        /*003c*/ 	.word	0xffffffff


	//   ....[3]....
        /*0040*/ 	.word	0xffffffff


	//   ....[4]....
        /*0044*/ 	.word	0xffffffff


	//   ....[5]....
        /*0048*/ 	.word	0xffffffff


	//   ....[6]....
        /*004c*/ 	.word	0xffffffff


	//   ....[7]....
        /*0050*/ 	.word	0xffffffff


	//   ....[8]....
        /*0054*/ 	.word	0xffffffff


	//   ....[9]....
        /*0058*/ 	.word	0xffffffff


	//   ....[10]....
        /*005c*/ 	.word	0xffffffff


	//   ....[11]....
        /*0060*/ 	.word	0xffffffff


	//   ....[12]....
        /*0064*/ 	.word	0xffffffff


	//   ....[13]....
        /*0068*/ 	.word	0xffffffff


	//   ....[14]....
        /*006c*/ 	.word	0xffffffff


	//----- nvinfo : EIATTR_COOP_GROUP_INSTR_OFFSETS
	.align		4
.L_1569:
        /*0070*/ 	.byte	0x04, 0x28
        /*0072*/ 	.short	(.L_1571 - .L_1570)


	//   ....[0]....
.L_1570:
        /*0074*/ 	.word	0x00001470


	//   ....[1]....
        /*0078*/ 	.word	0x00001490


	//   ....[2]....
        /*007c*/ 	.word	0x000014b0


	//   ....[3]....
        /*0080*/ 	.word	0x000014d0


	//   ....[4]....
        /*0084*/ 	.word	0x000014f0


	//   ....[5]....
        /*0088*/ 	.word	0x000017d0


	//   ....[6]....
        /*008c*/ 	.word	0x00001850


	//   ....[7]....
        /*0090*/ 	.word	0x00001860


	//   ....[8]....
        /*0094*/ 	.word	0x00001890


	//   ....[9]....
        /*0098*/ 	.word	0x000018a0


	//   ....[10]....
        /*009c*/ 	.word	0x000018d0


	//   ....[11]....
        /*00a0*/ 	.word	0x000018e0


	//   ....[12]....
        /*00a4*/ 	.word	0x00001910


	//   ....[13]....
        /*00a8*/ 	.word	0x00001920


	//   ....[14]....
        /*00ac*/ 	.word	0x00001950


	//----- nvinfo : EIATTR_VRC_CTA_INIT_COUNT
	.align		4
.L_1571:
        /*00b0*/ 	.byte	0x02, 0x4a
	.zero		1
	.zero		1


	//----- nvinfo : EIATTR_SYSCALL_OFFSETS
	.align		4
        /*00b4*/ 	.byte	0x04, 0x46
        /*00b6*/ 	.short	(.L_1573 - .L_1572)


	//   ....[0]....
.L_1572:
        /*00b8*/ 	.word	0x000003c0


	//----- nvinfo : EIATTR_EXIT_INSTR_OFFSETS
	.align		4
.L_1573:
        /*00bc*/ 	.byte	0x04, 0x1c
        /*00be*/ 	.short	(.L_1575 - .L_1574)


	//   ....[0]....
.L_1574:
        /*00c0*/ 	.word	0x00000270


	//   ....[1]....
        /*00c4*/ 	.word	0x00002ad0


	//   ....[2]....
        /*00c8*/ 	.word	0x00002c20


	//----- nvinfo : EIATTR_MAX_THREADS
	.align		4
.L_1575:
        /*00cc*/ 	.byte	0x04, 0x05
        /*00ce*/ 	.short	(.L_1577 - .L_1576)
.L_1576:
        /*00d0*/ 	.word	0x00000100
        /*00d4*/ 	.word	0x00000001
        /*00d8*/ 	.word	0x00000001


	//----- nvinfo : EIATTR_CRS_STACK_SIZE
	.align		4
.L_1577:
        /*00dc*/ 	.byte	0x04, 0x1e
        /*00de*/ 	.short	(.L_1579 - .L_1578)
.L_1578:
        /*00e0*/ 	.word	0x00000000


	//----- nvinfo : EIATTR_CBANK_PARAM_SIZE
	.align		4
.L_1579:
        /*00e4*/ 	.byte	0x03, 0x19
        /*00e6*/ 	.short	0x00e8


	//----- nvinfo : EIATTR_PARAM_CBANK
	.align		4
        /*00e8*/ 	.byte	0x04, 0x0a
        /*00ea*/ 	.short	(.L_1581 - .L_1580)
	.align		4
.L_1580:
        /*00ec*/ 	.word	index@(.nv.constant0._ZN7cutlass13device_kernelIN5flash19FlashAttnFwdCombineIN4cute5tupleIJNS3_1CILi8EEENS5_ILi128EEEEEELi8ELi256ELi1ELb0ELb0ENS_6half_tEfNS_4arch4Sm90EEEEEvNT_6ParamsE)
        /*00f0*/ 	.short	0x0380
        /*00f2*/ 	.short	0x00e8


	//----- nvinfo : EIATTR_SW_WAR
	.align		4
.L_1581:
        /*00f4*/ 	.byte	0x04, 0x36
        /*00f6*/ 	.short	(.L_1583 - .L_1582)
.L_1582:
        /*00f8*/ 	.word	0x00000008
.L_1583:


//--------------------- .nv.info._ZN7cutlass13device_kernelIN5flash19FlashAttnFwdCombineIN4cute5tupleIJNS3_1CILi8EEENS5_ILi128EEEEEELi7ELi256ELi1ELb0ELb0ENS_6half_tEfNS_4arch4Sm90EEEEEvNT_6ParamsE --------------------------
	.section	.nv.info._ZN7cutlass13device_kernelIN5flash19FlashAttnFwdCombineIN4cute5tupleIJNS3_1CILi8EEENS5_ILi128EEEEEELi7ELi256ELi1ELb0ELb0ENS_6half_tEfNS_4arch4Sm90EEEEEvNT_6ParamsE,"",@"SHT_CUDA_INFO"
	.sectionflags	@""
	.align	4


	//----- nvinfo : EIATTR_CUDA_API_VERSION
	.align		4
        /*0000*/ 	.byte	0x04, 0x37
        /*0002*/ 	.short	(.L_1585 - .L_1584)
.L_1584:
        /*0004*/ 	.word	0x00000082


	//----- nvinfo : EIATTR_KPARAM_INFO
	.align		4
.L_1585:
        /*0008*/ 	.byte	0x04, 0x17
        /*000a*/ 	.short	(.L_1587 - .L_1586)
.L_1586:
        /*000c*/ 	.word	0x00000000
        /*0010*/ 	.short	0x0000
        /*0012*/ 	.short	0x0000
        /*0014*/ 	.byte	0x00, 0xf0, 0xa1, 0x03


	//----- nvinfo : EIATTR_SPARSE_MMA_MASK
	.align		4
.L_1587:
        /*0018*/ 	.byte	0x03, 0x50
        /*001a*/ 	.short	0x0000


	//----- nvinfo : EIATTR_MAXREG_COUNT
	.align		4
        /*001c*/ 	.byte	0x03, 0x1b
        /*001e*/ 	.short	0x0080


	//----- nvinfo : EIATTR_NUM_BARRIERS
	.align		4
        /*0020*/ 	.byte	0x02, 0x4c
        /*0022*/ 	.byte	0x01
	.zero		1


	//----- nvinfo : EIATTR_EXTERNS
	.align		4
        /*0024*/ 	.byte	0x04, 0x0f
        /*0026*/ 	.short	(.L_1589 - .L_1588)


	//   ....[0]....
	.align		4
.L_1588:
        /*0028*/ 	.word	index@(__assertfail)


	//----- nvinfo : EIATTR_MERCURY_ISA_VERSION
	.align		4
.L_1589:
        /*002c*/ 	.byte	0x03, 0x5f
        /*002e*/ 	.short	0x0101


	//----- nvinfo : EIATTR_COOP_GROUP_MASK_REGIDS
	.align		4
        /*0030*/ 	.byte	0x04, 0x29
        /*0032*/ 	.short	(.L_1591 - .L_1590)


	//   ....[0]....
.L_1590:
        /*0034*/ 	.word	0xffffffff


	//   ....[1]....
        /*0038*/ 	.word	0xffffffff


	//   ....[2]....
        /*003c*/ 	.word	0xffffffff


	//   ....[3]....
        /*0040*/ 	.word	0xffffffff


	//   ....[4]....
        /*0044*/ 	.word	0xffffffff


	//   ....[5]....
        /*0048*/ 	.word	0xffffffff


	//   ....[6]....
        /*004c*/ 	.word	0xffffffff


	//   ....[7]....
        /*0050*/ 	.word	0xffffffff


	//   ....[8]....
        /*0054*/ 	.word	0xffffffff


	//   ....[9]....
        /*0058*/ 	.word	0xffffffff


	//   ....[10]....
        /*005c*/ 	.word	0xffffffff


	//   ....[11]....
        /*0060*/ 	.word	0xffffffff


	//   ....[12]....
        /*0064*/ 	.word	0xffffffff


	//   ....[13]....
        /*0068*/ 	.word	0xffffffff


	//   ....[14]....
        /*006c*/ 	.word	0xffffffff


	//----- nvinfo : EIATTR_COOP_GROUP_INSTR_OFFSETS
	.align		4
.L_1591:
        /*0070*/ 	.byte	0x04, 0x28
        /*0072*/ 	.short	(.L_1593 - .L_1592)


	//   ....[0]....
.L_1592:
        /*0074*/ 	.word	0x00001100


	//   ....[1]....
        /*0078*/ 	.word	0x00001120


	//   ....[2]....
        /*007c*/ 	.word	0x00001140


	//   ....[3]....
        /*0080*/ 	.word	0x00001160


	//   ....[4]....
        /*0084*/ 	.word	0x00001180


	//   ....[5]....
        /*0088*/ 	.word	0x000012d0


	//   ....[6]....
        /*008c*/ 	.word	0x00001360


	//   ....[7]....
        /*0090*/ 	.word	0x00001370


	//   ....[8]....
        /*0094*/ 	.word	0x000013a0


	//   ....[9]....
        /*0098*/ 	.word	0x000013b0


	//   ....[10]....
        /*009c*/ 	.word	0x000013e0


	//   ....[11]....
        /*00a0*/ 	.word	0x000013f0


	//   ....[12]....
        /*00a4*/ 	.word	0x00001420


	//   ....[13]....
        /*00a8*/ 	.word	0x00001430


	//   ....[14]....
        /*00ac*/ 	.word	0x00001460


	//----- nvinfo : EIATTR_VRC_CTA_INIT_COUNT
	.align		4
.L_1593:
        /*00b0*/ 	.byte	0x02, 0x4a
	.zero		1
	.zero		1


	//----- nvinfo : EIATTR_SYSCALL_OFFSETS
	.align		4
        /*00b4*/ 	.byte	0x04, 0x46
        /*00b6*/ 	.short	(.L_1595 - .L_1594)


	//   ....[0]....
.L_1594:
        /*00b8*/ 	.word	0x000003c0


	//----- nvinfo : EIATTR_EXIT_INSTR_OFFSETS
	.align		4
.L_1595:
        /*00bc*/ 	.byte	0x04, 0x1c
        /*00be*/ 	.short	(.L_1597 - .L_1596)


	//   ....[0]....
.L_1596:
        /*00c0*/ 	.word	0x00000270


	//   ....[1]....
        /*00c4*/ 	.word	0x00002550


	//   ....[2]....
        /*00c8*/ 	.word	0x000026a0


	//----- nvinfo : EIATTR_MAX_THREADS
	.align		4
.L_1597:
        /*00cc*/ 	.byte	0x04, 0x05
        /*00ce*/ 	.short	(.L_1599 - .L_1598)
.L_1598:
        /*00d0*/ 	.word	0x00000100
        /*00d4*/ 	.word	0x00000001
        /*00d8*/ 	.word	0x00000001


	//----- nvinfo : EIATTR_CRS_STACK_SIZE
	.align		4
.L_1599:
        /*00dc*/ 	.byte	0x04, 0x1e
        /*00de*/ 	.short	(.L_1601 - .L_1600)
.L_1600:
        /*00e0*/ 	.word	0x00000000


	//----- nvinfo : EIATTR_CBANK_PARAM_SIZE
	.align		4
.L_1601:
        /*00e4*/ 	.byte	0x03, 0x19
        /*00e6*/ 	.short	0x00e8


	//----- nvinfo : EIATTR_PARAM_CBANK
	.align		4
        /*00e8*/ 	.byte	0x04, 0x0a
        /*00ea*/ 	.short	(.L_1603 - .L_1602)
	.align		4
.L_1602:
        /*00ec*/ 	.word	index@(.nv.constant0._ZN7cutlass13device_kernelIN5flash19FlashAttnFwdCombineIN4cute5tupleIJNS3_1CILi8EEENS5_ILi128EEEEEELi7ELi256ELi1ELb0ELb0ENS_6half_tEfNS_4arch4Sm90EEEEEvNT_6ParamsE)
        /*00f0*/ 	.short	0x0380
        /*00f2*/ 	.short	0x00e8


	//----- nvinfo : EIATTR_SW_WAR
	.align		4
.L_1603:
        /*00f4*/ 	.byte	0x04, 0x36
        /*00f6*/ 	.short	(.L_1605 - .L_1604)
.L_1604:
        /*00f8*/ 	.word	0x00000008
.L_1605:


//--------------------- .nv.info._ZN7cutlass13device_kernelIN5flash19FlashAttnFwdCombineIN4cute5tupleIJNS3_1CILi8EEENS5_ILi128EEEEEELi6ELi256ELi1ELb0ELb0ENS_6half_tEfNS_4arch4Sm90EEEEEvNT_6ParamsE --------------------------
	.section	.nv.info._ZN7cutlass13device_kernelIN5flash19FlashAttnFwdCombineIN4cute5tupleIJNS3_1CILi8EEENS5_ILi128EEEEEELi6ELi256ELi1ELb0ELb0ENS_6half_tEfNS_4arch4Sm90EEEEEvNT_6ParamsE,"",@"SHT_CUDA_INFO"
	.sectionflags	@""
	.align	4


	//----- nvinfo : EIATTR_CUDA_API_VERSION
	.align		4
        /*0000*/ 	.byte	0x04, 0x37
        /*0002*/ 	.short	(.L_1607 - .L_1606)
.L_1606:
        /*0004*/ 	.word	0x00000082


	//----- nvinfo : EIATTR_KPARAM_INFO
	.align		4
.L_1607:
        /*0008*/ 	.byte	0x04, 0x17
        /*000a*/ 	.short	(.L_1609 - .L_1608)
.L_1608:
        /*000c*/ 	.word	0x00000000
        /*0010*/ 	.short	0x0000
        /*0012*/ 	.short	0x0000
        /*0014*/ 	.byte	0x00, 0xf0, 0xa1, 0x03


	//----- nvinfo : EIATTR_SPARSE_MMA_MASK
	.align		4
.L_1609:
        /*0018*/ 	.byte	0x03, 0x50
        /*001a*/ 	.short	0x0000


	//----- nvinfo : EIATTR_MAXREG_COUNT
	.align		4
        /*001c*/ 	.byte	0x03, 0x1b
        /*001e*/ 	.short	0x0080


	//----- nvinfo : EIATTR_NUM_BARRIERS
	.align		4
        /*0020*/ 	.byte	0x02, 0x4c
        /*0022*/ 	.byte	0x01
	.zero		1


	//----- nvinfo : EIATTR_EXTERNS
	.align		4
        /*0024*/ 	.byte	0x04, 0x0f
        /*0026*/ 	.short	(.L_1611 - .L_1610)


	//   ....[0]....
	.align		4
.L_1610:
        /*0028*/ 	.word	index@(__assertfail)


	//----- nvinfo : EIATTR_MERCURY_ISA_VERSION
	.align		4
.L_1611:
        /*002c*/ 	.byte	0x03, 0x5f
        /*002e*/ 	.short	0x0101


	//----- nvinfo : EIATTR_COOP_GROUP_MASK_REGIDS
	.align		4
        /*0030*/ 	.byte	0x04, 0x29
        /*0032*/ 	.short	(.L_1613 - .L_1612)


	//   ....[0]....
.L_1612:
        /*0034*/ 	.word	0xffffffff


	//   ....[1]....
        /*0038*/ 	.word	0xffffffff


	//   ....[2]....
        /*003c*/ 	.word	0xffffffff


	//   ....[3]....
        /*0040*/ 	.word	0xffffffff


	//   ....[4]....
        /*0044*/ 	.word	0xffffffff


	//   ....[5]....
        /*0048*/ 	.word	0xffffffff


	//   ....[6]....
        /*004c*/ 	.word	0xffffffff


	//   ....[7]....
        /*0050*/ 	.word	0xffffffff


	//   ....[8]....
        /*0054*/ 	.word	0xffffffff


	//   ....[9]....
        /*0058*/ 	.word	0xffffffff


	//   ....[10]....
        /*005c*/ 	.word	0xffffffff


	//   ....[11]....
        /*0060*/ 	.word	0xffffffff


	//   ....[12]....
        /*0064*/ 	.word	0xffffffff


	//   ....[13]....
        /*0068*/ 	.word	0xffffffff


	//   ....[14]....
        /*006c*/ 	.word	0xffffffff


	//----- nvinfo : EIATTR_COOP_GROUP_INSTR_OFFSETS
	.align		4
.L_1613:
        /*0070*/ 	.byte	0x04, 0x28
        /*0072*/ 	.short	(.L_1615 - .L_1614)


	//   ....[0]....
.L_1614:
        /*0074*/ 	.word	0x00000e10


	//   ....[1]....
        /*0078*/ 	.word	0x00000e30


	//   ....[2]....
        /*007c*/ 	.word	0x00000e50


	//   ....[3]....
        /*0080*/ 	.word	0x00000e70


	//   ....[4]....
        /*0084*/ 	.word	0x00000e90


	//   ....[5]....
        /*0088*/ 	.word	0x00000f60


	//   ....[6]....
        /*008c*/ 	.word	0x00000fa0


	//   ....[7]....
        /*0090*/ 	.word	0x00000fb0


	//   ....[8]....
        /*0094*/ 	.word	0x00000fe0


	//   ....[9]....
        /*0098*/ 	.word	0x00000ff0


	//   ....[10]....
        /*009c*/ 	.word	0x00001020


	//   ....[11]....
        /*00a0*/ 	.word	0x00001030


	//   ....[12]....
        /*00a4*/ 	.word	0x00001060


	//   ....[13]....
        /*00a8*/ 	.word	0x00001070


	//   ....[14]....
        /*00ac*/ 	.word	0x000010c0


	//----- nvinfo : EIATTR_VRC_CTA_INIT_COUNT
	.align		4
.L_1615:
        /*00b0*/ 	.byte	0x02, 0x4a
	.zero		1
	.zero		1


	//----- nvinfo : EIATTR_SYSCALL_OFFSETS
	.align		4
        /*00b4*/ 	.byte	0x04, 0x46
        /*00b6*/ 	.short	(.L_1617 - .L_1616)


	//   ....[0]....
.L_1616:
        /*00b8*/ 	.word	0x000003c0


	//----- nvinfo : EIATTR_EXIT_INSTR_OFFSETS
	.align		4
.L_1617:
        /*00bc*/ 	.byte	0x04, 0x1c
        /*00be*/ 	.short	(.L_1619 - .L_1618)


	//   ....[0]....
.L_1618:
        /*00c0*/ 	.word	0x00000270


	//   ....[1]....
        /*00c4*/ 	.word	0x00002150


	//   ....[2]....
        /*00c8*/ 	.word	0x000022a0


	//----- nvinfo : EIATTR_MAX_THREADS
	.align		4
.L_1619:
        /*00cc*/ 	.byte	0x04, 0x05
        /*00ce*/ 	.short	(.L_1621 - .L_1620)
.L_1620:
        /*00d0*/ 	.word	0x00000100
        /*00d4*/ 	.word	0x00000001
        /*00d8*/ 	.word	0x00000001


	//----- nvinfo : EIATTR_CRS_STACK_SIZE
	.align		4
.L_1621:
        /*00dc*/ 	.byte	0x04, 0x1e
        /*00de*/ 	.short	(.L_1623 - .L_1622)
.L_1622:
        /*00e0*/ 	.word	0x00000000


	//----- nvinfo : EIATTR_CBANK_PARAM_SIZE
	.align		4
.L_1623:
        /*00e4*/ 	.byte	0x03, 0x19
        /*00e6*/ 	.short	0x00e8


	//----- nvinfo : EIATTR_PARAM_CBANK
	.align		4
        /*00e8*/ 	.byte	0x04, 0x0a
        /*00ea*/ 	.short	(.L_1625 - .L_1624)
	.align		4
.L_1624:
        /*00ec*/ 	.word	index@(.nv.constant0._ZN7cutlass13device_kernelIN5flash19FlashAttnFwdCombineIN4cute5tupleIJNS3_1CILi8EEENS5_ILi128EEEEEELi6ELi256ELi1ELb0ELb0ENS_6half_tEfNS_4arch4Sm90EEEEEvNT_6ParamsE)
        /*00f0*/ 	.short	0x0380
        /*00f2*/ 	.short	0x00e8


	//----- nvinfo : EIATTR_SW_WAR
	.align		4
.L_1625:
        /*00f4*/ 	.byte	0x04, 0x36
        /*00f6*/ 	.short	(.L_1627 - .L_1626)
.L_1626:
        /*00f8*/ 	.word	0x00000008
.L_1627:


//--------------------- .nv.info._ZN7cutlass13device_kernelIN5flash19FlashAttnFwdCombineIN4cute5tupleIJNS3_1CILi8EEENS5_ILi128EEEEEELi5ELi256ELi1ELb0ELb0ENS_6half_tEfNS_4arch4Sm90EEEEEvNT_6ParamsE --------------------------
	.section	.nv.info._ZN7cutlass13device_kernelIN5flash19FlashAttnFwdCombineIN4cute5tupleIJNS3_1CILi8EEENS5_ILi128EEEEEELi5ELi256ELi1ELb0ELb0ENS_6half_tEfNS_4arch4Sm90EEEEEvNT_6ParamsE,"",@"SHT_CUDA_INFO"
	.sectionflags	@""
	.align	4


	//----- nvinfo : EIATTR_CUDA_API_VERSION
	.align		4
        /*0000*/ 	.byte	0x04, 0x37
        /*0002*/ 	.short	(.L_1629 - .L_1628)
.L_1628:
        /*0004*/ 	.word	0x00000082


	//----- nvinfo : EIATTR_KPARAM_INFO
	.align		4
.L_1629:
        /*0008*/ 	.byte	0x04, 0x17
        /*000a*/ 	.short	(.L_1631 - .L_1630)
.L_1630:
        /*000c*/ 	.word	0x00000000
        /*0010*/ 	.short	0x0000
        /*0012*/ 	.short	0x0000
        /*0014*/ 	.byte	0x00, 0xf0, 0xa1, 0x03


	//----- nvinfo : EIATTR_SPARSE_MMA_MASK
	.align		4
.L_1631:
        /*0018*/ 	.byte	0x03, 0x50
        /*001a*/ 	.short	0x0000


	//----- nvinfo : EIATTR_MAXREG_COUNT
	.align		4
        /*001c*/ 	.byte	0x03, 0x1b
        /*001e*/ 	.short	0x0080


	//----- nvinfo : EIATTR_NUM_BARRIERS
	.align		4
        /*0020*/ 	.byte	0x02, 0x4c
        /*0022*/ 	.byte	0x01
	.zero		1


	//----- nvinfo : EIATTR_EXTERNS
	.align		4
        /*0024*/ 	.byte	0x04, 0x0f
        /*0026*/ 	.short	(.L_1633 - .L_1632)


	//   ....[0]....
	.align		4
.L_1632:
        /*0028*/ 	.word	index@(__assertfail)


	//----- nvinfo : EIATTR_MERCURY_ISA_VERSION
	.align		4
.L_1633:
        /*002c*/ 	.byte	0x03, 0x5f
        /*002e*/ 	.short	0x0101


	//----- nvinfo : EIATTR_COOP_GROUP_MASK_REGIDS
	.align		4
        /*0030*/ 	.byte	0x04, 0x29
        /*0032*/ 	.short	(.L_1635 - .L_1634)


	//   ....[0]....
.L_1634:
        /*0034*/ 	.word	0xffffffff


	//   ....[1]....
        /*0038*/ 	.word	0xffffffff


	//   ....[2]....
        /*003c*/ 	.word	0xffffffff


	//   ....[3]....
        /*0040*/ 	.word	0xffffffff


	//   ....[4]....
        /*0044*/ 	.word	0xffffffff


	//   ....[5]....
        /*0048*/ 	.word	0xffffffff


	//   ....[6]....
        /*004c*/ 	.word	0xffffffff


	//   ....[7]....
        /*0050*/ 	.word	0xffffffff


	//   ....[8]....
        /*0054*/ 	.word	0xffffffff


	//   ....[9]....
        /*0058*/ 	.word	0xffffffff


	//   ....[10]....
        /*005c*/ 	.word	0xffffffff


	//   ....[11]....
        /*0060*/ 	.word	0xffffffff


	//   ....[12]....
        /*0064*/ 	.word	0xffffffff


	//   ....[13]....
        /*0068*/ 	.word	0xffffffff


	//   ....[14]....
        /*006c*/ 	.word	0xffffffff


	//----- nvinfo : EIATTR_COOP_GROUP_INSTR_OFFSETS
	.align		4
.L_1635:
        /*0070*/ 	.byte	0x04, 0x28
        /*0072*/ 	.short	(.L_1637 - .L_1636)


	//   ....[0]....
.L_1636:
        /*0074*/ 	.word	0x00000c10


	//   ....[1]....
        /*0078*/ 	.word	0x00000c30


	//   ....[2]....
        /*007c*/ 	.word	0x00000c50


	//   ....[3]....
        /*0080*/ 	.word	0x00000c70


	//   ....[4]....
        /*0084*/ 	.word	0x00000c90


	//   ....[5]....
        /*0088*/ 	.word	0x00000d10


	//   ....[6]....
        /*008c*/ 	.word	0x00000d50


	//   ....[7]....
        /*0090*/ 	.word	0x00000d60


	//   ....[8]....
        /*0094*/ 	.word	0x00000d90


	//   ....[9]....
        /*0098*/ 	.word	0x00000da0


	//   ....[10]....
        /*009c*/ 	.word	0x00000dd0


	//   ....[11]....
        /*00a0*/ 	.word	0x00000de0


	//   ....[12]....
        /*00a4*/ 	.word	0x00000e10


	//   ....[13]....
        /*00a8*/ 	.word	0x00000e20


	//   ....[14]....
        /*00ac*/ 	.word	0x00000e50


	//----- nvinfo : EIATTR_VRC_CTA_INIT_COUNT
	.align		4
.L_1637:
        /*00b0*/ 	.byte	0x02, 0x4a
	.zero		1
	.zero		1


	//----- nvinfo : EIATTR_SYSCALL_OFFSETS
	.align		4
        /*00b4*/ 	.byte	0x04, 0x46
        /*00b6*/ 	.short	(.L_1639 - .L_1638)


	//   ....[0]....
.L_1638:
        /*00b8*/ 	.word	0x000003c0


	//----- nvinfo : EIATTR_EXIT_INSTR_OFFSETS
	.align		4
.L_1639:
        /*00bc*/ 	.byte	0x04, 0x1c
        /*00be*/ 	.short	(.L_1641 - .L_1640)


	//   ....[0]....
.L_1640:
        /*00c0*/ 	.word	0x00000270


	//   ....[1]....
        /*00c4*/ 	.word	0x00001ee0


	//   ....[2]....
        /*00c8*/ 	.word	0x00002030


	//----- nvinfo : EIATTR_MAX_THREADS
	.align		4
.L_1641:
        /*00cc*/ 	.byte	0x04, 0x05
        /*00ce*/ 	.short	(.L_1643 - .L_1642)
.L_1642:
        /*00d0*/ 	.word	0x00000100
        /*00d4*/ 	.word	0x00000001
        /*00d8*/ 	.word	0x00000001


	//----- nvinfo : EIATTR_CRS_STACK_SIZE
	.align		4
.L_1643:
        /*00dc*/ 	.byte	0x04, 0x1e
        /*00de*/ 	.short	(.L_1645 - .L_1644)
.L_1644:
        /*00e0*/ 	.word	0x00000000


	//----- nvinfo : EIATTR_CBANK_PARAM_SIZE
	.align		4
.L_1645:
        /*00e4*/ 	.byte	0x03, 0x19
        /*00e6*/ 	.short	0x00e8


	//----- nvinfo : EIATTR_PARAM_CBANK
	.align		4
        /*00e8*/ 	.byte	0x04, 0x0a
        /*00ea*/ 	.short	(.L_1647 - .L_1646)
	.align		4
.L_1646:
        /*00ec*/ 	.word	index@(.nv.constant0._ZN7cutlass13device_kernelIN5flash19FlashAttnFwdCombineIN4cute5tupleIJNS3_1CILi8EEENS5_ILi128EEEEEELi5ELi256ELi1ELb0ELb0ENS_6half_tEfNS_4arch4Sm90EEEEEvNT_6ParamsE)
        /*00f0*/ 	.short	0x0380
        /*00f2*/ 	.short	0x00e8


	//----- nvinfo : EIATTR_SW_WAR
	.align		4
.L_1647:
        /*00f4*/ 	.byte	0x04, 0x36
        /*00f6*/ 	.short	(.L_1649 - .L_1648)
.L_1648:
        /*00f8*/ 	.word	0x00000008
.L_1649:


//--------------------- .nv.info._ZN7cutlass13device_kernelIN5flash19FlashAttnFwdCombineIN4cute5tupleIJNS3_1CILi8EEENS5_ILi128EEEEEELi8ELi256ELi1ELb0ELb1ENS_6half_tEfNS_4arch4Sm90EEEEEvNT_6ParamsE --------------------------
	.section	.nv.info._ZN7cutlass13device_kernelIN5flash19FlashAttnFwdCombineIN4cute5tupleIJNS3_1CILi8EEENS5_ILi128EEEEEELi8ELi256ELi1ELb0ELb1ENS_6half_tEfNS_4arch4Sm90EEEEEvNT_6ParamsE,"",@"SHT_CUDA_INFO"
	.sectionflags	@""
	.align	4


	//----- nvinfo : EIATTR_CUDA_API_VERSION
	.align		4
        /*0000*/ 	.byte	0x04, 0x37
        /*0002*/ 	.short	(.L_1651 - .L_1650)
.L_1650:
        /*0004*/ 	.word	0x00000082


	//----- nvinfo : EIATTR_KPARAM_INFO
	.align		4
.L_1651:
        /*0008*/ 	.byte	0x04, 0x17
        /*000a*/ 	.short	(.L_1653 - .L_1652)
.L_1652:
        /*000c*/ 	.word	0x00000000
        /*0010*/ 	.short	0x0000
        /*0012*/ 	.short	0x0000
        /*0014*/ 	.byte	0x00, 0xf0, 0xa1, 0x03


	//----- nvinfo : EIATTR_SPARSE_MMA_MASK
	.align		4
.L_1653:
        /*0018*/ 	.byte	0x03, 0x50
        /*001a*/ 	.short	0x0000


	//----- nvinfo : EIATTR_MAXREG_COUNT
	.align		4
        /*001c*/ 	.byte	0x03, 0x1b
        /*001e*/ 	.short	0x0080


	//----- nvinfo : EIATTR_NUM_BARRIERS
	.align		4
        /*0020*/ 	.byte	0x02, 0x4c
        /*0022*/ 	.byte	0x01
	.zero		1


	//----- nvinfo : EIATTR_EXTERNS
	.align		4
        /*0024*/ 	.byte	0x04, 0x0f
        /*0026*/ 	.short	(.L_1655 - .L_1654)


	//   ....[0]....
	.align		4
.L_1654:
        /*0028*/ 	.word	index@(__assertfail)


	//----- nvinfo : EIATTR_MERCURY_ISA_VERSION
	.align		4
.L_1655:
        /*002c*/ 	.byte	0x03, 0x5f
        /*002e*/ 	.short	0x0101


	//----- nvinfo : EIATTR_COOP_GROUP_MASK_REGIDS
	.align		4
        /*0030*/ 	.byte	0x04, 0x29
        /*0032*/ 	.short	(.L_1657 - .L_1656)


	//   ....[0]....
.L_1656:
        /*0034*/ 	.word	0xffffffff


	//   ....[1]....
        /*0038*/ 	.word	0xffffffff


	//   ....[2]....
        /*003c*/ 	.word	0xffffffff


	//   ....[3]....
        /*0040*/ 	.word	0xffffffff


	//   ....[4]....
        /*0044*/ 	.word	0xffffffff


	//   ....[5]....
        /*0048*/ 	.word	0xffffffff


	//   ....[6]....
        /*004c*/ 	.word	0xffffffff


	//   ....[7]....
        /*0050*/ 	.word	0xffffffff


	//   ....[8]....
        /*0054*/ 	.word	0xffffffff


	//   ....[9]....
        /*0058*/ 	.word	0xffffffff


	//   ....[10]....
        /*005c*/ 	.word	0xffffffff


	//   ....[11]....
        /*0060*/ 	.word	0xffffffff


	//   ....[12]....
        /*0064*/ 	.word	0xffffffff


	//   ....[13]....
        /*0068*/ 	.word	0xffffffff


	//   ....[14]....
        /*006c*/ 	.word	0xffffffff


	//----- nvinfo : EIATTR_COOP_GROUP_INSTR_OFFSETS
	.align		4
.L_1657:
        /*0070*/ 	.byte	0x04, 0x28
        /*0072*/ 	.short	(.L_1659 - .L_1658)


	//   ....[0]....
.L_1658:
        /*0074*/ 	.word	0x00001e20


	//   ....[1]....
        /*0078*/ 	.word	0x00001e40


	//   ....[2]....
        /*007c*/ 	.word	0x00001e60


	//   ....[3]....
        /*0080*/ 	.word	0x00001e80


	//   ....[4]....
        /*0084*/ 	.word	0x00001ea0


	//   ....[5]....
        /*0088*/ 	.word	0x00002170


	//   ....[6]....
        /*008c*/ 	.word	0x000021f0


	//   ....[7]....
        /*0090*/ 	.word	0x00002200


	//   ....[8]....
        /*0094*/ 	.word	0x00002230


	//   ....[9]....
        /*0098*/ 	.word	0x00002240


	//   ....[10]....
        /*009c*/ 	.word	0x00002270


	//   ....[11]....
        /*00a0*/ 	.word	0x00002280


	//   ....[12]....
        /*00a4*/ 	.word	0x000022b0


	//   ....[13]....
        /*00a8*/ 	.word	0x000022c0


	//   ....[14]....
        /*00ac*/ 	.word	0x000022f0


	//----- nvinfo : EIATTR_VRC_CTA_INIT_COUNT
	.align		4
.L_1659:
        /*00b0*/ 	.byte	0x02, 0x4a
	.zero		1
	.zero		1


	//----- nvinfo : EIATTR_SYSCALL_OFFSETS
	.align		4
        /*00b4*/ 	.byte	0x04, 0x46
        /*00b6*/ 	.short	(.L_1661 - .L_1660)


	//   ....[0]....
.L_1660:
        /*00b8*/ 	.word	0x00000580


	//----- nvinfo : EIATTR_EXIT_INSTR_OFFSETS
	.align		4
.L_1661:
        /*00bc*/ 	.byte	0x04, 0x1c
        /*00be*/ 	.short	(.L_1663 - .L_1662)


	//   ....[0]....
.L_1662:
        /*00c0*/ 	.word	0x00000270


	//   ....[1]....
        /*00c4*/ 	.word	0x00000460


	//   ....[2]....
        /*00c8*/ 	.word	0x000033a0


	//   ....[3]....
        /*00cc*/ 	.word	0x000034b0


	//----- nvinfo : EIATTR_MAX_THREADS
	.align		4
.L_1663:
        /*00d0*/ 	.byte	0x04, 0x05
        /*00d2*/ 	.short	(.L_1665 - .L_1664)
.L_1664:
        /*00d4*/ 	.word	0x00000100
        /*00d8*/ 	.word	0x00000001
        /*00dc*/ 	.word	0x00000001


	//----- nvinfo : EIATTR_CRS_STACK_SIZE
	.align		4
.L_1665:
        /*00e0*/ 	.byte	0x04, 0x1e
        /*00e2*/ 	.short	(.L_1667 - .L_1666)
.L_1666:
        /*00e4*/ 	.word	0x00000000


	//----- nvinfo : EIATTR_CBANK_PARAM_SIZE
	.align		4
.L_1667:
        /*00e8*/ 	.byte	0x03, 0x19
        /*00ea*/ 	.short	0x00e8


	//----- nvinfo : EIATTR_PARAM_CBANK
	.align		4
        /*00ec*/ 	.byte	0x04, 0x0a
        /*00ee*/ 	.short	(.L_1669 - .L_1668)
	.align		4
.L_1668:
        /*00f0*/ 	.word	index@(.nv.constant0._ZN7cutlass13device_kernelIN5flash19FlashAttnFwdCombineIN4cute5tupleIJNS3_1CILi8EEENS5_ILi128EEEEEELi8ELi256ELi1ELb0ELb1ENS_6half_tEfNS_4arch4Sm90EEEEEvNT_6ParamsE)
        /*00f4*/ 	.short	0x0380
        /*00f6*/ 	.short	0x00e8


	//----- nvinfo : EIATTR_SW_WAR
	.align		4
.L_1669:
        /*00f8*/ 	.byte	0x04, 0x36
        /*00fa*/ 	.short	(.L_1671 - .L_1670)
.L_1670:
        /*00fc*/ 	.word	0x00000008
.L_1671:


//--------------------- .nv.info._ZN7cutlass13device_kernelIN5flash19FlashAttnFwdCombineIN4cute5tupleIJNS3_1CILi8EEENS5_ILi128EEEEEELi7ELi256ELi1ELb0ELb1ENS_6half_tEfNS_4arch4Sm90EEEEEvNT_6ParamsE --------------------------
	.section	.nv.info._ZN7cutlass13device_kernelIN5flash19FlashAttnFwdCombineIN4cute5tupleIJNS3_1CILi8EEENS5_ILi128EEEEEELi7ELi256ELi1ELb0ELb1ENS_6half_tEfNS_4arch4Sm90EEEEEvNT_6ParamsE,"",@"SHT_CUDA_INFO"
	.sectionflags	@""
	.align	4


	//----- nvinfo : EIATTR_CUDA_API_VERSION
	.align		4
        /*0000*/ 	.byte	0x04, 0x37
        /*0002*/ 	.short	(.L_1673 - .L_1672)
.L_1672:
        /*0004*/ 	.word	0x00000082


	//----- nvinfo : EIATTR_KPARAM_INFO
	.align		4
.L_1673:
        /*0008*/ 	.byte	0x04, 0x17
        /*000a*/ 	.short	(.L_1675 - .L_1674)
.L_1674:
        /*000c*/ 	.word	0x00000000
        /*0010*/ 	.short	0x0000
        /*0012*/ 	.short	0x0000
        /*0014*/ 	.byte	0x00, 0xf0, 0xa1, 0x03


	//----- nvinfo : EIATTR_SPARSE_MMA_MASK
	.align		4
.L_1675:
        /*0018*/ 	.byte	0x03, 0x50
        /*001a*/ 	.short	0x0000


	//----- nvinfo : EIATTR_MAXREG_COUNT
	.align		4
        /*001c*/ 	.byte	0x03, 0x1b
        /*001e*/ 	.short	0x0080


	//----- nvinfo : EIATTR_NUM_BARRIERS
	.align		4
        /*0020*/ 	.byte	0x02, 0x4c
        /*0022*/ 	.byte	0x01
	.zero		1


	//----- nvinfo : EIATTR_EXTERNS
	.align		4
        /*0024*/ 	.byte	0x04, 0x0f
        /*0026*/ 	.short	(.L_1677 - .L_1676)


	//   ....[0]....
	.align		4
.L_1676:
        /*0028*/ 	.word	index@(__assertfail)


	//----- nvinfo : EIATTR_MERCURY_ISA_VERSION
	.align		4
.L_1677:
        /*002c*/ 	.byte	0x03, 0x5f
        /*002e*/ 	.short	0x0101


	//----- nvinfo : EIATTR_COOP_GROUP_MASK_REGIDS
	.align		4
        /*0030*/ 	.byte	0x04, 0x29
        /*0032*/ 	.short	(.L_1679 - .L_1678)


	//   ....[0]....
.L_1678:
        /*0034*/ 	.word	0xffffffff


	//   ....[1]....
        /*0038*/ 	.word	0xffffffff


	//   ....[2]....
        /*003c*/ 	.word	0xffffffff


	//   ....[3]....
        /*0040*/ 	.word	0xffffffff


	//   ....[4]....
        /*0044*/ 	.word	0xffffffff


	//   ....[5]....
        /*0048*/ 	.word	0xffffffff


	//   ....[6]....
        /*004c*/ 	.word	0xffffffff


	//   ....[7]....
        /*0050*/ 	.word	0xffffffff


	//   ....[8]....
        /*0054*/ 	.word	0xffffffff


	//   ....[9]....
        /*0058*/ 	.word	0xffffffff


	//   ....[10]....
        /*005c*/ 	.word	0xffffffff


	//   ....[11]....
        /*0060*/ 	.word	0xffffffff


	//   ....[12]....
        /*0064*/ 	.word	0xffffffff


	//   ....[13]....
        /*0068*/ 	.word	0xffffffff


	//   ....[14]....
        /*006c*/ 	.word	0xffffffff


	//----- nvinfo : EIATTR_COOP_GROUP_INSTR_OFFSETS
	.align		4
.L_1679:
        /*0070*/ 	.byte	0x04, 0x28
        /*0072*/ 	.short	(.L_1681 - .L_1680)


	//   ....[0]....
.L_1680:
        /*0074*/ 	.word	0x00001a80


	//   ....[1]....
        /*0078*/ 	.word	0x00001aa0


	//   ....[2]....
        /*007c*/ 	.word	0x00001ac0


	//   ....[3]....
        /*0080*/ 	.word	0x00001ae0


	//   ....[4]....
        /*0084*/ 	.word	0x00001b00


	//   ....[5]....
        /*0088*/ 	.word	0x00001c50


	//   ....[6]....
        /*008c*/ 	.word	0x00001cd0


	//   ....[7]....
        /*0090*/ 	.word	0x00001ce0


	//   ....[8]....
        /*0094*/ 	.word	0x00001d10


	//   ....[9]....
        /*0098*/ 	.word	0x00001d20


	//   ....[10]....
        /*009c*/ 	.word	0x00001d50


	//   ....[11]....
        /*00a0*/ 	.word	0x00001d60


	//   ....[12]....
        /*00a4*/ 	.word	0x00001d90


	//   ....[13]....
        /*00a8*/ 	.word	0x00001da0


	//   ....[14]....
        /*00ac*/ 	.word	0x00001dd0


	//----- nvinfo : EIATTR_VRC_CTA_INIT_COUNT
	.align		4
.L_1681:
        /*00b0*/ 	.byte	0x02, 0x4a
	.zero		1
	.zero		1


	//----- nvinfo : EIATTR_SYSCALL_OFFSETS
	.align		4
        /*00b4*/ 	.byte	0x04, 0x46
        /*00b6*/ 	.short	(.L_1683 - .L_1682)


	//   ....[0]....
.L_1682:
        /*00b8*/ 	.word	0x00000580


	//----- nvinfo : EIATTR_EXIT_INSTR_OFFSETS
	.align		4
.L_1683:
        /*00bc*/ 	.byte	0x04, 0x1c
        /*00be*/ 	.short	(.L_1685 - .L_1684)


	//   ....[0]....
.L_1684:
        /*00c0*/ 	.word	0x00000270


	//   ....[1]....
        /*00c4*/ 	.word	0x00000460


	//   ....[2]....
        /*00c8*/ 	.word	0x00002e00


	//   ....[3]....
        /*00cc*/ 	.word	0x00002f10


	//----- nvinfo : EIATTR_MAX_THREADS
	.align		4
.L_1685:
        /*00d0*/ 	.byte	0x04, 0x05
        /*00d2*/ 	.short	(.L_1687 - .L_1686)
.L_1686:
        /*00d4*/ 	.word	0x00000100
        /*00d8*/ 	.word	0x00000001
        /*00dc*/ 	.word	0x00000001


	//----- nvinfo : EIATTR_CRS_STACK_SIZE
	.align		4
.L_1687:
        /*00e0*/ 	.byte	0x04, 0x1e
        /*00e2*/ 	.short	(.L_1689 - .L_1688)
.L_1688:
        /*00e4*/ 	.word	0x00000000


	//----- nvinfo : EIATTR_CBANK_PARAM_SIZE
	.align		4
.L_1689:
        /*00e8*/ 	.byte	0x03, 0x19
        /*00ea*/ 	.short	0x00e8


	//----- nvinfo : EIATTR_PARAM_CBANK
	.align		4
        /*00ec*/ 	.byte	0x04, 0x0a
        /*00ee*/ 	.short	(.L_1691 - .L_1690)
	.align		4
.L_1690:
        /*00f0*/ 	.word	index@(.nv.constant0._ZN7cutlass13device_kernelIN5flash19FlashAttnFwdCombineIN4cute5tupleIJNS3_1CILi8EEENS5_ILi128EEEEEELi7ELi256ELi1ELb0ELb1ENS_6half_tEfNS_4arch4Sm90EEEEEvNT_6ParamsE)
        /*00f4*/ 	.short	0x0380
        /*00f6*/ 	.short	0x00e8


	//----- nvinfo : EIATTR_SW_WAR
	.align		4
.L_1691:
        /*00f8*/ 	.byte	0x04, 0x36
        /*00fa*/ 	.short	(.L_1693 - .L_1692)
.L_1692:
        /*00fc*/ 	.word	0x00000008
.L_1693:


//--------------------- .nv.info._ZN7cutlass13device_kernelIN5flash19FlashAttnFwdCombineIN4cute5tupleIJNS3_1CILi8EEENS5_ILi128EEEEEELi6ELi256ELi1ELb0ELb1ENS_6half_tEfNS_4arch4Sm90EEEEEvNT_6ParamsE --------------------------
	.section	.nv.info._ZN7cutlass13device_kernelIN5flash19FlashAttnFwdCombineIN4cute5tupleIJNS3_1CILi8EEENS5_ILi128EEEEEELi6ELi256ELi1ELb0ELb1ENS_6half_tEfNS_4arch4Sm90EEEEEvNT_6ParamsE,"",@"SHT_CUDA_INFO"
	.sectionflags	@""
	.align	4


	//----- nvinfo : EIATTR_CUDA_API_VERSION
	.align		4
        /*0000*/ 	.byte	0x04, 0x37
        /*0002*/ 	.short	(.L_1695 - .L_1694)
.L_1694:
        /*0004*/ 	.word	0x00000082


	//----- nvinfo : EIATTR_KPARAM_INFO
	.align		4
.L_1695:
        /*0008*/ 	.byte	0x04, 0x17
        /*000a*/ 	.short	(.L_1697 - .L_1696)
.L_1696:
        /*000c*/ 	.word	0x00000000
        /*0010*/ 	.short	0x0000
        /*0012*/ 	.short	0x0000
        /*0014*/ 	.byte	0x00, 0xf0, 0xa1, 0x03


	//----- nvinfo : EIATTR_SPARSE_MMA_MASK
	.align		4
.L_1697:
        /*0018*/ 	.byte	0x03, 0x50
        /*001a*/ 	.short	0x0000


	//----- nvinfo : EIATTR_MAXREG_COUNT
	.align		4
        /*001c*/ 	.byte	0x03, 0x1b
        /*001e*/ 	.short	0x0080


	//----- nvinfo : EIATTR_NUM_BARRIERS
	.align		4
        /*0020*/ 	.byte	0x02, 0x4c
        /*0022*/ 	.byte	0x01
	.zero		1


	//----- nvinfo : EIATTR_EXTERNS
	.align		4
        /*0024*/ 	.byte	0x04, 0x0f
        /*0026*/ 	.short	(.L_1699 - .L_1698)


	//   ....[0]....
	.align		4
.L_1698:
        /*0028*/ 	.word	index@(__assertfail)


	//----- nvinfo : EIATTR_MERCURY_ISA_VERSION
	.align		4
.L_1699:
        /*002c*/ 	.byte	0x03, 0x5f
        /*002e*/ 	.short	0x0101


	//----- nvinfo : EIATTR_COOP_GROUP_MASK_REGIDS
	.align		4
        /*0030*/ 	.byte	0x04, 0x29
        /*0032*/ 	.short	(.L_1701 - .L_1700)


	//   ....[0]....
.L_1700:
        /*0034*/ 	.word	0xffffffff


	//   ....[1]....
        /*0038*/ 	.word	0xffffffff


	//   ....[2]....
        /*003c*/ 	.word	0xffffffff


	//   ....[3]....
        /*0040*/ 	.word	0xffffffff


	//   ....[4]....
        /*0044*/ 	.word	0xffffffff


	//   ....[5]....
        /*0048*/ 	.word	0xffffffff


	//   ....[6]....
        /*004c*/ 	.word	0xffffffff


	//   ....[7]....
        /*0050*/ 	.word	0xffffffff


	//   ....[8]....
        /*0054*/ 	.word	0xffffffff


	//   ....[9]....
        /*0058*/ 	.word	0xffffffff


	//   ....[10]....
        /*005c*/ 	.word	0xffffffff


	//   ....[11]....
        /*0060*/ 	.word	0xffffffff


	//   ....[12]....
        /*0064*/ 	.word	0xffffffff


	//   ....[13]....
        /*0068*/ 	.word	0xffffffff


	//   ....[14]....
        /*006c*/ 	.word	0xffffffff


	//----- nvinfo : EIATTR_COOP_GROUP_INSTR_OFFSETS
	.align		4
.L_1701:
        /*0070*/ 	.byte	0x04, 0x28
        /*0072*/ 	.short	(.L_1703 - .L_1702)


	//   ....[0]....
.L_1702:
        /*0074*/ 	.word	0x00001750


	//   ....[1]....
        /*0078*/ 	.word	0x00001770


	//   ....[2]....
        /*007c*/ 	.word	0x00001790


	//   ....[3]....
        /*0080*/ 	.word	0x000017b0


	//   ....[4]....
        /*0084*/ 	.word	0x000017d0


	//   ....[5]....
        /*0088*/ 	.word	0x000018b0


	//   ....[6]....
        /*008c*/ 	.word	0x00001900


	//   ....[7]....
        /*0090*/ 	.word	0x00001920


	//   ....[8]....
        /*0094*/ 	.word	0x00001940


	//   ....[9]....
        /*0098*/ 	.word	0x00001960


	//   ....[10]....
        /*009c*/ 	.word	0x00001980


	//   ....[11]....
        /*00a0*/ 	.word	0x000019a0


	//   ....[12]....
        /*00a4*/ 	.word	0x000019c0


	//   ....[13]....
        /*00a8*/ 	.word	0x000019e0


	//   ....[14]....
        /*00ac*/ 	.word	0x00001a00


	//----- nvinfo : EIATTR_VRC_CTA_INIT_COUNT
	.align		4
.L_1703:
        /*00b0*/ 	.byte	0x02, 0x4a
	.zero		1
	.zero		1


	//----- nvinfo : EIATTR_SYSCALL_OFFSETS
	.align		4
        /*00b4*/ 	.byte	0x04, 0x46
        /*00b6*/ 	.short	(.L_1705 - .L_1704)


	//   ....[0]....
.L_1704:
        /*00b8*/ 	.word	0x00000580


	//----- nvinfo : EIATTR_EXIT_INSTR_OFFSETS
	.align		4
.L_1705:
        /*00bc*/ 	.byte	0x04, 0x1c
        /*00be*/ 	.short	(.L_1707 - .L_1706)


	//   ....[0]....
.L_1706:
        /*00c0*/ 	.word	0x00000270


	//   ....[1]....
        /*00c4*/ 	.word	0x00000460


	//   ....[2]....
        /*00c8*/ 	.word	0x000029e0


	//   ....[3]....
        /*00cc*/ 	.word	0x00002af0


	//----- nvinfo : EIATTR_MAX_THREADS
	.align		4
.L_1707:
        /*00d0*/ 	.byte	0x04, 0x05
        /*00d2*/ 	.short	(.L_1709 - .L_1708)
.L_1708:
        /*00d4*/ 	.word	0x00000100
        /*00d8*/ 	.word	0x00000001
        /*00dc*/ 	.word	0x00000001


	//----- nvinfo : EIATTR_CRS_STACK_SIZE
	.align		4
.L_1709:
        /*00e0*/ 	.byte	0x04, 0x1e
        /*00e2*/ 	.short	(.L_1711 - .L_1710)
.L_1710:
        /*00e4*/ 	.word	0x00000000


	//----- nvinfo : EIATTR_CBANK_PARAM_SIZE
	.align		4
.L_1711:
        /*00e8*/ 	.byte	0x03, 0x19
        /*00ea*/ 	.short	0x00e8


	//----- nvinfo : EIATTR_PARAM_CBANK
	.align		4
        /*00ec*/ 	.byte	0x04, 0x0a
        /*00ee*/ 	.short	(.L_1713 - .L_1712)
	.align		4
.L_1712:
        /*00f0*/ 	.word	index@(.nv.constant0._ZN7cutlass13device_kernelIN5flash19FlashAttnFwdCombineIN4cute5tupleIJNS3_1CILi8EEENS5_ILi128EEEEEELi6ELi256ELi1ELb0ELb1ENS_6half_tEfNS_4arch4Sm90EEEEEvNT_6ParamsE)
        /*00f4*/ 	.short	0x0380
        /*00f6*/ 	.short	0x00e8


	//----- nvinfo : EIATTR_SW_WAR
	.align		4
.L_1713:
        /*00f8*/ 	.byte	0x04, 0x36
        /*00fa*/ 	.short	(.L_1715 - .L_1714)
.L_1714:
        /*00fc*/ 	.word	0x00000008
.L_1715:


//--------------------- .nv.info._ZN7cutlass13device_kernelIN5flash19FlashAttnFwdCombineIN4cute5tupleIJNS3_1CILi8EEENS5_ILi128EEEEEELi5ELi256ELi1ELb0ELb1ENS_6half_tEfNS_4arch4Sm90EEEEEvNT_6ParamsE --------------------------
	.section	.nv.info._ZN7cutlass13device_kernelIN5flash19FlashAttnFwdCombineIN4cute5tupleIJNS3_1CILi8EEENS5_ILi128EEEEEELi5ELi256ELi1ELb0ELb1ENS_6half_tEfNS_4arch4Sm90EEEEEvNT_6ParamsE,"",@"SHT_CUDA_INFO"
	.sectionflags	@""
	.align	4


	//----- nvinfo : EIATTR_CUDA_API_VERSION
	.align		4
        /*0000*/ 	.byte	0x04, 0x37
        /*0002*/ 	.short	(.L_1717 - .L_1716)
.L_1716:
        /*0004*/ 	.word	0x00000082


	//----- nvinfo : EIATTR_KPARAM_INFO
	.align		4
.L_1717:
        /*0008*/ 	.byte	0x04, 0x17
        /*000a*/ 	.short	(.L_1719 - .L_1718)
.L_1718:
        /*000c*/ 	.word	0x00000000
        /*0010*/ 	.short	0x0000
        /*0012*/ 	.short	0x0000
        /*0014*/ 	.byte	0x00, 0xf0, 0xa1, 0x03


	//----- nvinfo : EIATTR_SPARSE_MMA_MASK
	.align		4
.L_1719:
        /*0018*/ 	.byte	0x03, 0x50
        /*001a*/ 	.short	0x0000


	//----- nvinfo : EIATTR_MAXREG_COUNT
	.align		4
        /*001c*/ 	.byte	0x03, 0x1b
        /*001e*/ 	.short	0x0080


	//----- nvinfo : EIATTR_NUM_BARRIERS
	.align		4
        /*0020*/ 	.byte	0x02, 0x4c
        /*0022*/ 	.byte	0x01
	.zero		1


	//----- nvinfo : EIATTR_EXTERNS
	.align		4
        /*0024*/ 	.byte	0x04, 0x0f
        /*0026*/ 	.short	(.L_1721 - .L_1720)


	//   ....[0]....
	.align		4
.L_1720:
        /*0028*/ 	.word	index@(__assertfail)


	//----- nvinfo : EIATTR_MERCURY_ISA_VERSION
	.align		4
.L_1721:
        /*002c*/ 	.byte	0x03, 0x5f
        /*002e*/ 	.short	0x0101


	//----- nvinfo : EIATTR_COOP_GROUP_MASK_REGIDS
	.align		4
        /*0030*/ 	.byte	0x04, 0x29
        /*0032*/ 	.short	(.L_1723 - .L_1722)


	//   ....[0]....
.L_1722:
        /*0034*/ 	.word	0xffffffff


	//   ....[1]....
        /*0038*/ 	.word	0xffffffff


	//   ....[2]....
        /*003c*/ 	.word	0xffffffff


	//   ....[3]....
        /*0040*/ 	.word	0xffffffff


	//   ....[4]....
        /*0044*/ 	.word	0xffffffff


	//   ....[5]....
        /*0048*/ 	.word	0xffffffff


	//   ....[6]....
        /*004c*/ 	.word	0xffffffff


	//   ....[7]....
        /*0050*/ 	.word	0xffffffff


	//   ....[8]....
        /*0054*/ 	.word	0xffffffff


	//   ....[9]....
        /*0058*/ 	.word	0xffffffff


	//   ....[10]....
        /*005c*/ 	.word	0xffffffff


	//   ....[11]....
        /*0060*/ 	.word	0xffffffff


	//   ....[12]....
        /*0064*/ 	.word	0xffffffff


	//   ....[13]....
        /*0068*/ 	.word	0xffffffff


	//   ....[14]....
        /*006c*/ 	.word	0xffffffff


	//----- nvinfo : EIATTR_COOP_GROUP_INSTR_OFFSETS
	.align		4
.L_1723:
        /*0070*/ 	.byte	0x04, 0x28
        /*0072*/ 	.short	(.L_1725 - .L_1724)


	//   ....[0]....
.L_1724:
        /*0074*/ 	.word	0x000015a0


	//   ....[1]....
        /*0078*/ 	.word	0x000015c0


	//   ....[2]....
        /*007c*/ 	.word	0x000015e0


	//   ....[3]....
        /*0080*/ 	.word	0x00001600


	//   ....[4]....
        /*0084*/ 	.word	0x00001620


	//   ....[5]....
        /*0088*/ 	.word	0x000016a0


	//   ....[6]....
        /*008c*/ 	.word	0x000016e0


	//   ....[7]....
        /*0090*/ 	.word	0x000016f0


	//   ....[8]....
        /*0094*/ 	.word	0x00001720


	//   ....[9]....
        /*0098*/ 	.word	0x00001730


	//   ....[10]....
        /*009c*/ 	.word	0x00001760


	//   ....[11]....
        /*00a0*/ 	.word	0x00001770


	//   ....[12]....
        /*00a4*/ 	.word	0x000017a0


	//   ....[13]....
        /*00a8*/ 	.word	0x000017b0


	//   ....[14]....
        /*00ac*/ 	.word	0x000017e0


	//----- nvinfo : EIATTR_VRC_CTA_INIT_COUNT
	.align		4
.L_1725:
        /*00b0*/ 	.byte	0x02, 0x4a
	.zero		1
	.zero		1


	//----- nvinfo : EIATTR_SYSCALL_OFFSETS
	.align		4
        /*00b4*/ 	.byte	0x04, 0x46
        /*00b6*/ 	.short	(.L_1727 - .L_1726)


	//   ....[0]....
.L_1726:
        /*00b8*/ 	.word	0x00000580


	//----- nvinfo : EIATTR_EXIT_INSTR_OFFSETS
	.align		4
.L_1727:
        /*00bc*/ 	.byte	0x04, 0x1c
        /*00be*/ 	.short	(.L_1729 - .L_1728)


	//   ....[0]....
.L_1728:
        /*00c0*/ 	.word	0x00000270


	//   ....[1]....
        /*00c4*/ 	.word	0x00000460


	//   ....[2]....
        /*00c8*/ 	.word	0x00002780


	//   ....[3]....
        /*00cc*/ 	.word	0x00002890


	//----- nvinfo : EIATTR_MAX_THREADS
	.align		4
.L_1729:
        /*00d0*/ 	.byte	0x04, 0x05
        /*00d2*/ 	.short	(.L_1731 - .L_1730)
.L_1730:
        /*00d4*/ 	.word	0x00000100
        /*00d8*/ 	.word	0x00000001
        /*00dc*/ 	.word	0x00000001


	//----- nvinfo : EIATTR_CRS_STACK_SIZE
	.align		4
.L_1731:
        /*00e0*/ 	.byte	0x04, 0x1e
        /*00e2*/ 	.short	(.L_1733 - .L_1732)
.L_1732:
        /*00e4*/ 	.word	0x00000000


	//----- nvinfo : EIATTR_CBANK_PARAM_SIZE
	.align		4
.L_1733:
        /*00e8*/ 	.byte	0x03, 0x19
        /*00ea*/ 	.short	0x00e8


	//----- nvinfo : EIATTR_PARAM_CBANK
	.align		4
        /*00ec*/ 	.byte	0x04, 0x0a
        /*00ee*/ 	.short	(.L_1735 - .L_1734)
	.align		4
.L_1734:
        /*00f0*/ 	.word	index@(.nv.constant0._ZN7cutlass13device_kernelIN5flash19FlashAttnFwdCombineIN4cute5tupleIJNS3_1CILi8EEENS5_ILi128EEEEEELi5ELi256ELi1ELb0ELb1ENS_6half_tEfNS_4arch4Sm90EEEEEvNT_6ParamsE)
        /*00f4*/ 	.short	0x0380
        /*00f6*/ 	.short	0x00e8


	//----- nvinfo : EIATTR_SW_WAR
	.align		4
.L_1735:
        /*00f8*/ 	.byte	0x04, 0x36
        /*00fa*/ 	.short	(.L_1737 - .L_1736)
.L_1736:
        /*00fc*/ 	.word	0x00000008
.L_1737:


//--------------------- .nv.info._ZN7cutlass13device_kernelIN5flash19FlashAttnFwdCombineIN4cute5tupleIJNS3_1CILi8EEENS5_ILi128EEEEEELi8ELi256ELi1ELb0ELb0ENS_6half_tEfNS_4arch4Sm80EEEEEvNT_6ParamsE --------------------------
	.section	.nv.info._ZN7cutlass13device_kernelIN5flash19FlashAttnFwdCombineIN4cute5tupleIJNS3_1CILi8EEENS5_ILi128EEEEEELi8ELi256ELi1ELb0ELb0ENS_6half_tEfNS_4arch4Sm80EEEEEvNT_6ParamsE,"",@"SHT_CUDA_INFO"
	.sectionflags	@""
	.align	4


	//----- nvinfo : EIATTR_CUDA_API_VERSION
	.align		4
        /*0000*/ 	.byte	0x04, 0x37
        /*0002*/ 	.short	(.L_1739 - .L_1738)
.L_1738:
        /*0004*/ 	.word	0x00000082


	//----- nvinfo : EIATTR_KPARAM_INFO
	.align		4
.L_1739:
        /*0008*/ 	.byte	0x04, 0x17
        /*000a*/ 	.short	(.L_1741 - .L_1740)
.L_1740:
        /*000c*/ 	.word	0x00000000
        /*0010*/ 	.short	0x0000
        /*0012*/ 	.short	0x0000
        /*0014*/ 	.byte	0x00, 0xf0, 0xa1, 0x03


	//----- nvinfo : EIATTR_SPARSE_MMA_MASK
	.align		4
.L_1741:
        /*0018*/ 	.byte	0x03, 0x50
        /*001a*/ 	.short	0x0000


	//----- nvinfo : EIATTR_MAXREG_COUNT
	.align		4
        /*001c*/ 	.byte	0x03, 0x1b
        /*001e*/ 	.short	0x0080


	//----- nvinfo : EIATTR_NUM_BARRIERS
	.align		4
        /*0020*/ 	.byte	0x02, 0x4c
        /*0022*/ 	.byte	0x01
	.zero		1


	//----- nvinfo : EIATTR_EXTERNS
	.align		4
        /*0024*/ 	.byte	0x04, 0x0f
        /*0026*/ 	.short	(.L_1743 - .L_1742)


	//   ....[0]....
	.align		4
.L_1742:
        /*0028*/ 	.word	index@(__assertfail)


	//----- nvinfo : EIATTR_MERCURY_ISA_VERSION
	.align		4
.L_1743:
        /*002c*/ 	.byte	0x03, 0x5f
        /*002e*/ 	.short	0x0101


	//----- nvinfo : EIATTR_COOP_GROUP_MASK_REGIDS
	.align		4
        /*0030*/ 	.byte	0x04, 0x29
        /*0032*/ 	.short	(.L_1745 - .L_1744)


	//   ....[0]....
.L_1744:
        /*0034*/ 	.word	0xffffffff


	//   ....[1]....
        /*0038*/ 	.word	0xffffffff


	//   ....[2]....
        /*003c*/ 	.word	0xffffffff


	//   ....[3]....
        /*0040*/ 	.word	0xffffffff


	//   ....[4]....
        /*0044*/ 	.word	0xffffffff


	//   ....[5]....
        /*0048*/ 	.word	0xffffffff


	//   ....[6]....
        /*004c*/ 	.word	0xffffffff


	//   ....[7]....
        /*0050*/ 	.word	0xffffffff


	//   ....[8]....
        /*0054*/ 	.word	0xffffffff


	//   ....[9]....
        /*0058*/ 	.word	0xffffffff


	//   ....[10]....
        /*005c*/ 	.word	0xffffffff


	//   ....[11]....
        /*0060*/ 	.word	0xffffffff


	//   ....[12]....
        /*0064*/ 	.word	0xffffffff


	//   ....[13]....
        /*0068*/ 	.word	0xffffffff


	//   ....[14]....
        /*006c*/ 	.word	0xffffffff


	//----- nvinfo : EIATTR_COOP_GROUP_INSTR_OFFSETS
	.align		4
.L_1745:
        /*0070*/ 	.byte	0x04, 0x28
        /*0072*/ 	.short	(.L_1747 - .L_1746)


	//   ....[0]....
.L_1746:
        /*0074*/ 	.word	0x00001470


	//   ....[1]....
        /*0078*/ 	.word	0x00001490


	//   ....[2]....
        /*007c*/ 	.word	0x000014b0


	//   ....[3]....
        /*0080*/ 	.word	0x000014d0


	//   ....[4]....
        /*0084*/ 	.word	0x000014f0


	//   ....[5]....
        /*0088*/ 	.word	0x000017d0


	//   ....[6]....
        /*008c*/ 	.word	0x00001850


	//   ....[7]....
        /*0090*/ 	.word	0x00001860


	//   ....[8]....
        /*0094*/ 	.word	0x00001890


	//   ....[9]....
        /*0098*/ 	.word	0x000018a0


	//   ....[10]....
        /*009c*/ 	.word	0x000018d0


	//   ....[11]....
        /*00a0*/ 	.word	0x000018e0


	//   ....[12]....
        /*00a4*/ 	.word	0x00001910


	//   ....[13]....
        /*00a8*/ 	.word	0x00001920


	//   ....[14]....
        /*00ac*/ 	.word	0x00001950


	//----- nvinfo : EIATTR_VRC_CTA_INIT_COUNT
	.align		4
.L_1747:
        /*00b0*/ 	.byte	0x02, 0x4a
	.zero		1
	.zero		1


	//----- nvinfo : EIATTR_SYSCALL_OFFSETS
	.align		4
        /*00b4*/ 	.byte	0x04, 0x46
        /*00b6*/ 	.short	(.L_1749 - .L_1748)


	//   ....[0]....
.L_1748:
        /*00b8*/ 	.word	0x000003c0


	//----- nvinfo : EIATTR_EXIT_INSTR_OFFSETS
	.align		4
.L_1749:
        /*00bc*/ 	.byte	0x04, 0x1c
        /*00be*/ 	.short	(.L_1751 - .L_1750)


	//   ....[0]....
.L_1750:
        /*00c0*/ 	.word	0x00000270


	//   ....[1]....
        /*00c4*/ 	.word	0x00002ad0


	//   ....[2]....
        /*00c8*/ 	.word	0x00002c20


	//----- nvinfo : EIATTR_MAX_THREADS
	.align		4
.L_1751:
        /*00cc*/ 	.byte	0x04, 0x05
        /*00ce*/ 	.short	(.L_1753 - .L_1752)
.L_1752:
        /*00d0*/ 	.word	0x00000100
        /*00d4*/ 	.word	0x00000001
        /*00d8*/ 	.word	0x00000001


	//----- nvinfo : EIATTR_CRS_STACK_SIZE
	.align		4
.L_1753:
        /*00dc*/ 	.byte	0x04, 0x1e
        /*00de*/ 	.short	(.L_1755 - .L_1754)
.L_1754:
        /*00e0*/ 	.word	0x00000000


	//----- nvinfo : EIATTR_CBANK_PARAM_SIZE
	.align		4
.L_1755:
        /*00e4*/ 	.byte	0x03, 0x19
        /*00e6*/ 	.short	0x00e8


	//----- nvinfo : EIATTR_PARAM_CBANK
	.align		4
        /*00e8*/ 	.byte	0x04, 0x0a
        /*00ea*/ 	.short	(.L_1757 - .L_1756)
	.align		4
.L_1756:
        /*00ec*/ 	.word	index@(.nv.constant0._ZN7cutlass13device_kernelIN5flash19FlashAttnFwdCombineIN4cute5tupleIJNS3_1CILi8EEENS5_ILi128EEEEEELi8ELi256ELi1ELb0ELb0ENS_6half_tEfNS_4arch4Sm80EEEEEvNT_6ParamsE)
        /*00f0*/ 	.short	0x0380
        /*00f2*/ 	.short	0x00e8


	//----- nvinfo : EIATTR_SW_WAR
	.align		4
.L_1757:
        /*00f4*/ 	.byte	0x04, 0x36
        /*00f6*/ 	.short	(.L_1759 - .L_1758)
.L_1758:
        /*00f8*/ 	.word	0x00000008
.L_1759:


//--------------------- .nv.info._ZN7cutlass13device_kernelIN5flash19FlashAttnFwdCombineIN4cute5tupleIJNS3_1CILi8EEENS5_ILi128EEEEEELi7ELi256ELi1ELb0ELb0ENS_6half_tEfNS_4arch4Sm80EEEEEvNT_6ParamsE --------------------------
	.section	.nv.info._ZN7cutlass13device_kernelIN5flash19FlashAttnFwdCombineIN4cute5tupleIJNS3_1CILi8EEENS5_ILi128EEEEEELi7ELi256ELi1ELb0ELb0ENS_6half_tEfNS_4arch4Sm80EEEEEvNT_6ParamsE,"",@"SHT_CUDA_INFO"
	.sectionflags	@""
	.align	4


	//----- nvinfo : EIATTR_CUDA_API_VERSION
	.align		4
        /*0000*/ 	.byte	0x04, 0x37
        /*0002*/ 	.short	(.L_1761 - .L_1760)
.L_1760:
        /*0004*/ 	.word	0x00000082


	//----- nvinfo : EIATTR_KPARAM_INFO
	.align		4
.L_1761:
        /*0008*/ 	.byte	0x04, 0x17
        /*000a*/ 	.short	(.L_1763 - .L_1762)
.L_1762:
        /*000c*/ 	.word	0x00000000
        /*0010*/ 	.short	0x0000
        /*0012*/ 	.short	0x0000
        /*0014*/ 	.byte	0x00, 0xf0, 0xa1, 0x03


	//----- nvinfo : EIATTR_SPARSE_MMA_MASK
	.align		4
.L_1763:
        /*0018*/ 	.byte	0x03, 0x50
        /*001a*/ 	.short	0x0000


	//----- nvinfo : EIATTR_MAXREG_COUNT
	.align		4
        /*001c*/ 	.byte	0x03, 0x1b
        /*001e*/ 	.short	0x0080


	//----- nvinfo : EIATTR_NUM_BARRIERS
	.align		4
        /*0020*/ 	.byte	0x02, 0x4c
        /*0022*/ 	.byte	0x01
	.zero		1


	//----- nvinfo : EIATTR_EXTERNS
	.align		4
        /*0024*/ 	.byte	0x04, 0x0f
        /*0026*/ 	.short	(.L_1765 - .L_1764)


	//   ....[0]....
	.align		4
.L_1764:
        /*0028*/ 	.word	index@(__assertfail)


	//----- nvinfo : EIATTR_MERCURY_ISA_VERSION
	.align		4
.L_1765:
        /*002c*/ 	.byte	0x03, 0x5f
        /*002e*/ 	.short	0x0101


	//----- nvinfo : EIATTR_COOP_GROUP_MASK_REGIDS
	.align		4
        /*0030*/ 	.byte	0x04, 0x29
        /*0032*/ 	.short	(.L_1767 - .L_1766)


	//   ....[0]....
.L_1766:
        /*0034*/ 	.word	0xffffffff


	//   ....[1]....
        /*0038*/ 	.word	0xffffffff


	//   ....[2]....
        /*003c*/ 	.word	0xffffffff


	//   ....[3]....
        /*0040*/ 	.word	0xffffffff


	//   ....[4]....
        /*0044*/ 	.word	0xffffffff


	//   ....[5]....
        /*0048*/ 	.word	0xffffffff


	//   ....[6]....
        /*004c*/ 	.word	0xffffffff


	//   ....[7]....
        /*0050*/ 	.word	0xffffffff


	//   ....[8]....
        /*0054*/ 	.word	0xffffffff


	//   ....[9]....
        /*0058*/ 	.word	0xffffffff


	//   ....[10]....
        /*005c*/ 	.word	0xffffffff


	//   ....[11]....
        /*0060*/ 	.word	0xffffffff


	//   ....[12]....
        /*0064*/ 	.word	0xffffffff


	//   ....[13]....
        /*0068*/ 	.word	0xffffffff


	//   ....[14]....
        /*006c*/ 	.word	0xffffffff


	//----- nvinfo : EIATTR_COOP_GROUP_INSTR_OFFSETS
	.align		4
.L_1767:
        /*0070*/ 	.byte	0x04, 0x28
        /*0072*/ 	.short	(.L_1769 - .L_1768)


	//   ....[0]....
.L_1768:
        /*0074*/ 	.word	0x00001100


	//   ....[1]....
        /*0078*/ 	.word	0x00001120


	//   ....[2]....
        /*007c*/ 	.word	0x00001140


	//   ....[3]....
        /*0080*/ 	.word	0x00001160


	//   ....[4]....
        /*0084*/ 	.word	0x00001180


	//   ....[5]....
        /*0088*/ 	.word	0x000012d0


	//   ....[6]....
        /*008c*/ 	.word	0x00001360


	//   ....[7]....
        /*0090*/ 	.word	0x00001370


	//   ....[8]....
        /*0094*/ 	.word	0x000013a0


	//   ....[9]....
        /*0098*/ 	.word	0x000013b0


	//   ....[10]....
        /*009c*/ 	.word	0x000013e0


	//   ....[11]....
        /*00a0*/ 	.word	0x000013f0


	//   ....[12]....
        /*00a4*/ 	.word	0x00001420


	//   ....[13]....
        /*00a8*/ 	.word	0x00001430


	//   ....[14]....
        /*00ac*/ 	.word	0x00001460


	//----- nvinfo : EIATTR_VRC_CTA_INIT_COUNT
	.align		4
.L_1769:
        /*00b0*/ 	.byte	0x02, 0x4a
	.zero		1
	.zero		1


	//----- nvinfo : EIATTR_SYSCALL_OFFSETS
	.align		4
        /*00b4*/ 	.byte	0x04, 0x46
        /*00b6*/ 	.short	(.L_1771 - .L_1770)


	//   ....[0]....
.L_1770:
        /*00b8*/ 	.word	0x000003c0


	//----- nvinfo : EIATTR_EXIT_INSTR_OFFSETS
	.align		4
.L_1771:
        /*00bc*/ 	.byte	0x04, 0x1c
        /*00be*/ 	.short	(.L_1773 - .L_1772)


	//   ....[0]....
.L_1772:
        /*00c0*/ 	.word	0x00000270


	//   ....[1]....
        /*00c4*/ 	.word	0x00002550


	//   ....[2]....
        /*00c8*/ 	.word	0x000026a0


	//----- nvinfo : EIATTR_MAX_THREADS
	.align		4
.L_1773:
        /*00cc*/ 	.byte	0x04, 0x05
        /*00ce*/ 	.short	(.L_1775 - .L_1774)
.L_1774:
        /*00d0*/ 	.word	0x00000100
        /*00d4*/ 	.word	0x00000001
        /*00d8*/ 	.word	0x00000001


	//----- nvinfo : EIATTR_CRS_STACK_SIZE
	.align		4
.L_1775:
        /*00dc*/ 	.byte	0x04, 0x1e
        /*00de*/ 	.short	(.L_1777 - .L_1776)
.L_1776:
        /*00e0*/ 	.word	0x00000000


	//----- nvinfo : EIATTR_CBANK_PARAM_SIZE
	.align		4
.L_1777:
        /*00e4*/ 	.byte	0x03, 0x19
        /*00e6*/ 	.short	0x00e8


	//----- nvinfo : EIATTR_PARAM_CBANK
	.align		4
        /*00e8*/ 	.byte	0x04, 0x0a
        /*00ea*/ 	.short	(.L_1779 - .L_1778)
	.align		4
.L_1778:
        /*00ec*/ 	.word	index@(.nv.constant0._ZN7cutlass13device_kernelIN5flash19FlashAttnFwdCombineIN4cute5tupleIJNS3_1CILi8EEENS5_ILi128EEEEEELi7ELi256ELi1ELb0ELb0ENS_6half_tEfNS_4arch4Sm80EEEEEvNT_6ParamsE)
        /*00f0*/ 	.short	0x0380
        /*00f2*/ 	.short	0x00e8


	//----- nvinfo : EIATTR_SW_WAR
	.align		4
.L_1779:
        /*00f4*/ 	.byte	0x04, 0x36
        /*00f6*/ 	.short	(.L_1781 - .L_1780)
.L_1780:
        /*00f8*/ 	.word	0x00000008
.L_1781:


//--------------------- .nv.info._ZN7cutlass13device_kernelIN5flash19FlashAttnFwdCombineIN4cute5tupleIJNS3_1CILi8EEENS5_ILi128EEEEEELi6ELi256ELi1ELb0ELb0ENS_6half_tEfNS_4arch4Sm80EEEEEvNT_6ParamsE --------------------------
	.section	.nv.info._ZN7cutlass13device_kernelIN5flash19FlashAttnFwdCombineIN4cute5tupleIJNS3_1CILi8EEENS5_ILi128EEEEEELi6ELi256ELi1ELb0ELb0ENS_6half_tEfNS_4arch4Sm80EEEEEvNT_6ParamsE,"",@"SHT_CUDA_INFO"
	.sectionflags	@""
	.align	4


	//----- nvinfo : EIATTR_CUDA_API_VERSION
	.align		4
        /*0000*/ 	.byte	0x04, 0x37
        /*0002*/ 	.short	(.L_1783 - .L_1782)
.L_1782:
        /*0004*/ 	.word	0x00000082


	//----- nvinfo : EIATTR_KPARAM_INFO
	.align		4
.L_1783:
        /*0008*/ 	.byte	0x04, 0x17
        /*000a*/ 	.short	(.L_1785 - .L_1784)
.L_1784:
        /*000c*/ 	.word	0x00000000
        /*0010*/ 	.short	0x0000
        /*0012*/ 	.short	0x0000
        /*0014*/ 	.byte	0x00, 0xf0, 0xa1, 0x03


	//----- nvinfo : EIATTR_SPARSE_MMA_MASK
	.align		4
.L_1785:
        /*0018*/ 	.byte	0x03, 0x50
        /*001a*/ 	.short	0x0000


	//----- nvinfo : EIATTR_MAXREG_COUNT
	.align		4
        /*001c*/ 	.byte	0x03, 0x1b
        /*001e*/ 	.short	0x0080


	//----- nvinfo : EIATTR_NUM_BARRIERS
	.align		4
        /*0020*/ 	.byte	0x02, 0x4c
        /*0022*/ 	.byte	0x01
	.zero		1


	//----- nvinfo : EIATTR_EXTERNS
	.align		4
        /*0024*/ 	.byte	0x04, 0x0f
        /*0026*/ 	.short	(.L_1787 - .L_1786)


	//   ....[0]....
	.align		4
.L_1786:
        /*0028*/ 	.word	index@(__assertfail)


	//----- nvinfo : EIATTR_MERCURY_ISA_VERSION
	.align		4
.L_1787:
        /*002c*/ 	.byte	0x03, 0x5f
        /*002e*/ 	.short	0x0101


	//----- nvinfo : EIATTR_COOP_GROUP_MASK_REGIDS
	.align		4
        /*0030*/ 	.byte	0x04, 0x29
        /*0032*/ 	.short	(.L_1789 - .L_1788)


	//   ....[0]....
.L_1788:
        /*0034*/ 	.word	0xffffffff


	//   ....[1]....
        /*0038*/ 	.word	0xffffffff


	//   ....[2]....
        /*003c*/ 	.word	0xffffffff


	//   ....[3]....
        /*0040*/ 	.word	0xffffffff


	//   ....[4]....
        /*0044*/ 	.word	0xffffffff


	//   ....[5]....
        /*0048*/ 	.word	0xffffffff


	//   ....[6]....
        /*004c*/ 	.word	0xffffffff


	//   ....[7]....
        /*0050*/ 	.word	0xffffffff


	//   ....[8]....
        /*0054*/ 	.word	0xffffffff


	//   ....[9]....
        /*0058*/ 	.word	0xffffffff


	//   ....[10]....
        /*005c*/ 	.word	0xffffffff


	//   ....[11]....
        /*0060*/ 	.word	0xffffffff


	//   ....[12]....
        /*0064*/ 	.word	0xffffffff


	//   ....[13]....
        /*0068*/ 	.word	0xffffffff


	//   ....[14]....
        /*006c*/ 	.word	0xffffffff


	//----- nvinfo : EIATTR_COOP_GROUP_INSTR_OFFSETS
	.align		4
.L_1789:
        /*0070*/ 	.byte	0x04, 0x28
        /*0072*/ 	.short	(.L_1791 - .L_1790)


	//   ....[0]....
.L_1790:
        /*0074*/ 	.word	0x00000e10


	//   ....[1]....
        /*0078*/ 	.word	0x00000e30


	//   ....[2]....
        /*007c*/ 	.word	0x00000e50


	//   ....[3]....
        /*0080*/ 	.word	0x00000e70


	//   ....[4]....
        /*0084*/ 	.word	0x00000e90


	//   ....[5]....
        /*0088*/ 	.word	0x00000f60


	//   ....[6]....
        /*008c*/ 	.word	0x00000fa0


	//   ....[7]....
        /*0090*/ 	.word	0x00000fb0


	//   ....[8]....
        /*0094*/ 	.word	0x00000fe0


	//   ....[9]....
        /*0098*/ 	.word	0x00000ff0


	//   ....[10]....
        /*009c*/ 	.word	0x00001020


	//   ....[11]....
        /*00a0*/ 	.word	0x00001030


	//   ....[12]....
        /*00a4*/ 	.word	0x00001060


	//   ....[13]....
        /*00a8*/ 	.word	0x00001070


	//   ....[14]....
        /*00ac*/ 	.word	0x000010c0


	//----- nvinfo : EIATTR_VRC_CTA_INIT_COUNT
	.align		4
.L_1791:
        /*00b0*/ 	.byte	0x02, 0x4a
	.zero		1
	.zero		1


	//----- nvinfo : EIATTR_SYSCALL_OFFSETS
	.align		4
        /*00b4*/ 	.byte	0x04, 0x46
        /*00b6*/ 	.short	(.L_1793 - .L_1792)


	//   ....[0]....
.L_1792:
        /*00b8*/ 	.word	0x000003c0


	//----- nvinfo : EIATTR_EXIT_INSTR_OFFSETS
	.align		4
.L_1793:
        /*00bc*/ 	.byte	0x04, 0x1c
        /*00be*/ 	.short	(.L_1795 - .L_1794)


	//   ....[0]....
.L_1794:
        /*00c0*/ 	.word	0x00000270


	//   ....[1]....
        /*00c4*/ 	.word	0x00002150


	//   ....[2]....
        /*00c8*/ 	.word	0x000022a0


	//----- nvinfo : EIATTR_MAX_THREADS
	.align		4
.L_1795:
        /*00cc*/ 	.byte	0x04, 0x05
        /*00ce*/ 	.short	(.L_1797 - .L_1796)
.L_1796:
        /*00d0*/ 	.word	0x00000100
        /*00d4*/ 	.word	0x00000001
        /*00d8*/ 	.word	0x00000001


	//----- nvinfo : EIATTR_CRS_STACK_SIZE
	.align		4
.L_1797:
        /*00dc*/ 	.byte	0x04, 0x1e
        /*00de*/ 	.short	(.L_1799 - .L_1798)
.L_1798:
        /*00e0*/ 	.word	0x00000000


	//----- nvinfo : EIATTR_CBANK_PARAM_SIZE
	.align		4
.L_1799:
        /*00e4*/ 	.byte	0x03, 0x19
        /*00e6*/ 	.short	0x00e8


	//----- nvinfo : EIATTR_PARAM_CBANK
	.align		4
        /*00e8*/ 	.byte	0x04, 0x0a
        /*00ea*/ 	.short	(.L_1801 - .L_1800)
	.align		4
.L_1800:
        /*00ec*/ 	.word	index@(.nv.constant0._ZN7cutlass13device_kernelIN5flash19FlashAttnFwdCombineIN4cute5tupleIJNS3_1CILi8EEENS5_ILi128EEEEEELi6ELi256ELi1ELb0ELb0ENS_6half_tEfNS_4arch4Sm80EEEEEvNT_6ParamsE)
        /*00f0*/ 	.short	0x0380
        /*00f2*/ 	.short	0x00e8


	//----- nvinfo : EIATTR_SW_WAR
	.align		4
.L_1801:
        /*00f4*/ 	.byte	0x04, 0x36
        /*00f6*/ 	.short	(.L_1803 - .L_1802)
.L_1802:
        /*00f8*/ 	.word	0x00000008
.L_1803:


//--------------------- .nv.info._ZN7cutlass13device_kernelIN5flash19FlashAttnFwdCombineIN4cute5tupleIJNS3_1CILi8EEENS5_ILi128EEEEEELi5ELi256ELi1ELb0ELb0ENS_6half_tEfNS_4arch4Sm80EEEEEvNT_6ParamsE --------------------------
	.section	.nv.info._ZN7cutlass13device_kernelIN5flash19FlashAttnFwdCombineIN4cute5tupleIJNS3_1CILi8EEENS5_ILi128EEEEEELi5ELi256ELi1ELb0ELb0ENS_6half_tEfNS_4arch4Sm80EEEEEvNT_6ParamsE,"",@"SHT_CUDA_INFO"
	.sectionflags	@""
	.align	4


	//----- nvinfo : EIATTR_CUDA_API_VERSION
	.align		4
        /*0000*/ 	.byte	0x04, 0x37
        /*0002*/ 	.short	(.L_1805 - .L_1804)
.L_1804:
        /*0004*/ 	.word	0x00000082


	//----- nvinfo : EIATTR_KPARAM_INFO
	.align		4
.L_1805:
        /*0008*/ 	.byte	0x04, 0x17
        /*000a*/ 	.short	(.L_1807 - .L_1806)
.L_1806:
        /*000c*/ 	.word	0x00000000
        /*0010*/ 	.short	0x0000
        /*0012*/ 	.short	0x0000
        /*0014*/ 	.byte	0x00, 0xf0, 0xa1, 0x03


	//----- nvinfo : EIATTR_SPARSE_MMA_MASK
	.align		4
.L_1807:
        /*0018*/ 	.byte	0x03, 0x50
        /*001a*/ 	.short	0x0000


	//----- nvinfo : EIATTR_MAXREG_COUNT
	.align		4
        /*001c*/ 	.byte	0x03, 0x1b
        /*001e*/ 	.short	0x0080


	//----- nvinfo : EIATTR_NUM_BARRIERS
	.align		4
        /*0020*/ 	.byte	0x02, 0x4c
        /*0022*/ 	.byte	0x01
	.zero		1


	//----- nvinfo : EIATTR_EXTERNS
	.align		4
        /*0024*/ 	.byte	0x04, 0x0f
        /*0026*/ 	.short	(.L_1809 - .L_1808)


	//   ....[0]....
	.align		4
.L_1808:
        /*0028*/ 	.word	index@(__assertfail)


	//----- nvinfo : EIATTR_MERCURY_ISA_VERSION
	.align		4
.L_1809:
        /*002c*/ 	.byte	0x03, 0x5f
        /*002e*/ 	.short	0x0101


	//----- nvinfo : EIATTR_COOP_GROUP_MASK_REGIDS
	.align		4
        /*0030*/ 	.byte	0x04, 0x29
        /*0032*/ 	.short	(.L_1811 - .L_1810)


	//   ....[0]....
.L_1810:
        /*0034*/ 	.word	0xffffffff


	//   ....[1]....
        /*0038*/ 	.word	0xffffffff


	//   ....[2]....
        /*003c*/ 	.word	0xffffffff


	//   ....[3]....
        /*0040*/ 	.word	0xffffffff


	//   ....[4]....
        /*0044*/ 	.word	0xffffffff


	//   ....[5]....
        /*0048*/ 	.word	0xffffffff


	//   ....[6]....
        /*004c*/ 	.word	0xffffffff


	//   ....[7]....
        /*0050*/ 	.word	0xffffffff


	//   ....[8]....
        /*0054*/ 	.word	0xffffffff


	//   ....[9]....
        /*0058*/ 	.word	0xffffffff


	//   ....[10]....
        /*005c*/ 	.word	0xffffffff


	//   ....[11]....
        /*0060*/ 	.word	0xffffffff


	//   ....[12]....
        /*0064*/ 	.word	0xffffffff


	//   ....[13]....
        /*0068*/ 	.word	0xffffffff


	//   ....[14]....
        /*006c*/ 	.word	0xffffffff


	//----- nvinfo : EIATTR_COOP_GROUP_INSTR_OFFSETS
	.align		4
.L_1811:
        /*0070*/ 	.byte	0x04, 0x28
        /*0072*/ 	.short	(.L_1813 - .L_1812)


	//   ....[0]....
.L_1812:
        /*0074*/ 	.word	0x00000c10


	//   ....[1]....
        /*0078*/ 	.word	0x00000c30


	//   ....[2]....
        /*007c*/ 	.word	0x00000c50


	//   ....[3]....
        /*0080*/ 	.word	0x00000c70


	//   ....[4]....
        /*0084*/ 	.word	0x00000c90


	//   ....[5]....
        /*0088*/ 	.word	0x00000d10


	//   ....[6]....
        /*008c*/ 	.word	0x00000d50


	//   ....[7]....
        /*0090*/ 	.word	0x00000d60


	//   ....[8]....
        /*0094*/ 	.word	0x00000d90


	//   ....[9]....
        /*0098*/ 	.word	0x00000da0


	//   ....[10]....
        /*009c*/ 	.word	0x00000dd0


	//   ....[11]....
        /*00a0*/ 	.word	0x00000de0


	//   ....[12]....
        /*00a4*/ 	.word	0x00000e10


	//   ....[13]....
        /*00a8*/ 	.word	0x00000e20


	//   ....[14]....
        /*00ac*/ 	.word	0x00000e50


	//----- nvinfo : EIATTR_VRC_CTA_INIT_COUNT
	.align		4
.L_1813:
        /*00b0*/ 	.byte	0x02, 0x4a
	.zero		1
	.zero		1


	//----- nvinfo : EIATTR_SYSCALL_OFFSETS
	.align		4
        /*00b4*/ 	.byte	0x04, 0x46
        /*00b6*/ 	.short	(.L_1815 - .L_1814)


	//   ....[0]....
.L_1814:
        /*00b8*/ 	.word	0x000003c0


	//----- nvinfo : EIATTR_EXIT_INSTR_OFFSETS
	.align		4
.L_1815:
        /*00bc*/ 	.byte	0x04, 0x1c
        /*00be*/ 	.short	(.L_1817 - .L_1816)


	//   ....[0]....
.L_1816:
        /*00c0*/ 	.word	0x00000270


	//   ....[1]....
        /*00c4*/ 	.word	0x00001ee0


	//   ....[2]....
        /*00c8*/ 	.word	0x00002030


	//----- nvinfo : EIATTR_MAX_THREADS
	.align		4
.L_1817:
        /*00cc*/ 	.byte	0x04, 0x05
        /*00ce*/ 	.short	(.L_1819 - .L_1818)
.L_1818:
        /*00d0*/ 	.word	0x00000100
        /*00d4*/ 	.word	0x00000001
        /*00d8*/ 	.word	0x00000001


	//----- nvinfo : EIATTR_CRS_STACK_SIZE
	.align		4
.L_1819:
        /*00dc*/ 	.byte	0x04, 0x1e
        /*00de*/ 	.short	(.L_1821 - .L_1820)
.L_1820:
        /*00e0*/ 	.word	0x00000000


	//----- nvinfo : EIATTR_CBANK_PARAM_SIZE
	.align		4
.L_1821:
        /*00e4*/ 	.byte	0x03, 0x19
        /*00e6*/ 	.short	0x00e8


	//----- nvinfo : EIATTR_PARAM_CBANK
	.align		4
        /*00e8*/ 	.byte	0x04, 0x0a
        /*00ea*/ 	.short	(.L_1823 - .L_1822)
	.align		4
.L_1822:
        /*00ec*/ 	.word	index@(.nv.constant0._ZN7cutlass13device_kernelIN5flash19FlashAttnFwdCombineIN4cute5tupleIJNS3_1CILi8EEENS5_ILi128EEEEEELi5ELi256ELi1ELb0ELb0ENS_6half_tEfNS_4arch4Sm80EEEEEvNT_6ParamsE)
        /*00f0*/ 	.short	0x0380
        /*00f2*/ 	.short	0x00e8


	//----- nvinfo : EIATTR_SW_WAR
	.align		4
.L_1823:
        /*00f4*/ 	.byte	0x04, 0x36
        /*00f6*/ 	.short	(.L_1825 - .L_1824)
.L_1824:
        /*00f8*/ 	.word	0x00000008
.L_1825:


//--------------------- .nv.info._ZN7cutlass13device_kernelIN5flash19FlashAttnFwdCombineIN4cute5tupleIJNS3_1CILi8EEENS5_ILi128EEEEEELi8ELi256ELi1ELb0ELb1ENS_6half_tEfNS_4arch4Sm80EEEEEvNT_6ParamsE --------------------------
	.section	.nv.info._ZN7cutlass13device_kernelIN5flash19FlashAttnFwdCombineIN4cute5tupleIJNS3_1CILi8EEENS5_ILi128EEEEEELi8ELi256ELi1ELb0ELb1ENS_6half_tEfNS_4arch4Sm80EEEEEvNT_6ParamsE,"",@"SHT_CUDA_INFO"
	.sectionflags	@""
	.align	4


	//----- nvinfo : EIATTR_CUDA_API_VERSION
	.align		4
        /*0000*/ 	.byte	0x04, 0x37
        /*0002*/ 	.short	(.L_1827 - .L_1826)
.L_1826:
        /*0004*/ 	.word	0x00000082


	//----- nvinfo : EIATTR_KPARAM_INFO
	.align		4
.L_1827:
        /*0008*/ 	.byte	0x04, 0x17
        /*000a*/ 	.short	(.L_1829 - .L_1828)
.L_1828:
        /*000c*/ 	.word	0x00000000
        /*0010*/ 	.short	0x0000
        /*0012*/ 	.short	0x0000
        /*0014*/ 	.byte	0x00, 0xf0, 0xa1, 0x03


	//----- nvinfo : EIATTR_SPARSE_MMA_MASK
	.align		4
.L_1829:
        /*0018*/ 	.byte	0x03, 0x50
        /*001a*/ 	.short	0x0000


	//----- nvinfo : EIATTR_MAXREG_COUNT
	.align		4
        /*001c*/ 	.byte	0x03, 0x1b
        /*001e*/ 	.short	0x0080


	//----- nvinfo : EIATTR_NUM_BARRIERS
	.align		4
        /*0020*/ 	.byte	0x02, 0x4c
        /*0022*/ 	.byte	0x01
	.zero		1


	//----- nvinfo : EIATTR_EXTERNS
	.align		4
        /*0024*/ 	.byte	0x04, 0x0f
        /*0026*/ 	.short	(.L_1831 - .L_1830)


	//   ....[0]....
	.align		4
.L_1830:
        /*0028*/ 	.word	index@(__assertfail)


	//----- nvinfo : EIATTR_MERCURY_ISA_VERSION
	.align		4
.L_1831:
        /*002c*/ 	.byte	0x03, 0x5f
        /*002e*/ 	.short	0x0101


	//----- nvinfo : EIATTR_COOP_GROUP_MASK_REGIDS
	.align		4
        /*0030*/ 	.byte	0x04, 0x29
        /*0032*/ 	.short	(.L_1833 - .L_1832)


	//   ....[0]....
.L_1832:
        /*0034*/ 	.word	0xffffffff


	//   ....[1]....
        /*0038*/ 	.word	0xffffffff


	//   ....[2]....
        /*003c*/ 	.word	0xffffffff


	//   ....[3]....
        /*0040*/ 	.word	0xffffffff


	//   ....[4]....
        /*0044*/ 	.word	0xffffffff


	//   ....[5]....
        /*0048*/ 	.word	0xffffffff


	//   ....[6]....
        /*004c*/ 	.word	0xffffffff


	//   ....[7]....
        /*0050*/ 	.word	0xffffffff


	//   ....[8]....
        /*0054*/ 	.word	0xffffffff


	//   ....[9]....
        /*0058*/ 	.word	0xffffffff


	//   ....[10]....
        /*005c*/ 	.word	0xffffffff


	//   ....[11]....
        /*0060*/ 	.word	0xffffffff


	//   ....[12]....
        /*0064*/ 	.word	0xffffffff


	//   ....[13]....
        /*0068*/ 	.word	0xffffffff


	//   ....[14]....
        /*006c*/ 	.word	0xffffffff


	//----- nvinfo : EIATTR_COOP_GROUP_INSTR_OFFSETS
	.align		4
.L_1833:
        /*0070*/ 	.byte	0x04, 0x28
        /*0072*/ 	.short	(.L_1835 - .L_1834)


	//   ....[0]....
.L_1834:
        /*0074*/ 	.word	0x00001e20


	//   ....[1]....
        /*0078*/ 	.word	0x00001e40


	//   ....[2]....
        /*007c*/ 	.word	0x00001e60


	//   ....[3]....
        /*0080*/ 	.word	0x00001e80


	//   ....[4]....
        /*0084*/ 	.word	0x00001ea0


	//   ....[5]....
        /*0088*/ 	.word	0x00002170


	//   ....[6]....
        /*008c*/ 	.word	0x000021f0


	//   ....[7]....
        /*0090*/ 	.word	0x00002200


	//   ....[8]....
        /*0094*/ 	.word	0x00002230


	//   ....[9]....
        /*0098*/ 	.word	0x00002240


	//   ....[10]....
        /*009c*/ 	.word	0x00002270


	//   ....[11]....
        /*00a0*/ 	.word	0x00002280


	//   ....[12]....
        /*00a4*/ 	.word	0x000022b0


	//   ....[13]....
        /*00a8*/ 	.word	0x000022c0


	//   ....[14]....
        /*00ac*/ 	.word	0x000022f0


	//----- nvinfo : EIATTR_VRC_CTA_INIT_COUNT
	.align		4
.L_1835:
        /*00b0*/ 	.byte	0x02, 0x4a
	.zero		1
	.zero		1


	//----- nvinfo : EIATTR_SYSCALL_OFFSETS
	.align		4
        /*00b4*/ 	.byte	0x04, 0x46
        /*00b6*/ 	.short	(.L_1837 - .L_1836)


	//   ....[0]....
.L_1836:
        /*00b8*/ 	.word	0x00000580


	//----- nvinfo : EIATTR_EXIT_INSTR_OFFSETS
	.align		4
.L_1837:
        /*00bc*/ 	.byte	0x04, 0x1c
        /*00be*/ 	.short	(.L_1839 - .L_1838)


	//   ....[0]....
.L_1838:
        /*00c0*/ 	.word	0x00000270


	//   ....[1]....
        /*00c4*/ 	.word	0x00000460


	//   ....[2]....
        /*00c8*/ 	.word	0x000033a0


	//   ....[3]....
        /*00cc*/ 	.word	0x000034b0


	//----- nvinfo : EIATTR_MAX_THREADS
	.align		4
.L_1839:
        /*00d0*/ 	.byte	0x04, 0x05
        /*00d2*/ 	.short	(.L_1841 - .L_1840)
.L_1840:
        /*00d4*/ 	.word	0x00000100
        /*00d8*/ 	.word	0x00000001
        /*00dc*/ 	.word	0x00000001


	//----- nvinfo : EIATTR_CRS_STACK_SIZE
	.align		4
.L_1841:
        /*00e0*/ 	.byte	0x04, 0x1e
        /*00e2*/ 	.short	(.L_1843 - .L_1842)
.L_1842:
        /*00e4*/ 	.word	0x00000000


	//----- nvinfo : EIATTR_CBANK_PARAM_SIZE
	.align		4
.L_1843:
        /*00e8*/ 	.byte	0x03, 0x19
        /*00ea*/ 	.short	0x00e8


	//----- nvinfo : EIATTR_PARAM_CBANK
	.align		4
        /*00ec*/ 	.byte	0x04, 0x0a
        /*00ee*/ 	.short	(.L_1845 - .L_1844)
	.align		4
.L_1844:
        /*00f0*/ 	.word	index@(.nv.constant0._ZN7cutlass13device_kernelIN5flash19FlashAttnFwdCombineIN4cute5tupleIJNS3_1CILi8EEENS5_ILi128EEEEEELi8ELi256ELi1ELb0ELb1ENS_6half_tEfNS_4arch4Sm80EEEEEvNT_6ParamsE)
        /*00f4*/ 	.short	0x0380
        /*00f6*/ 	.short	0x00e8


	//----- nvinfo : EIATTR_SW_WAR
	.align		4
.L_1845:
        /*00f8*/ 	.byte	0x04, 0x36
        /*00fa*/ 	.short	(.L_1847 - .L_1846)
.L_1846:
        /*00fc*/ 	.word	0x00000008
.L_1847:


//--------------------- .nv.info._ZN7cutlass13device_kernelIN5flash19FlashAttnFwdCombineIN4cute5tupleIJNS3_1CILi8EEENS5_ILi128EEEEEELi7ELi256ELi1ELb0ELb1ENS_6half_tEfNS_4arch4Sm80EEEEEvNT_6ParamsE --------------------------
	.section	.nv.info._ZN7cutlass13device_kernelIN5flash19FlashAttnFwdCombineIN4cute5tupleIJNS3_1CILi8EEENS5_ILi128EEEEEELi7ELi256ELi1ELb0ELb1ENS_6half_tEfNS_4arch4Sm80EEEEEvNT_6ParamsE,"",@"SHT_CUDA_INFO"
	.sectionflags	@""
	.align	4


	//----- nvinfo : EIATTR_CUDA_API_VERSION
	.align		4
        /*0000*/ 	.byte	0x04, 0x37
        /*0002*/ 	.short	(.L_1849 - .L_1848)
.L_1848:
        /*0004*/ 	.word	0x00000082


	//----- nvinfo : EIATTR_KPARAM_INFO
	.align		4
.L_1849:
        /*0008*/ 	.byte	0x04, 0x17
        /*000a*/ 	.short	(.L_1851 - .L_1850)
.L_1850:
        /*000c*/ 	.word	0x00000000
        /*0010*/ 	.short	0x0000
        /*0012*/ 	.short	0x0000
        /*0014*/ 	.byte	0x00, 0xf0, 0xa1, 0x03


	//----- nvinfo : EIATTR_SPARSE_MMA_MASK
	.align		4
.L_1851:
        /*0018*/ 	.byte	0x03, 0x50
        /*001a*/ 	.short	0x0000


	//----- nvinfo : EIATTR_MAXREG_COUNT
	.align		4
        /*001c*/ 	.byte	0x03, 0x1b
        /*001e*/ 	.short	0x0080


	//----- nvinfo : EIATTR_NUM_BARRIERS
	.align		4
        /*0020*/ 	.byte	0x02, 0x4c
        /*0022*/ 	.byte	0x01
	.zero		1


	//----- nvinfo : EIATTR_EXTERNS
	.align		4
        /*0024*/ 	.byte	0x04, 0x0f
        /*0026*/ 	.short	(.L_1853 - .L_1852)


	//   ....[0]....
	.align		4
.L_1852:
        /*0028*/ 	.word	index@(__assertfail)


	//----- nvinfo : EIATTR_MERCURY_ISA_VERSION
	.align		4
.L_1853:
        /*002c*/ 	.byte	0x03, 0x5f
        /*002e*/ 	.short	0x0101


	//----- nvinfo : EIATTR_COOP_GROUP_MASK_REGIDS
	.align		4
        /*0030*/ 	.byte	0x04, 0x29
        /*0032*/ 	.short	(.L_1855 - .L_1854)


	//   ....[0]....
.L_1854:
        /*0034*/ 	.word	0xffffffff


	//   ....[1]....
        /*0038*/ 	.word	0xffffffff


	//   ....[2]....
        /*003c*/ 	.word	0xffffffff


	//   ....[3]....
        /*0040*/ 	.word	0xffffffff


	//   ....[4]....
        /*0044*/ 	.word	0xffffffff


	//   ....[5]....
        /*0048*/ 	.word	0xffffffff


	//   ....[6]....
        /*004c*/ 	.word	0xffffffff


	//   ....[7]....
        /*0050*/ 	.word	0xffffffff


	//   ....[8]....
        /*0054*/ 	.word	0xffffffff


	//   ....[9]....
        /*0058*/ 	.word	0xffffffff


	//   ....[10]....
        /*005c*/ 	.word	0xffffffff


	//   ....[11]....
        /*0060*/ 	.word	0xffffffff


	//   ....[12]....
        /*0064*/ 	.word	0xffffffff


	//   ....[13]....
        /*0068*/ 	.word	0xffffffff


	//   ....[14]....
        /*006c*/ 	.word	0xffffffff


	//----- nvinfo : EIATTR_COOP_GROUP_INSTR_OFFSETS
	.align		4
.L_1855:
        /*0070*/ 	.byte	0x04, 0x28
        /*0072*/ 	.short	(.L_1857 - .L_1856)


	//   ....[0]....
.L_1856:
        /*0074*/ 	.word	0x00001a80


	//   ....[1]....
        /*0078*/ 	.word	0x00001aa0


	//   ....[2]....
        /*007c*/ 	.word	0x00001ac0


	//   ....[3]....
        /*0080*/ 	.word	0x00001ae0


	//   ....[4]....
        /*0084*/ 	.word	0x00001b00


	//   ....[5]....
        /*0088*/ 	.word	0x00001c50


	//   ....[6]....
        /*008c*/ 	.word	0x00001cd0


	//   ....[7]....
        /*0090*/ 	.word	0x00001ce0


	//   ....[8]....
        /*0094*/ 	.word	0x00001d10


	//   ....[9]....
        /*0098*/ 	.word	0x00001d20


	//   ....[10]....
        /*009c*/ 	.word	0x00001d50


	//   ....[11]....
        /*00a0*/ 	.word	0x00001d60


	//   ....[12]....
        /*00a4*/ 	.word	0x00001d90


	//   ....[13]....
        /*00a8*/ 	.word	0x00001da0


	//   ....[14]....
        /*00ac*/ 	.word	0x00001dd0


	//----- nvinfo : EIATTR_VRC_CTA_INIT_COUNT
	.align		4
.L_1857:
        /*00b0*/ 	.byte	0x02, 0x4a
	.zero		1
	.zero		1


	//----- nvinfo : EIATTR_SYSCALL_OFFSETS
	.align		4
        /*00b4*/ 	.byte	0x04, 0x46
        /*00b6*/ 	.short	(.L_1859 - .L_1858)


	//   ....[0]....
.L_1858:
        /*00b8*/ 	.word	0x00000580


	//----- nvinfo : EIATTR_EXIT_INSTR_OFFSETS
	.align		4
.L_1859:
        /*00bc*/ 	.byte	0x04, 0x1c
        /*00be*/ 	.short	(.L_1861 - .L_1860)


	//   ....[0]....
.L_1860:
        /*00c0*/ 	.word	0x00000270


	//   ....[1]....
        /*00c4*/ 	.word	0x00000460


	//   ....[2]....
        /*00c8*/ 	.word	0x00002e00


	//   ....[3]....
        /*00cc*/ 	.word	0x00002f10


	//----- nvinfo : EIATTR_MAX_THREADS
	.align		4
.L_1861:
        /*00d0*/ 	.byte	0x04, 0x05
        /*00d2*/ 	.short	(.L_1863 - .L_1862)
.L_1862:
        /*00d4*/ 	.word	0x00000100
        /*00d8*/ 	.word	0x00000001
        /*00dc*/ 	.word	0x00000001


	//----- nvinfo : EIATTR_CRS_STACK_SIZE
	.align		4
.L_1863:
        /*00e0*/ 	.byte	0x04, 0x1e
        /*00e2*/ 	.short	(.L_1865 - .L_1864)
.L_1864:
        /*00e4*/ 	.word	0x00000000


	//----- nvinfo : EIATTR_CBANK_PARAM_SIZE
	.align		4
.L_1865:
        /*00e8*/ 	.byte	0x03, 0x19
        /*00ea*/ 	.short	0x00e8


	//----- nvinfo : EIATTR_PARAM_CBANK
	.align		4
        /*00ec*/ 	.byte	0x04, 0x0a
        /*00ee*/ 	.short	(.L_1867 - .L_1866)
	.align		4
.L_1866:
        /*00f0*/ 	.word	index@(.nv.constant0._ZN7cutlass13device_kernelIN5flash19FlashAttnFwdCombineIN4cute5tupleIJNS3_1CILi8EEENS5_ILi128EEEEEELi7ELi256ELi1ELb0ELb1ENS_6half_tEfNS_4arch4Sm80EEEEEvNT_6ParamsE)
        /*00f4*/ 	.short	0x0380
        /*00f6*/ 	.short	0x00e8


	//----- nvinfo : EIATTR_SW_WAR
	.align		4
.L_1867:
        /*00f8*/ 	.byte	0x04, 0x36
        /*00fa*/ 	.short	(.L_1869 - .L_1868)
.L_1868:
        /*00fc*/ 	.word	0x00000008
.L_1869:


//--------------------- .nv.info._ZN7cutlass13device_kernelIN5flash19FlashAttnFwdCombineIN4cute5tupleIJNS3_1CILi8EEENS5_ILi128EEEEEELi6ELi256ELi1ELb0ELb1ENS_6half_tEfNS_4arch4Sm80EEEEEvNT_6ParamsE --------------------------
	.section	.nv.info._ZN7cutlass13device_kernelIN5flash19FlashAttnFwdCombineIN4cute5tupleIJNS3_1CILi8EEENS5_ILi128EEEEEELi6ELi256ELi1ELb0ELb1ENS_6half_tEfNS_4arch4Sm80EEEEEvNT_6ParamsE,"",@"SHT_CUDA_INFO"
	.sectionflags	@""
	.align	4


	//----- nvinfo : EIATTR_CUDA_API_VERSION
	.align		4
        /*0000*/ 	.byte	0x04, 0x37
        /*0002*/ 	.short	(.L_1871 - .L_1870)
.L_1870:
        /*0004*/ 	.word	0x00000082


	//----- nvinfo : EIATTR_KPARAM_INFO
	.align		4
.L_1871:
        /*0008*/ 	.byte	0x04, 0x17
        /*000a*/ 	.short	(.L_1873 - .L_1872)
.L_1872:
        /*000c*/ 	.word	0x00000000
        /*0010*/ 	.short	0x0000
        /*0012*/ 	.short	0x0000
        /*0014*/ 	.byte	0x00, 0xf0, 0xa1, 0x03


	//----- nvinfo : EIATTR_SPARSE_MMA_MASK
	.align		4
.L_1873:
        /*0018*/ 	.byte	0x03, 0x50
        /*001a*/ 	.short	0x0000


	//----- nvinfo : EIATTR_MAXREG_COUNT
	.align		4
        /*001c*/ 	.byte	0x03, 0x1b
        /*001e*/ 	.short	0x0080


	//----- nvinfo : EIATTR_NUM_BARRIERS
	.align		4
        /*0020*/ 	.byte	0x02, 0x4c
        /*0022*/ 	.byte	0x01
	.zero		1


	//----- nvinfo : EIATTR_EXTERNS
	.align		4
        /*0024*/ 	.byte	0x04, 0x0f
        /*0026*/ 	.short	(.L_1875 - .L_1874)


	//   ....[0]....
	.align		4
.L_1874:
        /*0028*/ 	.word	index@(__assertfail)


	//----- nvinfo : EIATTR_MERCURY_ISA_VERSION
	.align		4
.L_1875:
        /*002c*/ 	.byte	0x03, 0x5f
        /*002e*/ 	.short	0x0101


	//----- nvinfo : EIATTR_COOP_GROUP_MASK_REGIDS
	.align		4
        /*0030*/ 	.byte	0x04, 0x29
        /*0032*/ 	.short	(.L_1877 - .L_1876)


	//   ....[0]....
.L_1876:
        /*0034*/ 	.word	0xffffffff


	//   ....[1]....
        /*0038*/ 	.word	0xffffffff


	//   ....[2]....
        /*003c*/ 	.word	0xffffffff


	//   ....[3]....
        /*0040*/ 	.word	0xffffffff


	//   ....[4]....
        /*0044*/ 	.word	0xffffffff


	//   ....[5]....
        /*0048*/ 	.word	0xffffffff


	//   ....[6]....
        /*004c*/ 	.word	0xffffffff


	//   ....[7]....
        /*0050*/ 	.word	0xffffffff


	//   ....[8]....
        /*0054*/ 	.word	0xffffffff


	//   ....[9]....
        /*0058*/ 	.word	0xffffffff


	//   ....[10]....
        /*005c*/ 	.word	0xffffffff


	//   ....[11]....
        /*0060*/ 	.word	0xffffffff


	//   ....[12]....
        /*0064*/ 	.word	0xffffffff


	//   ....[13]....
        /*0068*/ 	.word	0xffffffff


	//   ....[14]....
        /*006c*/ 	.word	0xffffffff


	//----- nvinfo : EIATTR_COOP_GROUP_INSTR_OFFSETS
	.align		4
.L_1877:
        /*0070*/ 	.byte	0x04, 0x28
        /*0072*/ 	.short	(.L_1879 - .L_1878)


	//   ....[0]....
.L_1878:
        /*0074*/ 	.word	0x00001750


	//   ....[1]....
        /*0078*/ 	.word	0x00001770


	//   ....[2]....
        /*007c*/ 	.word	0x00001790


	//   ....[3]....
        /*0080*/ 	.word	0x000017b0


	//   ....[4]....
        /*0084*/ 	.word	0x000017d0


	//   ....[5]....
        /*0088*/ 	.word	0x000018b0


	//   ....[6]....
        /*008c*/ 	.word	0x00001900


	//   ....[7]....
        /*0090*/ 	.word	0x00001920


	//   ....[8]....
        /*0094*/ 	.word	0x00001940


	//   ....[9]....
        /*0098*/ 	.word	0x00001960


	//   ....[10]....
        /*009c*/ 	.word	0x00001980


	//   ....[11]....
        /*00a0*/ 	.word	0x000019a0


	//   ....[12]....
        /*00a4*/ 	.word	0x000019c0


	//   ....[13]....
        /*00a8*/ 	.word	0x000019e0


	//   ....[14]....
        /*00ac*/ 	.word	0x00001a00


	//----- nvinfo : EIATTR_VRC_CTA_INIT_COUNT
	.align		4
.L_1879:
        /*00b0*/ 	.byte	0x02, 0x4a
	.zero		1
	.zero		1


	//----- nvinfo : EIATTR_SYSCALL_OFFSETS
	.align		4
        /*00b4*/ 	.byte	0x04, 0x46
        /*00b6*/ 	.short	(.L_1881 - .L_1880)


	//   ....[0]....
.L_1880:
        /*00b8*/ 	.word	0x00000580


	//----- nvinfo : EIATTR_EXIT_INSTR_OFFSETS
	.align		4
.L_1881:
        /*00bc*/ 	.byte	0x04, 0x1c
        /*00be*/ 	.short	(.L_1883 - .L_1882)


	//   ....[0]....
.L_1882:
        /*00c0*/ 	.word	0x00000270


	//   ....[1]....
        /*00c4*/ 	.word	0x00000460


	//   ....[2]....
        /*00c8*/ 	.word	0x000029e0


	//   ....[3]....
        /*00cc*/ 	.word	0x00002af0


	//----- nvinfo : EIATTR_MAX_THREADS
	.align		4
.L_1883:
        /*00d0*/ 	.byte	0x04, 0x05
        /*00d2*/ 	.short	(.L_1885 - .L_1884)
.L_1884:
        /*00d4*/ 	.word	0x00000100
        /*00d8*/ 	.word	0x00000001
        /*00dc*/ 	.word	0x00000001


	//----- nvinfo : EIATTR_CRS_STACK_SIZE
	.align		4
.L_1885:
        /*00e0*/ 	.byte	0x04, 0x1e
        /*00e2*/ 	.short	(.L_1887 - .L_1886)
.L_1886:
        /*00e4*/ 	.word	0x00000000


	//----- nvinfo : EIATTR_CBANK_PARAM_SIZE
	.align		4
.L_1887:
        /*00e8*/ 	.byte	0x03, 0x19
        /*00ea*/ 	.short	0x00e8


	//----- nvinfo : EIATTR_PARAM_CBANK
	.align		4
        /*00ec*/ 	.byte	0x04, 0x0a
        /*00ee*/ 	.short	(.L_1889 - .L_1888)
	.align		4
.L_1888:
        /*00f0*/ 	.word	index@(.nv.constant0._ZN7cutlass13device_kernelIN5flash19FlashAttnFwdCombineIN4cute5tupleIJNS3_1CILi8EEENS5_ILi128EEEEEELi6ELi256ELi1ELb0ELb1ENS_6half_tEfNS_4arch4Sm80EEEEEvNT_6ParamsE)
        /*00f4*/ 	.short	0x0380
        /*00f6*/ 	.short	0x00e8


	//----- nvinfo : EIATTR_SW_WAR
	.align		4
.L_1889:
        /*00f8*/ 	.byte	0x04, 0x36
        /*00fa*/ 	.short	(.L_1891 - .L_1890)
.L_1890:
        /*00fc*/ 	.word	0x00000008
.L_1891:


//--------------------- .nv.info._ZN7cutlass13device_kernelIN5flash19FlashAttnFwdCombineIN4cute5tupleIJNS3_1CILi8EEENS5_ILi128EEEEEELi5ELi256ELi1ELb0ELb1ENS_6half_tEfNS_4arch4Sm80EEEEEvNT_6ParamsE --------------------------
	.section	.nv.info._ZN7cutlass13device_kernelIN5flash19FlashAttnFwdCombineIN4cute5tupleIJNS3_1CILi8EEENS5_ILi128EEEEEELi5ELi256ELi1ELb0ELb1ENS_6half_tEfNS_4arch4Sm80EEEEEvNT_6ParamsE,"",@"SHT_CUDA_INFO"
	.sectionflags	@""
	.align	4


	//----- nvinfo : EIATTR_CUDA_API_VERSION
	.align		4
        /*0000*/ 	.byte	0x04, 0x37
        /*0002*/ 	.short	(.L_1893 - .L_1892)
.L_1892:
        /*0004*/ 	.word	0x00000082


	//----- nvinfo : EIATTR_KPARAM_INFO
	.align		4
.L_1893:
        /*0008*/ 	.byte	0x04, 0x17
        /*000a*/ 	.short	(.L_1895 - .L_1894)
.L_1894:
        /*000c*/ 	.word	0x00000000
        /*0010*/ 	.short	0x0000
        /*0012*/ 	.short	0x0000
        /*0014*/ 	.byte	0x00, 0xf0, 0xa1, 0x03


	//----- nvinfo : EIATTR_SPARSE_MMA_MASK
	.align		4
.L_1895:
        /*0018*/ 	.byte	0x03, 0x50
        /*001a*/ 	.short	0x0000


	//----- nvinfo : EIATTR_MAXREG_COUNT
	.align		4
        /*001c*/ 	.byte	0x03, 0x1b
        /*001e*/ 	.short	0x0080


	//----- nvinfo : EIATTR_NUM_BARRIERS
	.align		4
        /*0020*/ 	.byte	0x02, 0x4c
        /*0022*/ 	.byte	0x01
	.zero		1


	//----- nvinfo : EIATTR_EXTERNS
	.align		4
        /*0024*/ 	.byte	0x04, 0x0f
        /*0026*/ 	.short	(.L_1897 - .L_1896)


	//   ....[0]....
	.align		4
.L_1896:
        /*0028*/ 	.word	index@(__assertfail)


	//----- nvinfo : EIATTR_MERCURY_ISA_VERSION
	.align		4
.L_1897:
        /*002c*/ 	.byte	0x03, 0x5f
        /*002e*/ 	.short	0x0101


	//----- nvinfo : EIATTR_COOP_GROUP_MASK_REGIDS
	.align		4
        /*0030*/ 	.byte	0x04, 0x29
        /*0032*/ 	.short	(.L_1899 - .L_1898)


	//   ....[0]....
.L_1898:
        /*0034*/ 	.word	0xffffffff


	//   ....[1]....
        /*0038*/ 	.word	0xffffffff


	//   ....[2]....
        /*003c*/ 	.word	0xffffffff


	//   ....[3]....
        /*0040*/ 	.word	0xffffffff


	//   ....[4]....
        /*0044*/ 	.word	0xffffffff


	//   ....[5]....
        /*0048*/ 	.word	0xffffffff


	//   ....[6]....
        /*004c*/ 	.word	0xffffffff


	//   ....[7]....
        /*0050*/ 	.word	0xffffffff


	//   ....[8]....
        /*0054*/ 	.word	0xffffffff


	//   ....[9]....
        /*0058*/ 	.word	0xffffffff


	//   ....[10]....
        /*005c*/ 	.word	0xffffffff


	//   ....[11]....
        /*0060*/ 	.word	0xffffffff


	//   ....[12]....
        /*0064*/ 	.word	0xffffffff


	//   ....[13]....
        /*0068*/ 	.word	0xffffffff


	//   ....[14]....
        /*006c*/ 	.word	0xffffffff


	//----- nvinfo : EIATTR_COOP_GROUP_INSTR_OFFSETS
	.align		4
.L_1899:
        /*0070*/ 	.byte	0x04, 0x28
        /*0072*/ 	.short	(.L_1901 - .L_1900)


	//   ....[0]....
.L_1900:
        /*0074*/ 	.word	0x000015a0


	//   ....[1]....
        /*0078*/ 	.word	0x000015c0


	//   ....[2]....
        /*007c*/ 	.word	0x000015e0


	//   ....[3]....
        /*0080*/ 	.word	0x00001600


	//   ....[4]....
        /*0084*/ 	.word	0x00001620


	//   ....[5]....
        /*0088*/ 	.word	0x000016a0


	//   ....[6]....
        /*008c*/ 	.word	0x000016e0


	//   ....[7]....
        /*0090*/ 	.word	0x000016f0


	//   ....[8]....
        /*0094*/ 	.word	0x00001720


	//   ....[9]....
        /*0098*/ 	.word	0x00001730


	//   ....[10]....
        /*009c*/ 	.word	0x00001760


	//   ....[11]....
        /*00a0*/ 	.word	0x00001770


	//   ....[12]....
        /*00a4*/ 	.word	0x000017a0


	//   ....[13]....
        /*00a8*/ 	.word	0x000017b0


	//   ....[14]....
        /*00ac*/ 	.word	0x000017e0


	//----- nvinfo : EIATTR_VRC_CTA_INIT_COUNT
	.align		4
.L_1901:
        /*00b0*/ 	.byte	0x02, 0x4a
	.zero		1
	.zero		1


	//----- nvinfo : EIATTR_SYSCALL_OFFSETS
	.align		4
        /*00b4*/ 	.byte	0x04, 0x46
        /*00b6*/ 	.short	(.L_1903 - .L_1902)


	//   ....[0]....
.L_1902:
        /*00b8*/ 	.word	0x00000580


	//----- nvinfo : EIATTR_EXIT_INSTR_OFFSETS
	.align		4
.L_1903:
        /*00bc*/ 	.byte	0x04, 0x1c
        /*00be*/ 	.short	(.L_1905 - .L_1904)


	//   ....[0]....
.L_1904:
        /*00c0*/ 	.word	0x00000270


	//   ....[1]....
        /*00c4*/ 	.word	0x00000460


	//   ....[2]....
        /*00c8*/ 	.word	0x00002780


	//   ....[3]....
        /*00cc*/ 	.word	0x00002890


	//----- nvinfo : EIATTR_MAX_THREADS
	.align		4
.L_1905:
        /*00d0*/ 	.byte	0x04, 0x05
        /*00d2*/ 	.short	(.L_1907 - .L_1906)
.L_1906:
        /*00d4*/ 	.word	0x00000100
        /*00d8*/ 	.word	0x00000001
        /*00dc*/ 	.word	0x00000001


	//----- nvinfo : EIATTR_CRS_STACK_SIZE
	.align		4
.L_1907:
        /*00e0*/ 	.byte	0x04, 0x1e
        /*00e2*/ 	.short	(.L_1909 - .L_1908)
.L_1908:
        /*00e4*/ 	.word	0x00000000


	//----- nvinfo : EIATTR_CBANK_PARAM_SIZE
	.align		4
.L_1909:
        /*00e8*/ 	.byte	0x03, 0x19
        /*00ea*/ 	.short	0x00e8


	//----- nvinfo : EIATTR_PARAM_CBANK
	.align		4
        /*00ec*/ 	.byte	0x04, 0x0a
        /*00ee*/ 	.short	(.L_1911 - .L_1910)
	.align		4
.L_1910:
        /*00f0*/ 	.word	index@(.nv.constant0._ZN7cutlass13device_kernelIN5flash19FlashAttnFwdCombineIN4cute5tupleIJNS3_1CILi8EEENS5_ILi128EEEEEELi5ELi256ELi1ELb0ELb1ENS_6half_tEfNS_4arch4Sm80EEEEEvNT_6ParamsE)
        /*00f4*/ 	.short	0x0380
        /*00f6*/ 	.short	0x00e8


	//----- nvinfo : EIATTR_SW_WAR
	.align		4
.L_1911:
        /*00f8*/ 	.byte	0x04, 0x36
        /*00fa*/ 	.short	(.L_1913 - .L_1912)
.L_1912:
        /*00fc*/ 	.word	0x00000008
.L_1913:


//--------------------- .nv.info._ZN7cutlass13device_kernelIN5flash19FlashAttnFwdCombineIN4cute5tupleIJNS3_1CILi16EEENS5_ILi64EEEEEELi8ELi256ELi1ELb0ELb0ENS_6half_tEfNS_4arch4Sm90EEEEEvNT_6ParamsE --------------------------
	.section	.nv.info._ZN7cutlass13device_kernelIN5flash19FlashAttnFwdCombineIN4cute5tupleIJNS3_1CILi16EEENS5_ILi64EEEEEELi8ELi256ELi1ELb0ELb0ENS_6half_tEfNS_4arch4Sm90EEEEEvNT_6ParamsE,"",@"SHT_CUDA_INFO"
	.sectionflags	@""
	.align	4


	//----- nvinfo : EIATTR_CUDA_API_VERSION
	.align		4
        /*0000*/ 	.byte	0x04, 0x37
        /*0002*/ 	.short	(.L_1915 - .L_1914)
.L_1914:
        /*0004*/ 	.word	0x00000082


	//----- nvinfo : EIATTR_KPARAM_INFO
	.align		4
.L_1915:
        /*0008*/ 	.byte	0x04, 0x17
        /*000a*/ 	.short	(.L_1917 - .L_1916)
.L_1916:
        /*000c*/ 	.word	0x00000000
        /*0010*/ 	.short	0x0000
        /*0012*/ 	.short	0x0000
        /*0014*/ 	.byte	0x00, 0xf0, 0xa1, 0x03


	//----- nvinfo : EIATTR_SPARSE_MMA_MASK
	.align		4
.L_1917:
        /*0018*/ 	.byte	0x03, 0x50
        /*001a*/ 	.short	0x0000


	//----- nvinfo : EIATTR_MAXREG_COUNT
	.align		4
        /*001c*/ 	.byte	0x03, 0x1b
        /*001e*/ 	.short	0x0080


	//----- nvinfo : EIATTR_NUM_BARRIERS
	.align		4
        /*0020*/ 	.byte	0x02, 0x4c
        /*0022*/ 	.byte	0x01
	.zero		1


	//----- nvinfo : EIATTR_EXTERNS
	.align		4
        /*0024*/ 	.byte	0x04, 0x0f
        /*0026*/ 	.short	(.L_1919 - .L_1918)


	//   ....[0]....
	.align		4
.L_1918:
        /*0028*/ 	.word	index@(__assertfail)


	//----- nvinfo : EIATTR_MERCURY_ISA_VERSION
	.align		4
.L_1919:
        /*002c*/ 	.byte	0x03, 0x5f
        /*002e*/ 	.short	0x0101


	//----- nvinfo : EIATTR_COOP_GROUP_MASK_REGIDS
	.align		4
        /*0030*/ 	.byte	0x04, 0x29
        /*0032*/ 	.short	(.L_1921 - .L_1920)


	//   ....[0]....
.L_1920:
        /*0034*/ 	.word	0xffffffff


	//   ....[1]....
        /*0038*/ 	.word	0xffffffff


	//   ....[2]....
        /*003c*/ 	.word	0xffffffff


	//   ....[3]....
        /*0040*/ 	.word	0xffffffff


	//   ....[4]....
        /*0044*/ 	.word	0xffffffff


	//   ....[5]....
        /*0048*/ 	.word	0xffffffff


	//   ....[6]....
        /*004c*/ 	.word	0xffffffff


	//   ....[7]....
        /*0050*/ 	.word	0xffffffff


	//   ....[8]....
        /*0054*/ 	.word	0xffffffff


	//   ....[9]....
        /*0058*/ 	.word	0xffffffff


	//   ....[10]....
        /*005c*/ 	.word	0xffffffff


	//   ....[11]....
        /*0060*/ 	.word	0xffffffff


	//----- nvinfo : EIATTR_COOP_GROUP_INSTR_OFFSETS
	.align		4
.L_1921:
        /*0064*/ 	.byte	0x04, 0x28
        /*0066*/ 	.short	(.L_1923 - .L_1922)


	//   ....[0]....
.L_1922:
        /*0068*/ 	.word	0x00001c50


	//   ....[1]....
        /*006c*/ 	.word	0x00001c70


	//   ....[2]....
        /*0070*/ 	.word	0x00001c90


	//   ....[3]....
        /*0074*/ 	.word	0x00001cb0


	//   ....[4]....
        /*0078*/ 	.word	0x00002190


	//   ....[5]....
        /*007c*/ 	.word	0x00002290


	//   ....[6]....
        /*0080*/ 	.word	0x000022f0


	//   ....[7]....
        /*0084*/ 	.word	0x00002310


	//   ....[8]....
        /*0088*/ 	.word	0x00002330


	//   ....[9]....
        /*008c*/ 	.word	0x00002350


	//   ....[10]....
        /*0090*/ 	.word	0x00002370


	//   ....[11]....
        /*0094*/ 	.word	0x00002510


	//----- nvinfo : EIATTR_VRC_CTA_INIT_COUNT
	.align		4
.L_1923:
        /*0098*/ 	.byte	0x02, 0x4a
	.zero		1
	.zero		1


	//----- nvinfo : EIATTR_SYSCALL_OFFSETS
	.align		4
        /*009c*/ 	.byte	0x04, 0x46
        /*009e*/ 	.short	(.L_1925 - .L_1924)


	//   ....[0]....
.L_1924:
        /*00a0*/ 	.word	0x000003c0


	//----- nvinfo : EIATTR_EXIT_INSTR_OFFSETS
	.align		4
.L_1925:
        /*00a4*/ 	.byte	0x04, 0x1c
        /*00a6*/ 	.short	(.L_1927 - .L_1926)


	//   ....[0]....
.L_1926:
        /*00a8*/ 	.word	0x00000270


	//   ....[1]....
        /*00ac*/ 	.word	0x00003600


	//   ....[2]....
        /*00b0*/ 	.word	0x00003740


	//----- nvinfo : EIATTR_MAX_THREADS
	.align		4
.L_1927:
        /*00b4*/ 	.byte	0x04, 0x05
        /*00b6*/ 	.short	(.L_1929 - .L_1928)
.L_1928:
        /*00b8*/ 	.word	0x00000100
        /*00bc*/ 	.word	0x00000001
        /*00c0*/ 	.word	0x00000001


	//----- nvinfo : EIATTR_CRS_STACK_SIZE
	.align		4
.L_1929:
        /*00c4*/ 	.byte	0x04, 0x1e
        /*00c6*/ 	.short	(.L_1931 - .L_1930)
.L_1930:
        /*00c8*/ 	.word	0x00000000


	//----- nvinfo : EIATTR_CBANK_PARAM_SIZE
	.align		4
.L_1931:
        /*00cc*/ 	.byte	0x03, 0x19
        /*00ce*/ 	.short	0x00e8


	//----- nvinfo : EIATTR_PARAM_CBANK
	.align		4
        /*00d0*/ 	.byte	0x04, 0x0a
        /*00d2*/ 	.short	(.L_1933 - .L_1932)
	.align		4
.L_1932:
        /*00d4*/ 	.word	index@(.nv.constant0._ZN7cutlass13device_kernelIN5flash19FlashAttnFwdCombineIN4cute5tupleIJNS3_1CILi16EEENS5_ILi64EEEEEELi8ELi256ELi1ELb0ELb0ENS_6half_tEfNS_4arch4Sm90EEEEEvNT_6ParamsE)
        /*00d8*/ 	.short	0x0380
        /*00da*/ 	.short	0x00e8


	//----- nvinfo : EIATTR_SW_WAR
	.align		4
.L_1933:
        /*00dc*/ 	.byte	0x04, 0x36
        /*00de*/ 	.short	(.L_1935 - .L_1934)
.L_1934:
        /*00e0*/ 	.word	0x00000008
.L_1935:


//--------------------- .nv.info._ZN7cutlass13device_kernelIN5flash19FlashAttnFwdCombineIN4cute5tupleIJNS3_1CILi16EEENS5_ILi64EEEEEELi7ELi256ELi1ELb0ELb0ENS_6half_tEfNS_4arch4Sm90EEEEEvNT_6ParamsE --------------------------
	.section	.nv.info._ZN7cutlass13device_kernelIN5flash19FlashAttnFwdCombineIN4cute5tupleIJNS3_1CILi16EEENS5_ILi64EEEEEELi7ELi256ELi1ELb0ELb0ENS_6half_tEfNS_4arch4Sm90EEEEEvNT_6ParamsE,"",@"SHT_CUDA_INFO"
	.sectionflags	@""
	.align	4


	//----- nvinfo : EIATTR_CUDA_API_VERSION
	.align		4
        /*0000*/ 	.byte	0x04, 0x37
        /*0002*/ 	.short	(.L_1937 - .L_1936)
.L_1936:
        /*0004*/ 	.word	0x00000082


	//----- nvinfo : EIATTR_KPARAM_INFO
	.align		4
.L_1937:
        /*0008*/ 	.byte	0x04, 0x17
        /*000a*/ 	.short	(.L_1939 - .L_1938)
.L_1938:
        /*000c*/ 	.word	0x00000000
        /*0010*/ 	.short	0x0000
        /*0012*/ 	.short	0x0000
        /*0014*/ 	.byte	0x00, 0xf0, 0xa1, 0x03


	//----- nvinfo : EIATTR_SPARSE_MMA_MASK
	.align		4
.L_1939:
        /*0018*/ 	.byte	0x03, 0x50
        /*001a*/ 	.short	0x0000


	//----- nvinfo : EIATTR_MAXREG_COUNT
	.align		4
        /*001c*/ 	.byte	0x03, 0x1b
        /*001e*/ 	.short	0x0080


	//----- nvinfo : EIATTR_NUM_BARRIERS
	.align		4
        /*0020*/ 	.byte	0x02, 0x4c
        /*0022*/ 	.byte	0x01
	.zero		1


	//----- nvinfo : EIATTR_EXTERNS
	.align		4
        /*0024*/ 	.byte	0x04, 0x0f
        /*0026*/ 	.short	(.L_1941 - .L_1940)


	//   ....[0]....
	.align		4
.L_1940:
        /*0028*/ 	.word	index@(__assertfail)


	//----- nvinfo : EIATTR_MERCURY_ISA_VERSION
	.align		4
.L_1941:
        /*002c*/ 	.byte	0x03, 0x5f
        /*002e*/ 	.short	0x0101


	//----- nvinfo : EIATTR_COOP_GROUP_MASK_REGIDS
	.align		4
        /*0030*/ 	.byte	0x04, 0x29
        /*0032*/ 	.short	(.L_1943 - .L_1942)


	//   ....[0]....
.L_1942:
        /*0034*/ 	.word	0xffffffff


	//   ....[1]....
        /*0038*/ 	.word	0xffffffff


	//   ....[2]....
        /*003c*/ 	.word	0xffffffff


	//   ....[3]....
        /*0040*/ 	.word	0xffffffff


	//   ....[4]....
        /*0044*/ 	.word	0xffffffff


	//   ....[5]....
        /*0048*/ 	.word	0xffffffff


	//   ....[6]....
        /*004c*/ 	.word	0xffffffff


	//   ....[7]....
        /*0050*/ 	.word	0xffffffff


	//   ....[8]....
        /*0054*/ 	.word	0xffffffff


	//   ....[9]....
        /*0058*/ 	.word	0xffffffff


	//   ....[10]....
        /*005c*/ 	.word	0xffffffff


	//   ....[11]....
        /*0060*/ 	.word	0xffffffff


	//----- nvinfo : EIATTR_COOP_GROUP_INSTR_OFFSETS
	.align		4
.L_1943:
        /*0064*/ 	.byte	0x04, 0x28
        /*0066*/ 	.short	(.L_1945 - .L_1944)


	//   ....[0]....
.L_1944:
        /*0068*/ 	.word	0x00001370


	//   ....[1]....
        /*006c*/ 	.word	0x00001390


	//   ....[2]....
        /*0070*/ 	.word	0x000013b0


	//   ....[3]....
        /*0074*/ 	.word	0x000013d0


	//   ....[4]....
        /*0078*/ 	.word	0x00001680


	//   ....[5]....
        /*007c*/ 	.word	0x00001700


	//   ....[6]....
        /*0080*/ 	.word	0x00001710


	//   ....[7]....
        /*0084*/ 	.word	0x00001740


	//   ....[8]....
        /*0088*/ 	.word	0x00001750


	//   ....[9]....
        /*008c*/ 	.word	0x00001780


	//   ....[10]....
        /*0090*/ 	.word	0x000017a0


	//   ....[11]....
        /*0094*/ 	.word	0x000018b0


	//----- nvinfo : EIATTR_VRC_CTA_INIT_COUNT
	.align		4
.L_1945:
        /*0098*/ 	.byte	0x02, 0x4a
	.zero		1
	.zero		1


	//----- nvinfo : EIATTR_SYSCALL_OFFSETS
	.align		4
        /*009c*/ 	.byte	0x04, 0x46
        /*009e*/ 	.short	(.L_1947 - .L_1946)


	//   ....[0]....
.L_1946:
        /*00a0*/ 	.word	0x000003c0


	//----- nvinfo : EIATTR_EXIT_INSTR_OFFSETS
	.align		4
.L_1947:
        /*00a4*/ 	.byte	0x04, 0x1c
        /*00a6*/ 	.short	(.L_1949 - .L_1948)


	//   ....[0]....
.L_1948:
        /*00a8*/ 	.word	0x00000270


	//   ....[1]....
        /*00ac*/ 	.word	0x00002900


	//   ....[2]....
        /*00b0*/ 	.word	0x00002a50


	//----- nvinfo : EIATTR_MAX_THREADS
	.align		4
.L_1949:
        /*00b4*/ 	.byte	0x04, 0x05
        /*00b6*/ 	.short	(.L_1951 - .L_1950)
.L_1950:
        /*00b8*/ 	.word	0x00000100
        /*00bc*/ 	.word	0x00000001
        /*00c0*/ 	.word	0x00000001


	//----- nvinfo : EIATTR_CRS_STACK_SIZE
	.align		4
.L_1951:
        /*00c4*/ 	.byte	0x04, 0x1e
        /*00c6*/ 	.short	(.L_1953 - .L_1952)
.L_1952:
        /*00c8*/ 	.word	0x00000000


	//----- nvinfo : EIATTR_CBANK_PARAM_SIZE
	.align		4
.L_1953:
        /*00cc*/ 	.byte	0x03, 0x19
        /*00ce*/ 	.short	0x00e8


	//----- nvinfo : EIATTR_PARAM_CBANK
	.align		4
        /*00d0*/ 	.byte	0x04, 0x0a
        /*00d2*/ 	.short	(.L_1955 - .L_1954)
	.align		4
.L_1954:
        /*00d4*/ 	.word	index@(.nv.constant0._ZN7cutlass13device_kernelIN5flash19FlashAttnFwdCombineIN4cute5tupleIJNS3_1CILi16EEENS5_ILi64EEEEEELi7ELi256ELi1ELb0ELb0ENS_6half_tEfNS_4arch4Sm90EEEEEvNT_6ParamsE)
        /*00d8*/ 	.short	0x0380
        /*00da*/ 	.short	0x00e8


	//----- nvinfo : EIATTR_SW_WAR
	.align		4
.L_1955:
        /*00dc*/ 	.byte	0x04, 0x36
        /*00de*/ 	.short	(.L_1957 - .L_1956)
.L_1956:
        /*00e0*/ 	.word	0x00000008
.L_1957:


//--------------------- .nv.info._ZN7cutlass13device_kernelIN5flash19FlashAttnFwdCombineIN4cute5tupleIJNS3_1CILi16EEENS5_ILi64EEEEEELi6ELi256ELi1ELb0ELb0ENS_6half_tEfNS_4arch4Sm90EEEEEvNT_6ParamsE --------------------------
	.section	.nv.info._ZN7cutlass13device_kernelIN5flash19FlashAttnFwdCombineIN4cute5tupleIJNS3_1CILi16EEENS5_ILi64EEEEEELi6ELi256ELi1ELb0ELb0ENS_6half_tEfNS_4arch4Sm90EEEEEvNT_6ParamsE,"",@"SHT_CUDA_INFO"
	.sectionflags	@""
	.align	4


	//----- nvinfo : EIATTR_CUDA_API_VERSION
	.align		4
        /*0000*/ 	.byte	0x04, 0x37
        /*0002*/ 	.short	(.L_1959 - .L_1958)
.L_1958:
        /*0004*/ 	.word	0x00000082


	//----- nvinfo : EIATTR_KPARAM_INFO
	.align		4
.L_1959:
        /*0008*/ 	.byte	0x04, 0x17
        /*000a*/ 	.short	(.L_1961 - .L_1960)
.L_1960:
        /*000c*/ 	.word	0x00000000
        /*0010*/ 	.short	0x0000
        /*0012*/ 	.short	0x0000
        /*0014*/ 	.byte	0x00, 0xf0, 0xa1, 0x03


	//----- nvinfo : EIATTR_SPARSE_MMA_MASK
	.align		4
.L_1961:
        /*0018*/ 	.byte	0x03, 0x50
        /*001a*/ 	.short	0x0000


	//----- nvinfo : EIATTR_MAXREG_COUNT
	.align		4
        /*001c*/ 	.byte	0x03, 0x1b
        /*001e*/ 	.short	0x0080


	//----- nvinfo : EIATTR_NUM_BARRIERS
	.align		4
        /*0020*/ 	.byte	0x02, 0x4c
        /*0022*/ 	.byte	0x01
	.zero		1


	//----- nvinfo : EIATTR_EXTERNS
	.align		4
        /*0024*/ 	.byte	0x04, 0x0f
        /*0026*/ 	.short	(.L_1963 - .L_1962)


	//   ....[0]....
	.align		4
.L_1962:
        /*0028*/ 	.word	index@(__assertfail)


	//----- nvinfo : EIATTR_MERCURY_ISA_VERSION
	.align		4
.L_1963:
        /*002c*/ 	.byte	0x03, 0x5f
        /*002e*/ 	.short	0x0101


	//----- nvinfo : EIATTR_COOP_GROUP_MASK_REGIDS
	.align		4
        /*0030*/ 	.byte	0x04, 0x29
        /*0032*/ 	.short	(.L_1965 - .L_1964)


	//   ....[0]....
.L_1964:
        /*0034*/ 	.word	0xffffffff


	//   ....[1]....
        /*0038*/ 	.word	0xffffffff


	//   ....[2]....
        /*003c*/ 	.word	0xffffffff


	//   ....[3]....
        /*0040*/ 	.word	0xffffffff


	//   ....[4]....
        /*0044*/ 	.word	0xffffffff


	//   ....[5]....
        /*0048*/ 	.word	0xffffffff


	//   ....[6]....
        /*004c*/ 	.word	0xffffffff


	//   ....[7]....
        /*0050*/ 	.word	0xffffffff


	//   ....[8]....
        /*0054*/ 	.word	0xffffffff


	//   ....[9]....
        /*0058*/ 	.word	0xffffffff


	//   ....[10]....
        /*005c*/ 	.word	0xffffffff


	//   ....[11]....
        /*0060*/ 	.word	0xffffffff


	//----- nvinfo : EIATTR_COOP_GROUP_INSTR_OFFSETS
	.align		4
.L_1965:
        /*0064*/ 	.byte	0x04, 0x28
        /*0066*/ 	.short	(.L_1967 - .L_1966)


	//   ....[0]....
.L_1966:
        /*0068*/ 	.word	0x00000f50


	//   ....[1]....
        /*006c*/ 	.word	0x00000f70


	//   ....[2]....
        /*0070*/ 	.word	0x00000f90


	//   ....[3]....
        /*0074*/ 	.word	0x00000fb0


	//   ....[4]....
        /*0078*/ 	.word	0x000010e0


	//   ....[5]....
        /*007c*/ 	.word	0x00001150


	//   ....[6]....
        /*0080*/ 	.word	0x00001170


	//   ....[7]....
        /*0084*/ 	.word	0x00001190


	//   ....[8]....
        /*0088*/ 	.word	0x000011b0


	//   ....[9]....
        /*008c*/ 	.word	0x000011d0


	//   ....[10]....
        /*0090*/ 	.word	0x000011f0


	//   ....[11]....
        /*0094*/ 	.word	0x00001220


	//----- nvinfo : EIATTR_VRC_CTA_INIT_COUNT
	.align		4
.L_1967:
        /*0098*/ 	.byte	0x02, 0x4a
	.zero		1
	.zero		1


	//----- nvinfo : EIATTR_SYSCALL_OFFSETS
	.align		4
        /*009c*/ 	.byte	0x04, 0x46
        /*009e*/ 	.short	(.L_1969 - .L_1968)


	//   ....[0]....
.L_1968:
        /*00a0*/ 	.word	0x000003c0


	//----- nvinfo : EIATTR_EXIT_INSTR_OFFSETS
	.align		4
.L_1969:
        /*00a4*/ 	.byte	0x04, 0x1c
        /*00a6*/ 	.short	(.L_1971 - .L_1970)


	//   ....[0]....
.L_1970:
        /*00a8*/ 	.word	0x00000270


	//   ....[1]....
        /*00ac*/ 	.word	0x000022e0


	//   ....[2]....
        /*00b0*/ 	.word	0x00002430


	//----- nvinfo : EIATTR_MAX_THREADS
	.align		4
.L_1971:
        /*00b4*/ 	.byte	0x04, 0x05
        /*00b6*/ 	.short	(.L_1973 - .L_1972)
.L_1972:
        /*00b8*/ 	.word	0x00000100
        /*00bc*/ 	.word	0x00000001
        /*00c0*/ 	.word	0x00000001


	//----- nvinfo : EIATTR_CRS_STACK_SIZE
	.align		4
.L_1973:
        /*00c4*/ 	.byte	0x04, 0x1e
        /*00c6*/ 	.short	(.L_1975 - .L_1974)
.L_1974:
        /*00c8*/ 	.word	0x00000000


	//----- nvinfo : EIATTR_CBANK_PARAM_SIZE
	.align		4
.L_1975:
        /*00cc*/ 	.byte	0x03, 0x19
        /*00ce*/ 	.short	0x00e8


	//----- nvinfo : EIATTR_PARAM_CBANK
	.align		4
        /*00d0*/ 	.byte	0x04, 0x0a
        /*00d2*/ 	.short	(.L_1977 - .L_1976)
	.align		4
.L_1976:
        /*00d4*/ 	.word	index@(.nv.constant0._ZN7cutlass13device_kernelIN5flash19FlashAttnFwdCombineIN4cute5tupleIJNS3_1CILi16EEENS5_ILi64EEEEEELi6ELi256ELi1ELb0ELb0ENS_6half_tEfNS_4arch4Sm90EEEEEvNT_6ParamsE)
        /*00d8*/ 	.short	0x0380
        /*00da*/ 	.short	0x00e8


	//----- nvinfo : EIATTR_SW_WAR
	.align		4
.L_1977:
        /*00dc*/ 	.byte	0x04, 0x36
        /*00de*/ 	.short	(.L_1979 - .L_1978)
.L_1978:
        /*00e0*/ 	.word	0x00000008
.L_1979:


//--------------------- .nv.info._ZN7cutlass13device_kernelIN5flash19FlashAttnFwdCombineIN4cute5tupleIJNS3_1CILi16EEENS5_ILi64EEEEEELi5ELi256ELi1ELb0ELb0ENS_6half_tEfNS_4arch4Sm90EEEEEvNT_6ParamsE --------------------------
	.section	.nv.info._ZN7cutlass13device_kernelIN5flash19FlashAttnFwdCombineIN4cute5tupleIJNS3_1CILi16EEENS5_ILi64EEEEEELi5ELi256ELi1ELb0ELb0ENS_6half_tEfNS_4arch4Sm90EEEEEvNT_6ParamsE,"",@"SHT_CUDA_INFO"
	.sectionflags	@""
	.align	4


	//----- nvinfo : EIATTR_CUDA_API_VERSION
	.align		4
        /*0000*/ 	.byte	0x04, 0x37
        /*0002*/ 	.short	(.L_1981 - .L_1980)
.L_1980:
        /*0004*/ 	.word	0x00000082


	//----- nvinfo : EIATTR_KPARAM_INFO
	.align		4
.L_1981:
        /*0008*/ 	.byte	0x04, 0x17
        /*000a*/ 	.short	(.L_1983 - .L_1982)
.L_1982:
        /*000c*/ 	.word	0x00000000
        /*0010*/ 	.short	0x0000
        /*0012*/ 	.short	0x0000
        /*0014*/ 	.byte	0x00, 0xf0, 0xa1, 0x03


	//----- nvinfo : EIATTR_SPARSE_MMA_MASK
	.align		4
.L_1983:
        /*0018*/ 	.byte	0x03, 0x50
        /*001a*/ 	.short	0x0000


	//----- nvinfo : EIATTR_MAXREG_COUNT
	.align		4
        /*001c*/ 	.byte	0x03, 0x1b
        /*001e*/ 	.short	0x0080


	//----- nvinfo : EIATTR_NUM_BARRIERS
	.align		4
        /*0020*/ 	.byte	0x02, 0x4c
        /*0022*/ 	.byte	0x01
	.zero		1


	//----- nvinfo : EIATTR_EXTERNS
	.align		4
        /*0024*/ 	.byte	0x04, 0x0f
        /*0026*/ 	.short	(.L_1985 - .L_1984)


	//   ....[0]....
	.align		4
.L_1984:
        /*0028*/ 	.word	index@(__assertfail)


	//----- nvinfo : EIATTR_MERCURY_ISA_VERSION
	.align		4
.L_1985:
        /*002c*/ 	.byte	0x03, 0x5f
        /*002e*/ 	.short	0x0101


	//----- nvinfo : EIATTR_COOP_GROUP_MASK_REGIDS
	.align		4
        /*0030*/ 	.byte	0x04, 0x29
        /*0032*/ 	.short	(.L_1987 - .L_1986)


	//   ....[0]....
.L_1986:
        /*0034*/ 	.word	0xffffffff


	//   ....[1]....
        /*0038*/ 	.word	0xffffffff


	//   ....[2]....
        /*003c*/ 	.word	0xffffffff


	//   ....[3]....
        /*0040*/ 	.word	0xffffffff


	//   ....[4]....
        /*0044*/ 	.word	0xffffffff


	//   ....[5]....
        /*0048*/ 	.word	0xffffffff


	//   ....[6]....
        /*004c*/ 	.word	0xffffffff


	//   ....[7]....
        /*0050*/ 	.word	0xffffffff


	//   ....[8]....
        /*0054*/ 	.word	0xffffffff


	//   ....[9]....
        /*0058*/ 	.word	0xffffffff


	//   ....[10]....
        /*005c*/ 	.word	0xffffffff


	//   ....[11]....
        /*0060*/ 	.word	0xffffffff


	//----- nvinfo : EIATTR_COOP_GROUP_INSTR_OFFSETS
	.align		4
.L_1987:
        /*0064*/ 	.byte	0x04, 0x28
        /*0066*/ 	.short	(.L_1989 - .L_1988)


	//   ....[0]....
.L_1988:
        /*0068*/ 	.word	0x00000d00


	//   ....[1]....
        /*006c*/ 	.word	0x00000d20


	//   ....[2]....
        /*0070*/ 	.word	0x00000d40


	//   ....[3]....
        /*0074*/ 	.word	0x00000d60


	//   ....[4]....
        /*0078*/ 	.word	0x00000e20


	//   ....[5]....
        /*007c*/ 	.word	0x00000e60


	//   ....[6]....
        /*0080*/ 	.word	0x00000e80


	//   ....[7]....
        /*0084*/ 	.word	0x00000ea0


	//   ....[8]....
        /*0088*/ 	.word	0x00000ec0


	//   ....[9]....
        /*008c*/ 	.word	0x00000ee0


	//   ....[10]....
        /*0090*/ 	.word	0x00000f00


	//   ....[11]....
        /*0094*/ 	.word	0x00000f20


	//----- nvinfo : EIATTR_VRC_CTA_INIT_COUNT
	.align		4
.L_1989:
        /*0098*/ 	.byte	0x02, 0x4a
	.zero		1
	.zero		1


	//----- nvinfo : EIATTR_SYSCALL_OFFSETS
	.align		4
        /*009c*/ 	.byte	0x04, 0x46
        /*009e*/ 	.short	(.L_1991 - .L_1990)


	//   ....[0]....
.L_1990:
        /*00a0*/ 	.word	0x000003c0


	//----- nvinfo : EIATTR_EXIT_INSTR_OFFSETS
	.align		4
.L_1991:
        /*00a4*/ 	.byte	0x04, 0x1c
        /*00a6*/ 	.short	(.L_1993 - .L_1992)


	//   ....[0]....
.L_1992:
        /*00a8*/ 	.word	0x00000270


	//   ....[1]....
        /*00ac*/ 	.word	0x00001fb0


	//   ....[2]....
        /*00b0*/ 	.word	0x00002100


	//----- nvinfo : EIATTR_MAX_THREADS
	.align		4
.L_1993:
        /*00b4*/ 	.byte	0x04, 0x05
        /*00b6*/ 	.short	(.L_1995 - .L_1994)
.L_1994:
        /*00b8*/ 	.word	0x00000100
        /*00bc*/ 	.word	0x00000001
        /*00c0*/ 	.word	0x00000001


	//----- nvinfo : EIATTR_CRS_STACK_SIZE
	.align		4
.L_1995:
        /*00c4*/ 	.byte	0x04, 0x1e
        /*00c6*/ 	.short	(.L_1997 - .L_1996)
.L_1996:
        /*00c8*/ 	.word	0x00000000


	//----- nvinfo : EIATTR_CBANK_PARAM_SIZE
	.align		4
.L_1997:
        /*00cc*/ 	.byte	0x03, 0x19
        /*00ce*/ 	.short	0x00e8


	//----- nvinfo : EIATTR_PARAM_CBANK
	.align		4
        /*00d0*/ 	.byte	0x04, 0x0a
        /*00d2*/ 	.short	(.L_1999 - .L_1998)
	.align		4
.L_1998:
        /*00d4*/ 	.word	index@(.nv.constant0._ZN7cutlass13device_kernelIN5flash19FlashAttnFwdCombineIN4cute5tupleIJNS3_1CILi16EEENS5_ILi64EEEEEELi5ELi256ELi1ELb0ELb0ENS_6half_tEfNS_4arch4Sm90EEEEEvNT_6ParamsE)
        /*00d8*/ 	.short	0x0380
        /*00da*/ 	.short	0x00e8


	//----- nvinfo : EIATTR_SW_WAR
	.align		4
.L_1999:
        /*00dc*/ 	.byte	0x04, 0x36
        /*00de*/ 	.short	(.L_2001 - .L_2000)
.L_2000:
        /*00e0*/ 	.word	0x00000008
.L_2001:


//--------------------- .nv.info._ZN7cutlass13device_kernelIN5flash19FlashAttnFwdCombineIN4cute5tupleIJNS3_1CILi16EEENS5_ILi64EEEEEELi4ELi256ELi1ELb0ELb0ENS_6half_tEfNS_4arch4Sm90EEEEEvNT_6ParamsE --------------------------
	.section	.nv.info._ZN7cutlass13device_kernelIN5flash19FlashAttnFwdCombineIN4cute5tupleIJNS3_1CILi16EEENS5_ILi64EEEEEELi4ELi256ELi1ELb0ELb0ENS_6half_tEfNS_4arch4Sm90EEEEEvNT_6ParamsE,"",@"SHT_CUDA_INFO"
	.sectionflags	@""
	.align	4


	//----- nvinfo : EIATTR_CUDA_API_VERSION
	.align		4
        /*0000*/ 	.byte	0x04, 0x37
        /*0002*/ 	.short	(.L_2003 - .L_2002)
.L_2002:
        /*0004*/ 	.word	0x00000082


	//----- nvinfo : EIATTR_KPARAM_INFO
	.align		4
.L_2003:
        /*0008*/ 	.byte	0x04, 0x17
        /*000a*/ 	.short	(.L_2005 - .L_2004)
.L_2004:
        /*000c*/ 	.word	0x00000000
        /*0010*/ 	.short	0x0000
        /*0012*/ 	.short	0x0000
        /*0014*/ 	.byte	0x00, 0xf0, 0xa1, 0x03


	//----- nvinfo : EIATTR_SPARSE_MMA_MASK
	.align		4
.L_2005:
        /*0018*/ 	.byte	0x03, 0x50
        /*001a*/ 	.short	0x0000


	//----- nvinfo : EIATTR_MAXREG_COUNT
	.align		4
        /*001c*/ 	.byte	0x03, 0x1b
        /*001e*/ 	.short	0x0080


	//----- nvinfo : EIATTR_NUM_BARRIERS
	.align		4
        /*0020*/ 	.byte	0x02, 0x4c
        /*0022*/ 	.byte	0x01
	.zero		1


	//----- nvinfo : EIATTR_EXTERNS
	.align		4
        /*0024*/ 	.byte	0x04, 0x0f
        /*0026*/ 	.short	(.L_2007 - .L_2006)


	//   ....[0]....
	.align		4
.L_2006:
        /*0028*/ 	.word	index@(__assertfail)


	//----- nvinfo : EIATTR_MERCURY_ISA_VERSION
	.align		4
.L_2007:
        /*002c*/ 	.byte	0x03, 0x5f
        /*002e*/ 	.short	0x0101


	//----- nvinfo : EIATTR_COOP_GROUP_MASK_REGIDS
	.align		4
        /*0030*/ 	.byte	0x04, 0x29
        /*0032*/ 	.short	(.L_2009 - .L_2008)


	//   ....[0]....
.L_2008:
        /*0034*/ 	.word	0xffffffff


	//   ....[1]....
        /*0038*/ 	.word	0xffffffff


	//   ....[2]....
        /*003c*/ 	.word	0xffffffff


	//   ....[3]....
        /*0040*/ 	.word	0xffffffff


	//   ....[4]....
        /*0044*/ 	.word	0xffffffff


	//   ....[5]....
        /*0048*/ 	.word	0xffffffff


	//   ....[6]....
        /*004c*/ 	.word	0xffffffff


	//   ....[7]....
        /*0050*/ 	.word	0xffffffff


	//   ....[8]....
        /*0054*/ 	.word	0xffffffff


	//   ....[9]....
        /*0058*/ 	.word	0xffffffff


	//   ....[10]....
        /*005c*/ 	.word	0xffffffff


	//   ....[11]....
        /*0060*/ 	.word	0xffffffff


	//----- nvinfo : EIATTR_COOP_GROUP_INSTR_OFFSETS
	.align		4
.L_2009:
        /*0064*/ 	.byte	0x04, 0x28
        /*0066*/ 	.short	(.L_2011 - .L_2010)


	//   ....[0]....
.L_2010:
        /*0068*/ 	.word	0x00000be0


	//   ....[1]....
        /*006c*/ 	.word	0x00000c00


	//   ....[2]....
        /*0070*/ 	.word	0x00000c20


	//   ....[3]....
        /*0074*/ 	.word	0x00000c40


	//   ....[4]....
        /*0078*/ 	.word	0x00000cc0


	//   ....[5]....
        /*007c*/ 	.word	0x00000d00


	//   ....[6]....
        /*0080*/ 	.word	0x00000d10


	//   ....[7]....
        /*0084*/ 	.word	0x00000d40


	//   ....[8]....
        /*0088*/ 	.word	0x00000d50


	//   ....[9]....
        /*008c*/ 	.word	0x00000d80


	//   ....[10]....
        /*0090*/ 	.word	0x00000d90


	//   ....[11]....
        /*0094*/ 	.word	0x00000dc0


	//----- nvinfo : EIATTR_VRC_CTA_INIT_COUNT
	.align		4
.L_2011:
        /*0098*/ 	.byte	0x02, 0x4a
	.zero		1
	.zero		1


	//----- nvinfo : EIATTR_SYSCALL_OFFSETS
	.align		4
        /*009c*/ 	.byte	0x04, 0x46
        /*009e*/ 	.short	(.L_2013 - .L_2012)


	//   ....[0]....
.L_2012:
        /*00a0*/ 	.word	0x000003c0


	//----- nvinfo : EIATTR_EXIT_INSTR_OFFSETS
	.align		4
.L_2013:
        /*00a4*/ 	.byte	0x04, 0x1c
        /*00a6*/ 	.short	(.L_2015 - .L_2014)


	//   ....[0]....
.L_2014:
        /*00a8*/ 	.word	0x00000270


	//   ....[1]....
        /*00ac*/ 	.word	0x00001e20


	//   ....[2]....
        /*00b0*/ 	.word	0x00001f70


	//----- nvinfo : EIATTR_MAX_THREADS
	.align		4
.L_2015:
        /*00b4*/ 	.byte	0x04, 0x05
        /*00b6*/ 	.short	(.L_2017 - .L_2016)
.L_2016:
        /*00b8*/ 	.word	0x00000100
        /*00bc*/ 	.word	0x00000001
        /*00c0*/ 	.word	0x00000001


	//----- nvinfo : EIATTR_CRS_STACK_SIZE
	.align		4
.L_2017:
        /*00c4*/ 	.byte	0x04, 0x1e
        /*00c6*/ 	.short	(.L_2019 - .L_2018)
.L_2018:
        /*00c8*/ 	.word	0x00000000


	//----- nvinfo : EIATTR_CBANK_PARAM_SIZE
	.align		4
.L_2019:
        /*00cc*/ 	.byte	0x03, 0x19
        /*00ce*/ 	.short	0x00e8


	//----- nvinfo : EIATTR_PARAM_CBANK
	.align		4
        /*00d0*/ 	.byte	0x04, 0x0a
        /*00d2*/ 	.short	(.L_2021 - .L_2020)
	.align		4
.L_2020:
        /*00d4*/ 	.word	index@(.nv.constant0._ZN7cutlass13device_kernelIN5flash19FlashAttnFwdCombineIN4cute5tupleIJNS3_1CILi16EEENS5_ILi64EEEEEELi4ELi256ELi1ELb0ELb0ENS_6half_tEfNS_4arch4Sm90EEEEEvNT_6ParamsE)
        /*00d8*/ 	.short	0x0380
        /*00da*/ 	.short	0x00e8


	//----- nvinfo : EIATTR_SW_WAR
	.align		4
.L_2021:
        /*00dc*/ 	.byte	0x04, 0x36
        /*00de*/ 	.short	(.L_2023 - .L_2022)
.L_2022:
        /*00e0*/ 	.word	0x00000008
.L_2023:


//--------------------- .nv.info._ZN7cutlass13device_kernelIN5flash19FlashAttnFwdCombineIN4cute5tupleIJNS3_1CILi16EEENS5_ILi64EEEEEELi8ELi256ELi1ELb0ELb1ENS_6half_tEfNS_4arch4Sm90EEEEEvNT_6ParamsE --------------------------
	.section	.nv.info._ZN7cutlass13device_kernelIN5flash19FlashAttnFwdCombineIN4cute5tupleIJNS3_1CILi16EEENS5_ILi64EEEEEELi8ELi256ELi1ELb0ELb1ENS_6half_tEfNS_4arch4Sm90EEEEEvNT_6ParamsE,"",@"SHT_CUDA_INFO"
	.sectionflags	@""
	.align	4


	//----- nvinfo : EIATTR_CUDA_API_VERSION
	.align		4
        /*0000*/ 	.byte	0x04, 0x37
        /*0002*/ 	.short	(.L_2025 - .L_2024)
.L_2024:
        /*0004*/ 	.word	0x00000082


	//----- nvinfo : EIATTR_KPARAM_INFO
	.align		4
.L_2025:
        /*0008*/ 	.byte	0x04, 0x17
        /*000a*/ 	.short	(.L_2027 - .L_2026)
.L_2026:
        /*000c*/ 	.word	0x00000000
        /*0010*/ 	.short	0x0000
        /*0012*/ 	.short	0x0000
        /*0014*/ 	.byte	0x00, 0xf0, 0xa1, 0x03


	//----- nvinfo : EIATTR_SPARSE_MMA_MASK
	.align		4
.L_2027:
        /*0018*/ 	.byte	0x03, 0x50
        /*001a*/ 	.short	0x0000


	//----- nvinfo : EIATTR_MAXREG_COUNT
	.align		4
        /*001c*/ 	.byte	0x03, 0x1b
        /*001e*/ 	.short	0x0080


	//----- nvinfo : EIATTR_NUM_BARRIERS
	.align		4
        /*0020*/ 	.byte	0x02, 0x4c
        /*0022*/ 	.byte	0x01
	.zero		1


	//----- nvinfo : EIATTR_EXTERNS
	.align		4
        /*0024*/ 	.byte	0x04, 0x0f
        /*0026*/ 	.short	(.L_2029 - .L_2028)


	//   ....[0]....
	.align		4
.L_2028:
        /*0028*/ 	.word	index@(__assertfail)


	//----- nvinfo : EIATTR_MERCURY_ISA_VERSION
	.align		4
.L_2029:
        /*002c*/ 	.byte	0x03, 0x5f
        /*002e*/ 	.short	0x0101


	//----- nvinfo : EIATTR_COOP_GROUP_MASK_REGIDS
	.align		4
        /*0030*/ 	.byte	0x04, 0x29
        /*0032*/ 	.short	(.L_2031 - .L_2030)


	//   ....[0]....
.L_2030:
        /*0034*/ 	.word	0xffffffff


	//   ....[1]....
        /*0038*/ 	.word	0xffffffff


	//   ....[2]....
        /*003c*/ 	.word	0xffffffff


	//   ....[3]....
        /*0040*/ 	.word	0xffffffff


	//   ....[4]....
        /*0044*/ 	.word	0xffffffff


	//   ....[5]....
        /*0048*/ 	.word	0xffffffff


	//   ....[6]....
        /*004c*/ 	.word	0xffffffff


	//   ....[7]....
        /*0050*/ 	.word	0xffffffff


	//   ....[8]....
        /*0054*/ 	.word	0xffffffff


	//   ....[9]....
        /*0058*/ 	.word	0xffffffff


	//   ....[10]....
        /*005c*/ 	.word	0xffffffff


	//   ....[11]....
        /*0060*/ 	.word	0xffffffff


	//----- nvinfo : EIATTR_COOP_GROUP_INSTR_OFFSETS
	.align		4
.L_2031:
        /*0064*/ 	.byte	0x04, 0x28
        /*0066*/ 	.short	(.L_2033 - .L_2032)


	//   ....[0]....
.L_2032:
        /*0068*/ 	.word	0x000025b0


	//   ....[1]....
        /*006c*/ 	.word	0x000025d0


	//   ....[2]....
        /*0070*/ 	.word	0x000025f0


	//   ....[3]....
        /*0074*/ 	.word	0x00002610


	//   ....[4]....
        /*0078*/ 	.word	0x00002bb0


	//   ....[5]....
        /*007c*/ 	.word	0x00002c40


	//   ....[6]....
        /*0080*/ 	.word	0x00002c60


	//   ....[7]....
        /*0084*/ 	.word	0x00002c80


	//   ....[8]....
        /*0088*/ 	.word	0x00002ca0


	//   ....[9]....
        /*008c*/ 	.word	0x00002cc0


	//   ....[10]....
        /*0090*/ 	.word	0x00002ce0


	//   ....[11]....
        /*0094*/ 	.word	0x00002d10


	//----- nvinfo : EIATTR_VRC_CTA_INIT_COUNT
	.align		4
.L_2033:
        /*0098*/ 	.byte	0x02, 0x4a
	.zero		1
	.zero		1


	//----- nvinfo : EIATTR_SYSCALL_OFFSETS
	.align		4
        /*009c*/ 	.byte	0x04, 0x46
        /*009e*/ 	.short	(.L_2035 - .L_2034)


	//   ....[0]....
.L_2034:
        /*00a0*/ 	.word	0x00000580


	//----- nvinfo : EIATTR_EXIT_INSTR_OFFSETS
	.align		4
.L_2035:
        /*00a4*/ 	.byte	0x04, 0x1c
        /*00a6*/ 	.short	(.L_2037 - .L_2036)


	//   ....[0]....
.L_2036:
        /*00a8*/ 	.word	0x00000270


	//   ....[1]....
        /*00ac*/ 	.word	0x00000460


	//   ....[2]....
        /*00b0*/ 	.word	0x00003e80


	//   ....[3]....
        /*00b4*/ 	.word	0x00003f80


	//----- nvinfo : EIATTR_MAX_THREADS
	.align		4
.L_2037:
        /*00b8*/ 	.byte	0x04, 0x05
        /*00ba*/ 	.short	(.L_2039 - .L_2038)
.L_2038:
        /*00bc*/ 	.word	0x00000100
        /*00c0*/ 	.word	0x00000001
        /*00c4*/ 	.word	0x00000001


	//----- nvinfo : EIATTR_CRS_STACK_SIZE
	.align		4
.L_2039:
        /*00c8*/ 	.byte	0x04, 0x1e
        /*00ca*/ 	.short	(.L_2041 - .L_2040)
.L_2040:
        /*00cc*/ 	.word	0x00000000


	//----- nvinfo : EIATTR_CBANK_PARAM_SIZE
	.align		4
.L_2041:
        /*00d0*/ 	.byte	0x03, 0x19
        /*00d2*/ 	.short	0x00e8


	//----- nvinfo : EIATTR_PARAM_CBANK
	.align		4
        /*00d4*/ 	.byte	0x04, 0x0a
        /*00d6*/ 	.short	(.L_2043 - .L_2042)
	.align		4
.L_2042:
        /*00d8*/ 	.word	index@(.nv.constant0._ZN7cutlass13device_kernelIN5flash19FlashAttnFwdCombineIN4cute5tupleIJNS3_1CILi16EEENS5_ILi64EEEEEELi8ELi256ELi1ELb0ELb1ENS_6half_tEfNS_4arch4Sm90EEEEEvNT_6ParamsE)
        /*00dc*/ 	.short	0x0380
        /*00de*/ 	.short	0x00e8


	//----- nvinfo : EIATTR_SW_WAR
	.align		4
.L_2043:
        /*00e0*/ 	.byte	0x04, 0x36
        /*00e2*/ 	.short	(.L_2045 - .L_2044)
.L_2044:
        /*00e4*/ 	.word	0x00000008
.L_2045:


//--------------------- .nv.info._ZN7cutlass13device_kernelIN5flash19FlashAttnFwdCombineIN4cute5tupleIJNS3_1CILi16EEENS5_ILi64EEEEEELi7ELi256ELi1ELb0ELb1ENS_6half_tEfNS_4arch4Sm90EEEEEvNT_6ParamsE --------------------------
	.section	.nv.info._ZN7cutlass13device_kernelIN5flash19FlashAttnFwdCombineIN4cute5tupleIJNS3_1CILi16EEENS5_ILi64EEEEEELi7ELi256ELi1ELb0ELb1ENS_6half_tEfNS_4arch4Sm90EEEEEvNT_6ParamsE,"",@"SHT_CUDA_INFO"
	.sectionflags	@""
	.align	4


	//----- nvinfo : EIATTR_CUDA_API_VERSION
	.align		4
        /*0000*/ 	.byte	0x04, 0x37
        /*0002*/ 	.short	(.L_2047 - .L_2046)
.L_2046:
        /*0004*/ 	.word	0x00000082


	//----- nvinfo : EIATTR_KPARAM_INFO
	.align		4
.L_2047:
        /*0008*/ 	.byte	0x04, 0x17
        /*000a*/ 	.short	(.L_2049 - .L_2048)
.L_2048:
        /*000c*/ 	.word	0x00000000
        /*0010*/ 	.short	0x0000
        /*0012*/ 	.short	0x0000
        /*0014*/ 	.byte	0x00, 0xf0, 0xa1, 0x03


	//----- nvinfo : EIATTR_SPARSE_MMA_MASK
	.align		4
.L_2049:
        /*0018*/ 	.byte	0x03, 0x50
        /*001a*/ 	.short	0x0000


	//----- nvinfo : EIATTR_MAXREG_COUNT
	.align		4
        /*001c*/ 	.byte	0x03, 0x1b
        /*001e*/ 	.short	0x0080


	//----- nvinfo : EIATTR_NUM_BARRIERS
	.align		4
        /*0020*/ 	.byte	0x02, 0x4c
        /*0022*/ 	.byte	0x01
	.zero		1


	//----- nvinfo : EIATTR_EXTERNS
	.align		4
        /*0024*/ 	.byte	0x04, 0x0f
        /*0026*/ 	.short	(.L_2051 - .L_2050)


	//   ....[0]....
	.align		4
.L_2050:
        /*0028*/ 	.word	index@(__assertfail)


	//----- nvinfo : EIATTR_MERCURY_ISA_VERSION
	.align		4
.L_2051:
        /*002c*/ 	.byte	0x03, 0x5f
        /*002e*/ 	.short	0x0101


	//----- nvinfo : EIATTR_COOP_GROUP_MASK_REGIDS
	.align		4
        /*0030*/ 	.byte	0x04, 0x29
        /*0032*/ 	.short	(.L_2053 - .L_2052)


	//   ....[0]....
.L_2052:
        /*0034*/ 	.word	0xffffffff


	//   ....[1]....
        /*0038*/ 	.word	0xffffffff


	//   ....[2]....
        /*003c*/ 	.word	0xffffffff


	//   ....[3]....
        /*0040*/ 	.word	0xffffffff


	//   ....[4]....
        /*0044*/ 	.word	0xffffffff


	//   ....[5]....
        /*0048*/ 	.word	0xffffffff


	//   ....[6]....
        /*004c*/ 	.word	0xffffffff


	//   ....[7]....
        /*0050*/ 	.word	0xffffffff


	//   ....[8]....
        /*0054*/ 	.word	0xffffffff


	//   ....[9]....
        /*0058*/ 	.word	0xffffffff


	//   ....[10]....
        /*005c*/ 	.word	0xffffffff


	//   ....[11]....
        /*0060*/ 	.word	0xffffffff


	//----- nvinfo : EIATTR_COOP_GROUP_INSTR_OFFSETS
	.align		4
.L_2053:
        /*0064*/ 	.byte	0x04, 0x28
        /*0066*/ 	.short	(.L_2055 - .L_2054)


	//   ....[0]....
.L_2054:
        /*0068*/ 	.word	0x00001cf0


	//   ....[1]....
        /*006c*/ 	.word	0x00001d10


	//   ....[2]....
        /*0070*/ 	.word	0x00001d30


	//   ....[3]....
        /*0074*/ 	.word	0x00001d50


	//   ....[4]....
        /*0078*/ 	.word	0x00002010


	//   ....[5]....
        /*007c*/ 	.word	0x00002090


	//   ....[6]....
        /*0080*/ 	.word	0x000020a0


	//   ....[7]....
        /*0084*/ 	.word	0x000020d0


	//   ....[8]....
        /*0088*/ 	.word	0x000020e0


	//   ....[9]....
        /*008c*/ 	.word	0x00002110


	//   ....[10]....
        /*0090*/ 	.word	0x00002120


	//   ....[11]....
        /*0094*/ 	.word	0x00002150


	//----- nvinfo : EIATTR_VRC_CTA_INIT_COUNT
	.align		4
.L_2055:
        /*0098*/ 	.byte	0x02, 0x4a
	.zero		1
	.zero		1


	//----- nvinfo : EIATTR_SYSCALL_OFFSETS
	.align		4
        /*009c*/ 	.byte	0x04, 0x46
        /*009e*/ 	.short	(.L_2057 - .L_2056)


	//   ....[0]....
.L_2056:
        /*00a0*/ 	.word	0x00000580


	//----- nvinfo : EIATTR_EXIT_INSTR_OFFSETS
	.align		4
.L_2057:
        /*00a4*/ 	.byte	0x04, 0x1c
        /*00a6*/ 	.short	(.L_2059 - .L_2058)


	//   ....[0]....
.L_2058:
        /*00a8*/ 	.word	0x00000270


	//   ....[1]....
        /*00ac*/ 	.word	0x00000460


	//   ....[2]....
        /*00b0*/ 	.word	0x000031d0


	//   ....[3]....
        /*00b4*/ 	.word	0x000032e0


	//----- nvinfo : EIATTR_MAX_THREADS
	.align		4
.L_2059:
        /*00b8*/ 	.byte	0x04, 0x05
        /*00ba*/ 	.short	(.L_2061 - .L_2060)
.L_2060:
        /*00bc*/ 	.word	0x00000100
        /*00c0*/ 	.word	0x00000001
        /*00c4*/ 	.word	0x00000001


	//----- nvinfo : EIATTR_CRS_STACK_SIZE
	.align		4
.L_2061:
        /*00c8*/ 	.byte	0x04, 0x1e
        /*00ca*/ 	.short	(.L_2063 - .L_2062)
.L_2062:
        /*00cc*/ 	.word	0x00000000


	//----- nvinfo : EIATTR_CBANK_PARAM_SIZE
	.align		4
.L_2063:
        /*00d0*/ 	.byte	0x03, 0x19
        /*00d2*/ 	.short	0x00e8


	//----- nvinfo : EIATTR_PARAM_CBANK
	.align		4
        /*00d4*/ 	.byte	0x04, 0x0a
        /*00d6*/ 	.short	(.L_2065 - .L_2064)
	.align		4
.L_2064:
        /*00d8*/ 	.word	index@(.nv.constant0._ZN7cutlass13device_kernelIN5flash19FlashAttnFwdCombineIN4cute5tupleIJNS3_1CILi16EEENS5_ILi64EEEEEELi7ELi256ELi1ELb0ELb1ENS_6half_tEfNS_4arch4Sm90EEEEEvNT_6ParamsE)
        /*00dc*/ 	.short	0x0380
        /*00de*/ 	.short	0x00e8


	//----- nvinfo : EIATTR_SW_WAR
	.align		4
.L_2065:
        /*00e0*/ 	.byte	0x04, 0x36
        /*00e2*/ 	.short	(.L_2067 - .L_2066)
.L_2066:
        /*00e4*/ 	.word	0x00000008
.L_2067:


//--------------------- .nv.info._ZN7cutlass13device_kernelIN5flash19FlashAttnFwdCombineIN4cute5tupleIJNS3_1CILi16EEENS5_ILi64EEEEEELi6ELi256ELi1ELb0ELb1ENS_6half_tEfNS_4arch4Sm90EEEEEvNT_6ParamsE --------------------------
	.section	.nv.info._ZN7cutlass13device_kernelIN5flash19FlashAttnFwdCombineIN4cute5tupleIJNS3_1CILi16EEENS5_ILi64EEEEEELi6ELi256ELi1ELb0ELb1ENS_6half_tEfNS_4arch4Sm90EEEEEvNT_6ParamsE,"",@"SHT_CUDA_INFO"
	.sectionflags	@""
	.align	4


	//----- nvinfo : EIATTR_CUDA_API_VERSION
	.align		4
        /*0000*/ 	.byte	0x04, 0x37
        /*0002*/ 	.short	(.L_2069 - .L_2068)
.L_2068:
        /*0004*/ 	.word	0x00000082


	//----- nvinfo : EIATTR_KPARAM_INFO
	.align		4
.L_2069:
        /*0008*/ 	.byte	0x04, 0x17
        /*000a*/ 	.short	(.L_2071 - .L_2070)
.L_2070:
        /*000c*/ 	.word	0x00000000
        /*0010*/ 	.short	0x0000
        /*0012*/ 	.short	0x0000
        /*0014*/ 	.byte	0x00, 0xf0, 0xa1, 0x03


	//----- nvinfo : EIATTR_SPARSE_MMA_MASK
	.align		4
.L_2071:
        /*0018*/ 	.byte	0x03, 0x50
        /*001a*/ 	.short	0x0000


	//----- nvinfo : EIATTR_MAXREG_COUNT
	.align		4
        /*001c*/ 	.byte	0x03, 0x1b
        /*001e*/ 	.short	0x0080


	//----- nvinfo : EIATTR_NUM_BARRIERS
	.align		4
        /*0020*/ 	.byte	0x02, 0x4c
        /*0022*/ 	.byte	0x01
	.zero		1


	//----- nvinfo : EIATTR_EXTERNS
	.align		4
        /*0024*/ 	.byte	0x04, 0x0f
        /*0026*/ 	.short	(.L_2073 - .L_2072)


	//   ....[0]....
	.align		4
.L_2072:
        /*0028*/ 	.word	index@(__assertfail)


	//----- nvinfo : EIATTR_MERCURY_ISA_VERSION
	.align		4
.L_2073:
        /*002c*/ 	.byte	0x03, 0x5f
        /*002e*/ 	.short	0x0101


	//----- nvinfo : EIATTR_COOP_GROUP_MASK_REGIDS
	.align		4
        /*0030*/ 	.byte	0x04, 0x29
        /*0032*/ 	.short	(.L_2075 - .L_2074)


	//   ....[0]....
.L_2074:
        /*0034*/ 	.word	0xffffffff


	//   ....[1]....
        /*0038*/ 	.word	0xffffffff


	//   ....[2]....
        /*003c*/ 	.word	0xffffffff


	//   ....[3]....
        /*0040*/ 	.word	0xffffffff


	//   ....[4]....
        /*0044*/ 	.word	0xffffffff


	//   ....[5]....
        /*0048*/ 	.word	0xffffffff


	//   ....[6]....
        /*004c*/ 	.word	0xffffffff


	//   ....[7]....
        /*0050*/ 	.word	0xffffffff


	//   ....[8]....
        /*0054*/ 	.word	0xffffffff


	//   ....[9]....
        /*0058*/ 	.word	0xffffffff


	//   ....[10]....
        /*005c*/ 	.word	0xffffffff


	//   ....[11]....
        /*0060*/ 	.word	0xffffffff


	//----- nvinfo : EIATTR_COOP_GROUP_INSTR_OFFSETS
	.align		4
.L_2075:
        /*0064*/ 	.byte	0x04, 0x28
        /*0066*/ 	.short	(.L_2077 - .L_2076)


	//   ....[0]....
.L_2076:
        /*0068*/ 	.word	0x00001890


	//   ....[1]....
        /*006c*/ 	.word	0x000018b0


	//   ....[2]....
        /*0070*/ 	.word	0x000018d0


	//   ....[3]....
        /*0074*/ 	.word	0x000018f0


	//   ....[4]....
        /*0078*/ 	.word	0x00001a30


	//   ....[5]....
        /*007c*/ 	.word	0x00001aa0


	//   ....[6]....
        /*0080*/ 	.word	0x00001ac0


	//   ....[7]....
        /*0084*/ 	.word	0x00001ae0


	//   ....[8]....
        /*0088*/ 	.word	0x00001b00


	//   ....[9]....
        /*008c*/ 	.word	0x00001b20


	//   ....[10]....
        /*0090*/ 	.word	0x00001b40


	//   ....[11]....
        /*0094*/ 	.word	0x00001b70


	//----- nvinfo : EIATTR_VRC_CTA_INIT_COUNT
	.align		4
.L_2077:
        /*0098*/ 	.byte	0x02, 0x4a
	.zero		1
	.zero		1


	//----- nvinfo : EIATTR_SYSCALL_OFFSETS
	.align		4
        /*009c*/ 	.byte	0x04, 0x46
        /*009e*/ 	.short	(.L_2079 - .L_2078)


	//   ....[0]....
.L_2078:
        /*00a0*/ 	.word	0x00000580


	//----- nvinfo : EIATTR_EXIT_INSTR_OFFSETS
	.align		4
.L_2079:
        /*00a4*/ 	.byte	0x04, 0x1c
        /*00a6*/ 	.short	(.L_2081 - .L_2080)


	//   ....[0]....
.L_2080:
        /*00a8*/ 	.word	0x00000270


	//   ....[1]....
        /*00ac*/ 	.word	0x00000460


	//   ....[2]....
        /*00b0*/ 	.word	0x00002b70


	//   ....[3]....
        /*00b4*/ 	.word	0x00002c80


	//----- nvinfo : EIATTR_MAX_THREADS
	.align		4
.L_2081:
        /*00b8*/ 	.byte	0x04, 0x05
        /*00ba*/ 	.short	(.L_2083 - .L_2082)
.L_2082:
        /*00bc*/ 	.word	0x00000100
        /*00c0*/ 	.word	0x00000001
        /*00c4*/ 	.word	0x00000001


	//----- nvinfo : EIATTR_CRS_STACK_SIZE
	.align		4
.L_2083:
        /*00c8*/ 	.byte	0x04, 0x1e
        /*00ca*/ 	.short	(.L_2085 - .L_2084)
.L_2084:
        /*00cc*/ 	.word	0x00000000


	//----- nvinfo : EIATTR_CBANK_PARAM_SIZE
	.align		4
.L_2085:
        /*00d0*/ 	.byte	0x03, 0x19
        /*00d2*/ 	.short	0x00e8


	//----- nvinfo : EIATTR_PARAM_CBANK
	.align		4
        /*00d4*/ 	.byte	0x04, 0x0a
        /*00d6*/ 	.short	(.L_2087 - .L_2086)
	.align		4
.L_2086:
        /*00d8*/ 	.word	index@(.nv.constant0._ZN7cutlass13device_kernelIN5flash19FlashAttnFwdCombineIN4cute5tupleIJNS3_1CILi16EEENS5_ILi64EEEEEELi6ELi256ELi1ELb0ELb1ENS_6half_tEfNS_4arch4Sm90EEEEEvNT_6ParamsE)
        /*00dc*/ 	.short	0x0380
        /*00de*/ 	.short	0x00e8


	//----- nvinfo : EIATTR_SW_WAR
	.align		4
.L_2087:
        /*00e0*/ 	.byte	0x04, 0x36
        /*00e2*/ 	.short	(.L_2089 - .L_2088)
.L_2088:
        /*00e4*/ 	.word	0x00000008
.L_2089:


//--------------------- .nv.info._ZN7cutlass13device_kernelIN5flash19FlashAttnFwdCombineIN4cute5tupleIJNS3_1CILi16EEENS5_ILi64EEEEEELi5ELi256ELi1ELb0ELb1ENS_6half_tEfNS_4arch4Sm90EEEEEvNT_6ParamsE --------------------------
	.section	.nv.info._ZN7cutlass13device_kernelIN5flash19FlashAttnFwdCombineIN4cute5tupleIJNS3_1CILi16EEENS5_ILi64EEEEEELi5ELi256ELi1ELb0ELb1ENS_6half_tEfNS_4arch4Sm90EEEEEvNT_6ParamsE,"",@"SHT_CUDA_INFO"
	.sectionflags	@""
	.align	4


	//----- nvinfo : EIATTR_CUDA_API_VERSION
	.align		4
        /*0000*/ 	.byte	0x04, 0x37
        /*0002*/ 	.short	(.L_2091 - .L_2090)
.L_2090:
        /*0004*/ 	.word	0x00000082


	//----- nvinfo : EIATTR_KPARAM_INFO
	.align		4
.L_2091:
        /*0008*/ 	.byte	0x04, 0x17
        /*000a*/ 	.short	(.L_2093 - .L_2092)
.L_2092:
        /*000c*/ 	.word	0x00000000
        /*0010*/ 	.short	0x0000
        /*0012*/ 	.short	0x0000
        /*0014*/ 	.byte	0x00, 0xf0, 0xa1, 0x03


	//----- nvinfo : EIATTR_SPARSE_MMA_MASK
	.align		4
.L_2093:
        /*0018*/ 	.byte	0x03, 0x50
        /*001a*/ 	.short	0x0000


	//----- nvinfo : EIATTR_MAXREG_COUNT
	.align		4
        /*001c*/ 	.byte	0x03, 0x1b
        /*001e*/ 	.short	0x0080


	//----- nvinfo : EIATTR_NUM_BARRIERS
	.align		4
        /*0020*/ 	.byte	0x02, 0x4c
        /*0022*/ 	.byte	0x01
	.zero		1


	//----- nvinfo : EIATTR_EXTERNS
	.align		4
        /*0024*/ 	.byte	0x04, 0x0f
        /*0026*/ 	.short	(.L_2095 - .L_2094)


	//   ....[0]....
	.align		4
.L_2094:
        /*0028*/ 	.word	index@(__assertfail)


	//----- nvinfo : EIATTR_MERCURY_ISA_VERSION
	.align		4
.L_2095:
        /*002c*/ 	.byte	0x03, 0x5f
        /*002e*/ 	.short	0x0101


	//----- nvinfo : EIATTR_COOP_GROUP_MASK_REGIDS
	.align		4
        /*0030*/ 	.byte	0x04, 0x29
        /*0032*/ 	.short	(.L_2097 - .L_2096)


	//   ....[0]....
.L_2096:
        /*0034*/ 	.word	0xffffffff


	//   ....[1]....
        /*0038*/ 	.word	0xffffffff


	//   ....[2]....
        /*003c*/ 	.word	0xffffffff


	//   ....[3]....
        /*0040*/ 	.word	0xffffffff


	//   ....[4]....
        /*0044*/ 	.word	0xffffffff


	//   ....[5]....
        /*0048*/ 	.word	0xffffffff


	//   ....[6]....
        /*004c*/ 	.word	0xffffffff


	//   ....[7]....
        /*0050*/ 	.word	0xffffffff


	//   ....[8]....
        /*0054*/ 	.word	0xffffffff


	//   ....[9]....
        /*0058*/ 	.word	0xffffffff


	//   ....[10]....
        /*005c*/ 	.word	0xffffffff


	//   ....[11]....
        /*0060*/ 	.word	0xffffffff


	//----- nvinfo : EIATTR_COOP_GROUP_INSTR_OFFSETS
	.align		4
.L_2097:
        /*0064*/ 	.byte	0x04, 0x28
        /*0066*/ 	.short	(.L_2099 - .L_2098)


	//   ....[0]....
.L_2098:
        /*0068*/ 	.word	0x00001650


	//   ....[1]....
        /*006c*/ 	.word	0x00001670


	//   ....[2]....
        /*0070*/ 	.word	0x00001690


	//   ....[3]....
        /*0074*/ 	.word	0x000016b0


	//   ....[4]....
        /*0078*/ 	.word	0x00001780


	//   ....[5]....
        /*007c*/ 	.word	0x000017d0


	//   ....[6]....
        /*0080*/ 	.word	0x000017f0


	//   ....[7]....
        /*0084*/ 	.word	0x00001810


	//   ....[8]....
        /*0088*/ 	.word	0x00001830


	//   ....[9]....
        /*008c*/ 	.word	0x00001850


	//   ....[10]....
        /*0090*/ 	.word	0x00001870


	//   ....[11]....
        /*0094*/ 	.word	0x00001890


	//----- nvinfo : EIATTR_VRC_CTA_INIT_COUNT
	.align		4
.L_2099:
        /*0098*/ 	.byte	0x02, 0x4a
	.zero		1
	.zero		1


	//----- nvinfo : EIATTR_SYSCALL_OFFSETS
	.align		4
        /*009c*/ 	.byte	0x04, 0x46
        /*009e*/ 	.short	(.L_2101 - .L_2100)


	//   ....[0]....
.L_2100:
        /*00a0*/ 	.word	0x00000580


	//----- nvinfo : EIATTR_EXIT_INSTR_OFFSETS
	.align		4
.L_2101:
        /*00a4*/ 	.byte	0x04, 0x1c
        /*00a6*/ 	.short	(.L_2103 - .L_2102)


	//   ....[0]....
.L_2102:
        /*00a8*/ 	.word	0x00000270


	//   ....[1]....
        /*00ac*/ 	.word	0x00000460


	//   ....[2]....
        /*00b0*/ 	.word	0x00002840


	//   ....[3]....
        /*00b4*/ 	.word	0x00002950


	//----- nvinfo : EIATTR_MAX_THREADS
	.align		4
.L_2103:
        /*00b8*/ 	.byte	0x04, 0x05
        /*00ba*/ 	.short	(.L_2105 - .L_2104)
.L_2104:
        /*00bc*/ 	.word	0x00000100
        /*00c0*/ 	.word	0x00000001
        /*00c4*/ 	.word	0x00000001


	//----- nvinfo : EIATTR_CRS_STACK_SIZE
	.align		4
.L_2105:
        /*00c8*/ 	.byte	0x04, 0x1e
        /*00ca*/ 	.short	(.L_2107 - .L_2106)
.L_2106:
        /*00cc*/ 	.word	0x00000000


	//----- nvinfo : EIATTR_CBANK_PARAM_SIZE
	.align		4
.L_2107:
        /*00d0*/ 	.byte	0x03, 0x19
        /*00d2*/ 	.short	0x00e8


	//----- nvinfo : EIATTR_PARAM_CBANK
	.align		4
        /*00d4*/ 	.byte	0x04, 0x0a
        /*00d6*/ 	.short	(.L_2109 - .L_2108)
	.align		4
.L_2108:
        /*00d8*/ 	.word	index@(.nv.constant0._ZN7cutlass13device_kernelIN5flash19FlashAttnFwdCombineIN4cute5tupleIJNS3_1CILi16EEENS5_ILi64EEEEEELi5ELi256ELi1ELb0ELb1ENS_6half_tEfNS_4arch4Sm90EEEEEvNT_6ParamsE)
        /*00dc*/ 	.short	0x0380
        /*00de*/ 	.short	0x00e8


	//----- nvinfo : EIATTR_SW_WAR
	.align		4
.L_2109:
        /*00e0*/ 	.byte	0x04, 0x36
        /*00e2*/ 	.short	(.L_2111 - .L_2110)
.L_2110:
        /*00e4*/ 	.word	0x00000008
.L_2111:


//--------------------- .nv.info._ZN7cutlass13device_kernelIN5flash19FlashAttnFwdCombineIN4cute5tupleIJNS3_1CILi16EEENS5_ILi64EEEEEELi4ELi256ELi1ELb0ELb1ENS_6half_tEfNS_4arch4Sm90EEEEEvNT_6ParamsE --------------------------
	.section	.nv.info._ZN7cutlass13device_kernelIN5flash19FlashAttnFwdCombineIN4cute5tupleIJNS3_1CILi16EEENS5_ILi64EEEEEELi4ELi256ELi1ELb0ELb1ENS_6half_tEfNS_4arch4Sm90EEEEEvNT_6ParamsE,"",@"SHT_CUDA_INFO"
	.sectionflags	@""
	.align	4


	//----- nvinfo : EIATTR_CUDA_API_VERSION
	.align		4
        /*0000*/ 	.byte	0x04, 0x37
        /*0002*/ 	.short	(.L_2113 - .L_2112)
.L_2112:
        /*0004*/ 	.word	0x00000082


	//----- nvinfo : EIATTR_KPARAM_INFO
	.align		4
.L_2113:
        /*0008*/ 	.byte	0x04, 0x17
        /*000a*/ 	.short	(.L_2115 - .L_2114)
.L_2114:
        /*000c*/ 	.word	0x00000000
        /*0010*/ 	.short	0x0000
        /*0012*/ 	.short	0x0000
        /*0014*/ 	.byte	0x00, 0xf0, 0xa1, 0x03


	//----- nvinfo : EIATTR_SPARSE_MMA_MASK
	.align		4
.L_2115:
        /*0018*/ 	.byte	0x03, 0x50
        /*001a*/ 	.short	0x0000


	//----- nvinfo : EIATTR_MAXREG_COUNT
	.align		4
        /*001c*/ 	.byte	0x03, 0x1b
        /*001e*/ 	.short	0x0080


	//----- nvinfo : EIATTR_NUM_BARRIERS
	.align		4
        /*0020*/ 	.byte	0x02, 0x4c
        /*0022*/ 	.byte	0x01
	.zero		1


	//----- nvinfo : EIATTR_EXTERNS
	.align		4
        /*0024*/ 	.byte	0x04, 0x0f
        /*0026*/ 	.short	(.L_2117 - .L_2116)


	//   ....[0]....
	.align		4
.L_2116:
        /*0028*/ 	.word	index@(__assertfail)


	//----- nvinfo : EIATTR_MERCURY_ISA_VERSION
	.align		4
.L_2117:
        /*002c*/ 	.byte	0x03, 0x5f
        /*002e*/ 	.short	0x0101


	//----- nvinfo : EIATTR_COOP_GROUP_MASK_REGIDS
	.align		4
        /*0030*/ 	.byte	0x04, 0x29
        /*0032*/ 	.short	(.L_2119 - .L_2118)


	//   ....[0]....
.L_2118:
        /*0034*/ 	.word	0xffffffff


	//   ....[1]....
        /*0038*/ 	.word	0xffffffff


	//   ....[2]....
        /*003c*/ 	.word	0xffffffff


	//   ....[3]....
        /*0040*/ 	.word	0xffffffff


	//   ....[4]....
        /*0044*/ 	.word	0xffffffff


	//   ....[5]....
        /*0048*/ 	.word	0xffffffff


	//   ....[6]....
        /*004c*/ 	.word	0xffffffff


	//   ....[7]....
        /*0050*/ 	.word	0xffffffff


	//   ....[8]....
        /*0054*/ 	.word	0xffffffff


	//   ....[9]....
        /*0058*/ 	.word	0xffffffff


	//   ....[10]....
        /*005c*/ 	.word	0xffffffff


	//   ....[11]....
        /*0060*/ 	.word	0xffffffff


	//----- nvinfo : EIATTR_COOP_GROUP_INSTR_OFFSETS
	.align		4
.L_2119:
        /*0064*/ 	.byte	0x04, 0x28
        /*0066*/ 	.short	(.L_2121 - .L_2120)


	//   ....[0]....
.L_2120:
        /*0068*/ 	.word	0x00001570


	//   ....[1]....
        /*006c*/ 	.word	0x00001590


	//   ....[2]....
        /*0070*/ 	.word	0x000015b0


	//   ....[3]....
        /*0074*/ 	.word	0x000015d0


	//   ....[4]....
        /*0078*/ 	.word	0x00001650


	//   ....[5]....
        /*007c*/ 	.word	0x00001690


	//   ....[6]....
        /*0080*/ 	.word	0x000016a0


	//   ....[7]....
        /*0084*/ 	.word	0x000016d0


	//   ....[8]....
        /*0088*/ 	.word	0x000016e0


	//   ....[9]....
        /*008c*/ 	.word	0x00001710


	//   ....[10]....
        /*0090*/ 	.word	0x00001720


	//   ....[11]....
        /*0094*/ 	.word	0x00001750


	//----- nvinfo : EIATTR_VRC_CTA_INIT_COUNT
	.align		4
.L_2121:
        /*0098*/ 	.byte	0x02, 0x4a
	.zero		1
	.zero		1


	//----- nvinfo : EIATTR_SYSCALL_OFFSETS
	.align		4
        /*009c*/ 	.byte	0x04, 0x46
        /*009e*/ 	.short	(.L_2123 - .L_2122)


	//   ....[0]....
.L_2122:
        /*00a0*/ 	.word	0x00000580


	//----- nvinfo : EIATTR_EXIT_INSTR_OFFSETS
	.align		4
.L_2123:
        /*00a4*/ 	.byte	0x04, 0x1c
        /*00a6*/ 	.short	(.L_2125 - .L_2124)


	//   ....[0]....
.L_2124:
        /*00a8*/ 	.word	0x00000270


	//   ....[1]....
        /*00ac*/ 	.word	0x00000460


	//   ....[2]....
        /*00b0*/ 	.word	0x000026c0


	//   ....[3]....
        /*00b4*/ 	.word	0x000027d0


	//----- nvinfo : EIATTR_MAX_THREADS
	.align		4
.L_2125:
        /*00b8*/ 	.byte	0x04, 0x05
        /*00ba*/ 	.short	(.L_2127 - .L_2126)
.L_2126:
        /*00bc*/ 	.word	0x00000100
        /*00c0*/ 	.word	0x00000001
        /*00c4*/ 	.word	0x00000001


	//----- nvinfo : EIATTR_CRS_STACK_SIZE
	.align		4
.L_2127:
        /*00c8*/ 	.byte	0x04, 0x1e
        /*00ca*/ 	.short	(.L_2129 - .L_2128)
.L_2128:
        /*00cc*/ 	.word	0x00000000


	//----- nvinfo : EIATTR_CBANK_PARAM_SIZE
	.align		4
.L_2129:
        /*00d0*/ 	.byte	0x03, 0x19
        /*00d2*/ 	.short	0x00e8


	//----- nvinfo : EIATTR_PARAM_CBANK
	.align		4
        /*00d4*/ 	.byte	0x04, 0x0a
        /*00d6*/ 	.short	(.L_2131 - .L_2130)
	.align		4
.L_2130:
        /*00d8*/ 	.word	index@(.nv.constant0._ZN7cutlass13device_kernelIN5flash19FlashAttnFwdCombineIN4cute5tupleIJNS3_1CILi16EEENS5_ILi64EEEEEELi4ELi256ELi1ELb0ELb1ENS_6half_tEfNS_4arch4Sm90EEEEEvNT_6ParamsE)
        /*00dc*/ 	.short	0x0380
        /*00de*/ 	.short	0x00e8


	//----- nvinfo : EIATTR_SW_WAR
	.align		4
.L_2131:
        /*00e0*/ 	.byte	0x04, 0x36
        /*00e2*/ 	.short	(.L_2133 - .L_2132)
.L_2132:
        /*00e4*/ 	.word	0x00000008
.L_2133:


//--------------------- .nv.info._ZN7cutlass13device_kernelIN5flash19FlashAttnFwdCombineIN4cute5tupleIJNS3_1CILi16EEENS5_ILi64EEEEEELi8ELi256ELi1ELb0ELb0ENS_6half_tEfNS_4arch4Sm80EEEEEvNT_6ParamsE --------------------------
	.section	.nv.info._ZN7cutlass13device_kernelIN5flash19FlashAttnFwdCombineIN4cute5tupleIJNS3_1CILi16EEENS5_ILi64EEEEEELi8ELi256ELi1ELb0ELb0ENS_6half_tEfNS_4arch4Sm80EEEEEvNT_6ParamsE,"",@"SHT_CUDA_INFO"
	.sectionflags	@""
	.align	4


	//----- nvinfo : EIATTR_CUDA_API_VERSION
	.align		4
        /*0000*/ 	.byte	0x04, 0x37
        /*0002*/ 	.short	(.L_2135 - .L_2134)
.L_2134:
        /*0004*/ 	.word	0x00000082


	//----- nvinfo : EIATTR_KPARAM_INFO
	.align		4
.L_2135:
        /*0008*/ 	.byte	0x04, 0x17
        /*000a*/ 	.short	(.L_2137 - .L_2136)
.L_2136:
        /*000c*/ 	.word	0x00000000
        /*0010*/ 	.short	0x0000
        /*0012*/ 	.short	0x0000
        /*0014*/ 	.byte	0x00, 0xf0, 0xa1, 0x03


	//----- nvinfo : EIATTR_SPARSE_MMA_MASK
	.align		4
.L_2137:
        /*0018*/ 	.byte	0x03, 0x50
        /*001a*/ 	.short	0x0000


	//----- nvinfo : EIATTR_MAXREG_COUNT
	.align		4
        /*001c*/ 	.byte	0x03, 0x1b
        /*001e*/ 	.short	0x0080


	//----- nvinfo : EIATTR_NUM_BARRIERS
	.align		4
        /*0020*/ 	.byte	0x02, 0x4c
        /*0022*/ 	.byte	0x01
	.zero		1


	//----- nvinfo : EIATTR_EXTERNS
	.align		4
        /*0024*/ 	.byte	0x04, 0x0f
        /*0026*/ 	.short	(.L_2139 - .L_2138)


	//   ....[0]....
	.align		4
.L_2138:
        /*0028*/ 	.word	index@(__assertfail)


	//----- nvinfo : EIATTR_MERCURY_ISA_VERSION
	.align		4
.L_2139:
        /*002c*/ 	.byte	0x03, 0x5f
        /*002e*/ 	.short	0x0101


	//----- nvinfo : EIATTR_COOP_GROUP_MASK_REGIDS
	.align		4
        /*0030*/ 	.byte	0x04, 0x29
        /*0032*/ 	.short	(.L_2141 - .L_2140)


	//   ....[0]....
.L_2140:
        /*0034*/ 	.word	0xffffffff


	//   ....[1]....
        /*0038*/ 	.word	0xffffffff


	//   ....[2]....
        /*003c*/ 	.word	0xffffffff


	//   ....[3]....
        /*0040*/ 	.word	0xffffffff


	//   ....[4]....
        /*0044*/ 	.word	0xffffffff


	//   ....[5]....
        /*0048*/ 	.word	0xffffffff


	//   ....[6]....
        /*004c*/ 	.word	0xffffffff


	//   ....[7]....
        /*0050*/ 	.word	0xffffffff


	//   ....[8]....
        /*0054*/ 	.word	0xffffffff


	//   ....[9]....
        /*0058*/ 	.word	0xffffffff


	//   ....[10]....
        /*005c*/ 	.word	0xffffffff


	//   ....[11]....
        /*0060*/ 	.word	0xffffffff


	//----- nvinfo : EIATTR_COOP_GROUP_INSTR_OFFSETS
	.align		4
.L_2141:
        /*0064*/ 	.byte	0x04, 0x28
        /*0066*/ 	.short	(.L_2143 - .L_2142)


	//   ....[0]....
.L_2142:
        /*0068*/ 	.word	0x00001c50


	//   ....[1]....
        /*006c*/ 	.word	0x00001c70


	//   ....[2]....
        /*0070*/ 	.word	0x00001c90


	//   ....[3]....
        /*0074*/ 	.word	0x00001cb0


	//   ....[4]....
        /*0078*/ 	.word	0x00002190


	//   ....[5]....
        /*007c*/ 	.word	0x00002290


	//   ....[6]....
        /*0080*/ 	.word	0x000022f0


	//   ....[7]....
        /*0084*/ 	.word	0x00002310


	//   ....[8]....
        /*0088*/ 	.word	0x00002330


	//   ....[9]....
        /*008c*/ 	.word	0x00002350


	//   ....[10]....
        /*0090*/ 	.word	0x00002370


	//   ....[11]....
        /*0094*/ 	.word	0x00002510


	//----- nvinfo : EIATTR_VRC_CTA_INIT_COUNT
	.align		4
.L_2143:
        /*0098*/ 	.byte	0x02, 0x4a
	.zero		1
	.zero		1


	//----- nvinfo : EIATTR_SYSCALL_OFFSETS
	.align		4
        /*009c*/ 	.byte	0x04, 0x46
        /*009e*/ 	.short	(.L_2145 - .L_2144)


	//   ....[0]....
.L_2144:
        /*00a0*/ 	.word	0x000003c0


	//----- nvinfo : EIATTR_EXIT_INSTR_OFFSETS
	.align		4
.L_2145:
        /*00a4*/ 	.byte	0x04, 0x1c
        /*00a6*/ 	.short	(.L_2147 - .L_2146)


	//   ....[0]....
.L_2146:
        /*00a8*/ 	.word	0x00000270


	//   ....[1]....
        /*00ac*/ 	.word	0x00003600


	//   ....[2]....
        /*00b0*/ 	.word	0x00003740


	//----- nvinfo : EIATTR_MAX_THREADS
	.align		4
.L_2147:
        /*00b4*/ 	.byte	0x04, 0x05
        /*00b6*/ 	.short	(.L_2149 - .L_2148)
.L_2148:
        /*00b8*/ 	.word	0x00000100
        /*00bc*/ 	.word	0x00000001
        /*00c0*/ 	.word	0x00000001


	//----- nvinfo : EIATTR_CRS_STACK_SIZE
	.align		4
.L_2149:
        /*00c4*/ 	.byte	0x04, 0x1e
        /*00c6*/ 	.short	(.L_2151 - .L_2150)
.L_2150:
        /*00c8*/ 	.word	0x00000000


	//----- nvinfo : EIATTR_CBANK_PARAM_SIZE
	.align		4
.L_2151:
        /*00cc*/ 	.byte	0x03, 0x19
        /*00ce*/ 	.short	0x00e8


	//----- nvinfo : EIATTR_PARAM_CBANK
	.align		4
        /*00d0*/ 	.byte	0x04, 0x0a
        /*00d2*/ 	.short	(.L_2153 - .L_2152)
	.align		4
.L_2152:
        /*00d4*/ 	.word	index@(.nv.constant0._ZN7cutlass13device_kernelIN5flash19FlashAttnFwdCombineIN4cute5tupleIJNS3_1CILi16EEENS5_ILi64EEEEEELi8ELi256ELi1ELb0ELb0ENS_6half_tEfNS_4arch4Sm80EEEEEvNT_6ParamsE)
        /*00d8*/ 	.short	0x0380
        /*00da*/ 	.short	0x00e8


	//----- nvinfo : EIATTR_SW_WAR
	.align		4
.L_2153:
        /*00dc*/ 	.byte	0x04, 0x36
        /*00de*/ 	.short	(.L_2155 - .L_2154)
.L_2154:
        /*00e0*/ 	.word	0x00000008
.L_2155:


//--------------------- .nv.info._ZN7cutlass13device_kernelIN5flash19FlashAttnFwdCombineIN4cute5tupleIJNS3_1CILi16EEENS5_ILi64EEEEEELi7ELi256ELi1ELb0ELb0ENS_6half_tEfNS_4arch4Sm80EEEEEvNT_6ParamsE --------------------------
	.section	.nv.info._ZN7cutlass13device_kernelIN5flash19FlashAttnFwdCombineIN4cute5tupleIJNS3_1CILi16EEENS5_ILi64EEEEEELi7ELi256ELi1ELb0ELb0ENS_6half_tEfNS_4arch4Sm80EEEEEvNT_6ParamsE,"",@"SHT_CUDA_INFO"
	.sectionflags	@""
	.align	4


	//----- nvinfo : EIATTR_CUDA_API_VERSION
	.align		4
        /*0000*/ 	.byte	0x04, 0x37
        /*0002*/ 	.short	(.L_2157 - .L_2156)
.L_2156:
        /*0004*/ 	.word	0x00000082


	//----- nvinfo : EIATTR_KPARAM_INFO
	.align		4
.L_2157:
        /*0008*/ 	.byte	0x04, 0x17
        /*000a*/ 	.short	(.L_2159 - .L_2158)
.L_2158:
        /*000c*/ 	.word	0x00000000
        /*0010*/ 	.short	0x0000
        /*0012*/ 	.short	0x0000
        /*0014*/ 	.byte	0x00, 0xf0, 0xa1, 0x03


	//----- nvinfo : EIATTR_SPARSE_MMA_MASK
	.align		4
.L_2159:
        /*0018*/ 	.byte	0x03, 0x50
        /*001a*/ 	.short	0x0000


	//----- nvinfo : EIATTR_MAXREG_COUNT
	.align		4
        /*001c*/ 	.byte	0x03, 0x1b
        /*001e*/ 	.short	0x0080


	//----- nvinfo : EIATTR_NUM_BARRIERS
	.align		4
        /*0020*/ 	.byte	0x02, 0x4c
        /*0022*/ 	.byte	0x01
	.zero		1


	//----- nvinfo : EIATTR_EXTERNS
	.align		4
        /*0024*/ 	.byte	0x04, 0x0f
        /*0026*/ 	.short	(.L_2161 - .L_2160)


	//   ....[0]....
	.align		4
.L_2160:
        /*0028*/ 	.word	index@(__assertfail)


	//----- nvinfo : EIATTR_MERCURY_ISA_VERSION
	.align		4
.L_2161:
        /*002c*/ 	.byte	0x03, 0x5f
        /*002e*/ 	.short	0x0101


	//----- nvinfo : EIATTR_COOP_GROUP_MASK_REGIDS
	.align		4
        /*0030*/ 	.byte	0x04, 0x29
        /*0032*/ 	.short	(.L_2163 - .L_2162)


	//   ....[0]....
.L_2162:
        /*0034*/ 	.word	0xffffffff


	//   ....[1]....
        /*0038*/ 	.word	0xffffffff


	//   ....[2]....
        /*003c*/ 	.word	0xffffffff


	//   ....[3]....
        /*0040*/ 	.word	0xffffffff


	//   ....[4]....
        /*0044*/ 	.word	0xffffffff


	//   ....[5]....
        /*0048*/ 	.word	0xffffffff


	//   ....[6]....
        /*004c*/ 	.word	0xffffffff


	//   ....[7]....
        /*0050*/ 	.word	0xffffffff


	//   ....[8]....
        /*0054*/ 	.word	0xffffffff


	//   ....[9]....
        /*0058*/ 	.word	0xffffffff


	//   ....[10]....
        /*005c*/ 	.word	0xffffffff


	//   ....[11]....
        /*0060*/ 	.word	0xffffffff


	//----- nvinfo : EIATTR_COOP_GROUP_INSTR_OFFSETS
	.align		4
.L_2163:
        /*0064*/ 	.byte	0x04, 0x28
        /*0066*/ 	.short	(.L_2165 - .L_2164)


	//   ....[0]....
.L_2164:
        /*0068*/ 	.word	0x00001370


	//   ....[1]....
        /*006c*/ 	.word	0x00001390


	//   ....[2]....
        /*0070*/ 	.word	0x000013b0


	//   ....[3]....
        /*0074*/ 	.word	0x000013d0


	//   ....[4]....
        /*0078*/ 	.word	0x00001680


	//   ....[5]....
        /*007c*/ 	.word	0x00001700


	//   ....[6]....
        /*0080*/ 	.word	0x00001710


	//   ....[7]....
        /*0084*/ 	.word	0x00001740


	//   ....[8]....
        /*0088*/ 	.word	0x00001750


	//   ....[9]....
        /*008c*/ 	.word	0x00001780


	//   ....[10]....
        /*0090*/ 	.word	0x000017a0


	//   ....[11]....
        /*0094*/ 	.word	0x000018b0


	//----- nvinfo : EIATTR_VRC_CTA_INIT_COUNT
	.align		4
.L_2165:
        /*0098*/ 	.byte	0x02, 0x4a
	.zero		1
	.zero		1


	//----- nvinfo : EIATTR_SYSCALL_OFFSETS
	.align		4
        /*009c*/ 	.byte	0x04, 0x46
        /*009e*/ 	.short	(.L_2167 - .L_2166)


	//   ....[0]....
.L_2166:
        /*00a0*/ 	.word	0x000003c0


	//----- nvinfo : EIATTR_EXIT_INSTR_OFFSETS
	.align		4
.L_2167:
        /*00a4*/ 	.byte	0x04, 0x1c
        /*00a6*/ 	.short	(.L_2169 - .L_2168)


	//   ....[0]....
.L_2168:
        /*00a8*/ 	.word	0x00000270


	//   ....[1]....
        /*00ac*/ 	.word	0x00002900


	//   ....[2]....
        /*00b0*/ 	.word	0x00002a50


	//----- nvinfo : EIATTR_MAX_THREADS
	.align		4
.L_2169:
        /*00b4*/ 	.byte	0x04, 0x05
        /*00b6*/ 	.short	(.L_2171 - .L_2170)
.L_2170:
        /*00b8*/ 	.word	0x00000100
        /*00bc*/ 	.word	0x00000001
        /*00c0*/ 	.word	0x00000001


	//----- nvinfo : EIATTR_CRS_STACK_SIZE
	.align		4
.L_2171:
        /*00c4*/ 	.byte	0x04, 0x1e
        /*00c6*/ 	.short	(.L_2173 - .L_2172)
.L_2172:
        /*00c8*/ 	.word	0x00000000


	//----- nvinfo : EIATTR_CBANK_PARAM_SIZE
	.align		4
.L_2173:
        /*00cc*/ 	.byte	0x03, 0x19
        /*00ce*/ 	.short	0x00e8


	//----- nvinfo : EIATTR_PARAM_CBANK
	.align		4
        /*00d0*/ 	.byte	0x04, 0x0a
        /*00d2*/ 	.short	(.L_2175 - .L_2174)
	.align		4
.L_2174:
        /*00d4*/ 	.word	index@(.nv.constant0._ZN7cutlass13device_kernelIN5flash19FlashAttnFwdCombineIN4cute5tupleIJNS3_1CILi16EEENS5_ILi64EEEEEELi7ELi256ELi1ELb0ELb0ENS_6half_tEfNS_4arch4Sm80EEEEEvNT_6ParamsE)
        /*00d8*/ 	.short	0x0380
        /*00da*/ 	.short	0x00e8


	//----- nvinfo : EIATTR_SW_WAR
	.align		4
.L_2175:
        /*00dc*/ 	.byte	0x04, 0x36
        /*00de*/ 	.short	(.L_2177 - .L_2176)
.L_2176:
        /*00e0*/ 	.word	0x00000008
.L_2177:


//--------------------- .nv.info._ZN7cutlass13device_kernelIN5flash19FlashAttnFwdCombineIN4cute5tupleIJNS3_1CILi16EEENS5_ILi64EEEEEELi6ELi256ELi1ELb0ELb0ENS_6half_tEfNS_4arch4Sm80EEEEEvNT_6ParamsE --------------------------
	.section	.nv.info._ZN7cutlass13device_kernelIN5flash19FlashAttnFwdCombineIN4cute5tupleIJNS3_1CILi16EEENS5_ILi64EEEEEELi6ELi256ELi1ELb0ELb0ENS_6half_tEfNS_4arch4Sm80EEEEEvNT_6ParamsE,"",@"SHT_CUDA_INFO"
	.sectionflags	@""
	.align	4


	//----- nvinfo : EIATTR_CUDA_API_VERSION
	.align		4
        /*0000*/ 	.byte	0x04, 0x37
        /*0002*/ 	.short	(.L_2179 - .L_2178)
.L_2178:
        /*0004*/ 	.word	0x00000082


	//----- nvinfo : EIATTR_KPARAM_INFO
	.align		4
.L_2179:
        /*0008*/ 	.byte	0x04, 0x17
        /*000a*/ 	.short	(.L_2181 - .L_2180)
.L_2180:
        /*000c*/ 	.word	0x00000000
        /*0010*/ 	.short	0x0000
        /*0012*/ 	.short	0x0000
        /*0014*/ 	.byte	0x00, 0xf0, 0xa1, 0x03


	//----- nvinfo : EIATTR_SPARSE_MMA_MASK
	.align		4
.L_2181:
        /*0018*/ 	.byte	0x03, 0x50
        /*001a*/ 	.short	0x0000


	//----- nvinfo : EIATTR_MAXREG_COUNT
	.align		4
        /*001c*/ 	.byte	0x03, 0x1b
        /*001e*/ 	.short	0x0080


	//----- nvinfo : EIATTR_NUM_BARRIERS
	.align		4
        /*0020*/ 	.byte	0x02, 0x4c
        /*0022*/ 	.byte	0x01
	.zero		1


	//----- nvinfo : EIATTR_EXTERNS
	.align		4
        /*0024*/ 	.byte	0x04, 0x0f
        /*0026*/ 	.short	(.L_2183 - .L_2182)


	//   ....[0]....
	.align		4
.L_2182:
        /*0028*/ 	.word	index@(__assertfail)


	//----- nvinfo : EIATTR_MERCURY_ISA_VERSION
	.align		4
.L_2183:
        /*002c*/ 	.byte	0x03, 0x5f
        /*002e*/ 	.short	0x0101


	//----- nvinfo : EIATTR_COOP_GROUP_MASK_REGIDS
	.align		4
        /*0030*/ 	.byte	0x04, 0x29
        /*0032*/ 	.short	(.L_2185 - .L_2184)


	//   ....[0]....
.L_2184:
        /*0034*/ 	.word	0xffffffff


	//   ....[1]....
        /*0038*/ 	.word	0xffffffff


	//   ....[2]....
        /*003c*/ 	.word	0xffffffff


	//   ....[3]....
        /*0040*/ 	.word	0xffffffff


	//   ....[4]....
        /*0044*/ 	.word	0xffffffff


	//   ....[5]....
        /*0048*/ 	.word	0xffffffff


	//   ....[6]....
        /*004c*/ 	.word	0xffffffff


	//   ....[7]....
        /*0050*/ 	.word	0xffffffff


	//   ....[8]....
        /*0054*/ 	.word	0xffffffff


	//   ....[9]....
        /*0058*/ 	.word	0xffffffff


	//   ....[10]....
        /*005c*/ 	.word	0xffffffff


	//   ....[11]....
        /*0060*/ 	.word	0xffffffff


	//----- nvinfo : EIATTR_COOP_GROUP_INSTR_OFFSETS
	.align		4
.L_2185:
        /*0064*/ 	.byte	0x04, 0x28
        /*0066*/ 	.short	(.L_2187 - .L_2186)


	//   ....[0]....
.L_2186:
        /*0068*/ 	.word	0x00000f50


	//   ....[1]....
        /*006c*/ 	.word	0x00000f70


	//   ....[2]....
        /*0070*/ 	.word	0x00000f90


	//   ....[3]....
        /*0074*/ 	.word	0x00000fb0


	//   ....[4]....
        /*0078*/ 	.word	0x000010e0


	//   ....[5]....
        /*007c*/ 	.word	0x00001150


	//   ....[6]....
        /*0080*/ 	.word	0x00001170


	//   ....[7]....
        /*0084*/ 	.word	0x00001190


	//   ....[8]....
        /*0088*/ 	.word	0x000011b0


	//   ....[9]....
        /*008c*/ 	.word	0x000011d0


	//   ....[10]....
        /*0090*/ 	.word	0x000011f0


	//   ....[11]....
        /*0094*/ 	.word	0x00001220


	//----- nvinfo : EIATTR_VRC_CTA_INIT_COUNT
	.align		4
.L_2187:
        /*0098*/ 	.byte	0x02, 0x4a
	.zero		1
	.zero		1


	//----- nvinfo : EIATTR_SYSCALL_OFFSETS
	.align		4
        /*009c*/ 	.byte	0x04, 0x46
        /*009e*/ 	.short	(.L_2189 - .L_2188)


	//   ....[0]....
.L_2188:
        /*00a0*/ 	.word	0x000003c0


	//----- nvinfo : EIATTR_EXIT_INSTR_OFFSETS
	.align		4
.L_2189:
        /*00a4*/ 	.byte	0x04, 0x1c
        /*00a6*/ 	.short	(.L_2191 - .L_2190)


	//   ....[0]....
.L_2190:
        /*00a8*/ 	.word	0x00000270


	//   ....[1]....
        /*00ac*/ 	.word	0x000022e0


	//   ....[2]....
        /*00b0*/ 	.word	0x00002430


	//----- nvinfo : EIATTR_MAX_THREADS
	.align		4
.L_2191:
        /*00b4*/ 	.byte	0x04, 0x05
        /*00b6*/ 	.short	(.L_2193 - .L_2192)
.L_2192:
        /*00b8*/ 	.word	0x00000100
        /*00bc*/ 	.word	0x00000001
        /*00c0*/ 	.word	0x00000001


	//----- nvinfo : EIATTR_CRS_STACK_SIZE
	.align		4
.L_2193:
        /*00c4*/ 	.byte	0x04, 0x1e
        /*00c6*/ 	.short	(.L_2195 - .L_2194)
.L_2194:
        /*00c8*/ 	.word	0x00000000


	//----- nvinfo : EIATTR_CBANK_PARAM_SIZE
	.align		4
.L_2195:
        /*00cc*/ 	.byte	0x03, 0x19
        /*00ce*/ 	.short	0x00e8


	//----- nvinfo : EIATTR_PARAM_CBANK
	.align		4
        /*00d0*/ 	.byte	0x04, 0x0a
        /*00d2*/ 	.short	(.L_2197 - .L_2196)
	.align		4
.L_2196:
        /*00d4*/ 	.word	index@(.nv.constant0._ZN7cutlass13device_kernelIN5flash19FlashAttnFwdCombineIN4cute5tupleIJNS3_1CILi16EEENS5_ILi64EEEEEELi6ELi256ELi1ELb0ELb0ENS_6half_tEfNS_4arch4Sm80EEEEEvNT_6ParamsE)
        /*00d8*/ 	.short	0x0380
        /*00da*/ 	.short	0x00e8


	//----- nvinfo : EIATTR_SW_WAR
	.align		4
.L_2197:
        /*00dc*/ 	.byte	0x04, 0x36
        /*00de*/ 	.short	(.L_2199 - .L_2198)
.L_2198:
        /*00e0*/ 	.word	0x00000008
.L_2199:


//--------------------- .nv.info._ZN7cutlass13device_kernelIN5flash19FlashAttnFwdCombineIN4cute5tupleIJNS3_1CILi16EEENS5_ILi64EEEEEELi5ELi256ELi1ELb0ELb0ENS_6half_tEfNS_4arch4Sm80EEEEEvNT_6ParamsE --------------------------
	.section	.nv.info._ZN7cutlass13device_kernelIN5flash19FlashAttnFwdCombineIN4cute5tupleIJNS3_1CILi16EEENS5_ILi64EEEEEELi5ELi256ELi1ELb0ELb0ENS_6half_tEfNS_4arch4Sm80EEEEEvNT_6ParamsE,"",@"SHT_CUDA_INFO"
	.sectionflags	@""
	.align	4


	//----- nvinfo : EIATTR_CUDA_API_VERSION
	.align		4
        /*0000*/ 	.byte	0x04, 0x37
        /*0002*/ 	.short	(.L_2201 - .L_2200)
.L_2200:
        /*0004*/ 	.word	0x00000082


	//----- nvinfo : EIATTR_KPARAM_INFO
	.align		4
.L_2201:
        /*0008*/ 	.byte	0x04, 0x17
        /*000a*/ 	.short	(.L_2203 - .L_2202)
.L_2202:
        /*000c*/ 	.word	0x00000000
        /*0010*/ 	.short	0x0000
        /*0012*/ 	.short	0x0000
        /*0014*/ 	.byte	0x00, 0xf0, 0xa1, 0x03


	//----- nvinfo : EIATTR_SPARSE_MMA_MASK
	.align		4
.L_2203:
        /*0018*/ 	.byte	0x03, 0x50
        /*001a*/ 	.short	0x0000


	//----- nvinfo : EIATTR_MAXREG_COUNT
	.align		4
        /*001c*/ 	.byte	0x03, 0x1b
        /*001e*/ 	.short	0x0080


	//----- nvinfo : EIATTR_NUM_BARRIERS
	.align		4
        /*0020*/ 	.byte	0x02, 0x4c
        /*0022*/ 	.byte	0x01
	.zero		1


	//----- nvinfo : EIATTR_EXTERNS
	.align		4
        /*0024*/ 	.byte	0x04, 0x0f
        /*0026*/ 	.short	(.L_2205 - .L_2204)


	//   ....[0]....
	.align		4
.L_2204:
        /*0028*/ 	.word	index@(__assertfail)


	//----- nvinfo : EIATTR_MERCURY_ISA_VERSION
	.align		4
.L_2205:
        /*002c*/ 	.byte	0x03, 0x5f
        /*002e*/ 	.short	0x0101


	//----- nvinfo : EIATTR_COOP_GROUP_MASK_REGIDS
	.align		4
        /*0030*/ 	.byte	0x04, 0x29
        /*0032*/ 	.short	(.L_2207 - .L_2206)


	//   ....[0]....
.L_2206:
        /*0034*/ 	.word	0xffffffff


	//   ....[1]....
        /*0038*/ 	.word	0xffffffff


	//   ....[2]....
        /*003c*/ 	.word	0xffffffff


	//   ....[3]....
        /*0040*/ 	.word	0xffffffff


	//   ....[4]....
        /*0044*/ 	.word	0xffffffff


	//   ....[5]....
        /*0048*/ 	.word	0xffffffff


	//   ....[6]....
        /*004c*/ 	.word	0xffffffff


	//   ....[7]....
        /*0050*/ 	.word	0xffffffff


	//   ....[8]....
        /*0054*/ 	.word	0xffffffff


	//   ....[9]....
        /*0058*/ 	.word	0xffffffff


	//   ....[10]....
        /*005c*/ 	.word	0xffffffff


	//   ....[11]....
        /*0060*/ 	.word	0xffffffff


	//----- nvinfo : EIATTR_COOP_GROUP_INSTR_OFFSETS
	.align		4
.L_2207:
        /*0064*/ 	.byte	0x04, 0x28
        /*0066*/ 	.short	(.L_2209 - .L_2208)


	//   ....[0]....
.L_2208:
        /*0068*/ 	.word	0x00000d00


	//   ....[1]....
        /*006c*/ 	.word	0x00000d20


	//   ....[2]....
        /*0070*/ 	.word	0x00000d40


	//   ....[3]....
        /*0074*/ 	.word	0x00000d60


	//   ....[4]....
        /*0078*/ 	.word	0x00000e20


	//   ....[5]....
        /*007c*/ 	.word	0x00000e60


	//   ....[6]....
        /*0080*/ 	.word	0x00000e80


	//   ....[7]....
        /*0084*/ 	.word	0x00000ea0


	//   ....[8]....
        /*0088*/ 	.word	0x00000ec0


	//   ....[9]....
        /*008c*/ 	.word	0x00000ee0


	//   ....[10]....
        /*0090*/ 	.word	0x00000f00


	//   ....[11]....
        /*0094*/ 	.word	0x00000f20


	//----- nvinfo : EIATTR_VRC_CTA_INIT_COUNT
	.align		4
.L_2209:
        /*0098*/ 	.byte	0x02, 0x4a
	.zero		1
	.zero		1


	//----- nvinfo : EIATTR_SYSCALL_OFFSETS
	.align		4
        /*009c*/ 	.byte	0x04, 0x46
        /*009e*/ 	.short	(.L_2211 - .L_2210)


	//   ....[0]....
.L_2210:
        /*00a0*/ 	.word	0x000003c0


	//----- nvinfo : EIATTR_EXIT_INSTR_OFFSETS
	.align		4
.L_2211:
        /*00a4*/ 	.byte	0x04, 0x1c
        /*00a6*/ 	.short	(.L_2213 - .L_2212)


	//   ....[0]....
.L_2212:
        /*00a8*/ 	.word	0x00000270


	//   ....[1]....
        /*00ac*/ 	.word	0x00001fb0


	//   ....[2]....
        /*00b0*/ 	.word	0x00002100


	//----- nvinfo : EIATTR_MAX_THREADS
	.align		4
.L_2213:
        /*00b4*/ 	.byte	0x04, 0x05
        /*00b6*/ 	.short	(.L_2215 - .L_2214)
.L_2214:
        /*00b8*/ 	.word	0x00000100
        /*00bc*/ 	.word	0x00000001
        /*00c0*/ 	.word	0x00000001


	//----- nvinfo : EIATTR_CRS_STACK_SIZE
	.align		4
.L_2215:
        /*00c4*/ 	.byte	0x04, 0x1e
        /*00c6*/ 	.short	(.L_2217 - .L_2216)
.L_2216:
        /*00c8*/ 	.word	0x00000000


	//----- nvinfo : EIATTR_CBANK_PARAM_SIZE
	.align		4
.L_2217:
        /*00cc*/ 	.byte	0x03, 0x19
        /*00ce*/ 	.short	0x00e8


	//----- nvinfo : EIATTR_PARAM_CBANK
	.align		4
        /*00d0*/ 	.byte	0x04, 0x0a
        /*00d2*/ 	.short	(.L_2219 - .L_2218)
	.align		4
.L_2218:
        /*00d4*/ 	.word	index@(.nv.constant0._ZN7cutlass13device_kernelIN5flash19FlashAttnFwdCombineIN4cute5tupleIJNS3_1CILi16EEENS5_ILi64EEEEEELi5ELi256ELi1ELb0ELb0ENS_6half_tEfNS_4arch4Sm80EEEEEvNT_6ParamsE)
        /*00d8*/ 	.short	0x0380
        /*00da*/ 	.short	0x00e8


	//----- nvinfo : EIATTR_SW_WAR
	.align		4
.L_2219:
        /*00dc*/ 	.byte	0x04, 0x36
        /*00de*/ 	.short	(.L_2221 - .L_2220)
.L_2220:
        /*00e0*/ 	.word	0x00000008
.L_2221:


//--------------------- .nv.info._ZN7cutlass13device_kernelIN5flash19FlashAttnFwdCombineIN4cute5tupleIJNS3_1CILi16EEENS5_ILi64EEEEEELi4ELi256ELi1ELb0ELb0ENS_6half_tEfNS_4arch4Sm80EEEEEvNT_6ParamsE --------------------------
	.section	.nv.info._ZN7cutlass13device_kernelIN5flash19FlashAttnFwdCombineIN4cute5tupleIJNS3_1CILi16EEENS5_ILi64EEEEEELi4ELi256ELi1ELb0ELb0ENS_6half_tEfNS_4arch4Sm80EEEEEvNT_6ParamsE,"",@"SHT_CUDA_INFO"
	.sectionflags	@""
	.align	4


	//----- nvinfo : EIATTR_CUDA_API_VERSION
	.align		4
        /*0000*/ 	.byte	0x04, 0x37
        /*0002*/ 	.short	(.L_2223 - .L_2222)
.L_2222:
        /*0004*/ 	.word	0x00000082


	//----- nvinfo : EIATTR_KPARAM_INFO
	.align		4
.L_2223:
        /*0008*/ 	.byte	0x04, 0x17
        /*000a*/ 	.short	(.L_2225 - .L_2224)
.L_2224:
        /*000c*/ 	.word	0x00000000
        /*0010*/ 	.short	0x0000
        /*0012*/ 	.short	0x0000
        /*0014*/ 	.byte	0x00, 0xf0, 0xa1, 0x03


	//----- nvinfo : EIATTR_SPARSE_MMA_MASK
	.align		4
.L_2225:
        /*0018*/ 	.byte	0x03, 0x50
        /*001a*/ 	.short	0x0000


	//----- nvinfo : EIATTR_MAXREG_COUNT
	.align		4
        /*001c*/ 	.byte	0x03, 0x1b
        /*001e*/ 	.short	0x0080


	//----- nvinfo : EIATTR_NUM_BARRIERS
	.align		4
        /*0020*/ 	.byte	0x02, 0x4c
        /*0022*/ 	.byte	0x01
	.zero		1


	//----- nvinfo : EIATTR_EXTERNS
	.align		4
        /*0024*/ 	.byte	0x04, 0x0f
        /*0026*/ 	.short	(.L_2227 - .L_2226)


	//   ....[0]....
	.align		4
.L_2226:
        /*0028*/ 	.word	index@(__assertfail)


	//----- nvinfo : EIATTR_MERCURY_ISA_VERSION
	.align		4
.L_2227:
        /*002c*/ 	.byte	0x03, 0x5f
        /*002e*/ 	.short	0x0101


	//----- nvinfo : EIATTR_COOP_GROUP_MASK_REGIDS
	.align		4
        /*0030*/ 	.byte	0x04, 0x29
        /*0032*/ 	.short	(.L_2229 - .L_2228)


	//   ....[0]....
.L_2228:
        /*0034*/ 	.word	0xffffffff


	//   ....[1]....
        /*0038*/ 	.word	0xffffffff


	//   ....[2]....
        /*003c*/ 	.word	0xffffffff


	//   ....[3]....
        /*0040*/ 	.word	0xffffffff


	//   ....[4]....
        /*0044*/ 	.word	0xffffffff


	//   ....[5]....
        /*0048*/ 	.word	0xffffffff


	//   ....[6]....
        /*004c*/ 	.word	0xffffffff


	//   ....[7]....
        /*0050*/ 	.word	0xffffffff


	//   ....[8]....
        /*0054*/ 	.word	0xffffffff


	//   ....[9]....
        /*0058*/ 	.word	0xffffffff


	//   ....[10]....
        /*005c*/ 	.word	0xffffffff


	//   ....[11]....
        /*0060*/ 	.word	0xffffffff


	//----- nvinfo : EIATTR_COOP_GROUP_INSTR_OFFSETS
	.align		4
.L_2229:
        /*0064*/ 	.byte	0x04, 0x28
        /*0066*/ 	.short	(.L_2231 - .L_2230)


	//   ....[0]....
.L_2230:
        /*0068*/ 	.word	0x00000be0


	//   ....[1]....
        /*006c*/ 	.word	0x00000c00


	//   ....[2]....
        /*0070*/ 	.word	0x00000c20


	//   ....[3]....
        /*0074*/ 	.word	0x00000c40


	//   ....[4]....
        /*0078*/ 	.word	0x00000cc0


	//   ....[5]....
        /*007c*/ 	.word	0x00000d00


	//   ....[6]....
        /*0080*/ 	.word	0x00000d10


	//   ....[7]....
        /*0084*/ 	.word	0x00000d40


	//   ....[8]....
        /*0088*/ 	.word	0x00000d50


	//   ....[9]....
        /*008c*/ 	.word	0x00000d80


	//   ....[10]....
        /*0090*/ 	.word	0x00000d90


	//   ....[11]....
        /*0094*/ 	.word	0x00000dc0


	//----- nvinfo : EIATTR_VRC_CTA_INIT_COUNT
	.align		4
.L_2231:
        /*0098*/ 	.byte	0x02, 0x4a
	.zero		1
	.zero		1


	//----- nvinfo : EIATTR_SYSCALL_OFFSETS
	.align		4
        /*009c*/ 	.byte	0x04, 0x46
        /*009e*/ 	.short	(.L_2233 - .L_2232)


	//   ....[0]....
.L_2232:
        /*00a0*/ 	.word	0x000003c0


	//----- nvinfo : EIATTR_EXIT_INSTR_OFFSETS
	.align		4
.L_2233:
        /*00a4*/ 	.byte	0x04, 0x1c
        /*00a6*/ 	.short	(.L_2235 - .L_2234)


	//   ....[0]....
.L_2234:
        /*00a8*/ 	.word	0x00000270


	//   ....[1]....
        /*00ac*/ 	.word	0x00001e20


	//   ....[2]....
        /*00b0*/ 	.word	0x00001f70


	//----- nvinfo : EIATTR_MAX_THREADS
	.align		4
.L_2235:
        /*00b4*/ 	.byte	0x04, 0x05
        /*00b6*/ 	.short	(.L_2237 - .L_2236)
.L_2236:
        /*00b8*/ 	.word	0x00000100
        /*00bc*/ 	.word	0x00000001
        /*00c0*/ 	.word	0x00000001


	//----- nvinfo : EIATTR_CRS_STACK_SIZE
	.align		4
.L_2237:
        /*00c4*/ 	.byte	0x04, 0x1e
        /*00c6*/ 	.short	(.L_2239 - .L_2238)
.L_2238:
        /*00c8*/ 	.word	0x00000000


	//----- nvinfo : EIATTR_CBANK_PARAM_SIZE
	.align		4
.L_2239:
        /*00cc*/ 	.byte	0x03, 0x19
        /*00ce*/ 	.short	0x00e8


	//----- nvinfo : EIATTR_PARAM_CBANK
	.align		4
        /*00d0*/ 	.byte	0x04, 0x0a
        /*00d2*/ 	.short	(.L_2241 - .L_2240)
	.align		4
.L_2240:
        /*00d4*/ 	.word	index@(.nv.constant0._ZN7cutlass13device_kernelIN5flash19FlashAttnFwdCombineIN4cute5tupleIJNS3_1CILi16EEENS5_ILi64EEEEEELi4ELi256ELi1ELb0ELb0ENS_6half_tEfNS_4arch4Sm80EEEEEvNT_6ParamsE)
        /*00d8*/ 	.short	0x0380
        /*00da*/ 	.short	0x00e8


	//----- nvinfo : EIATTR_SW_WAR
	.align		4
.L_2241:
        /*00dc*/ 	.byte	0x04, 0x36
        /*00de*/ 	.short	(.L_2243 - .L_2242)
.L_2242:
        /*00e0*/ 	.word	0x00000008
.L_2243:


//--------------------- .nv.info._ZN7cutlass13device_kernelIN5flash19FlashAttnFwdCombineIN4cute5tupleIJNS3_1CILi16EEENS5_ILi64EEEEEELi8ELi256ELi1ELb0ELb1ENS_6half_tEfNS_4arch4Sm80EEEEEvNT_6ParamsE --------------------------
	.section	.nv.info._ZN7cutlass13device_kernelIN5flash19FlashAttnFwdCombineIN4cute5tupleIJNS3_1CILi16EEENS5_ILi64EEEEEELi8ELi256ELi1ELb0ELb1ENS_6half_tEfNS_4arch4Sm80EEEEEvNT_6ParamsE,"",@"SHT_CUDA_INFO"
	.sectionflags	@""
	.align	4


	//----- nvinfo : EIATTR_CUDA_API_VERSION
	.align		4
        /*0000*/ 	.byte	0x04, 0x37
        /*0002*/ 	.short	(.L_2245 - .L_2244)
.L_2244:
        /*0004*/ 	.word	0x00000082


	//----- nvinfo : EIATTR_KPARAM_INFO
	.align		4
.L_2245:
        /*0008*/ 	.byte	0x04, 0x17
        /*000a*/ 	.short	(.L_2247 - .L_2246)
.L_2246:
        /*000c*/ 	.word	0x00000000
        /*0010*/ 	.short	0x0000
        /*0012*/ 	.short	0x0000
        /*0014*/ 	.byte	0x00, 0xf0, 0xa1, 0x03


	//----- nvinfo : EIATTR_SPARSE_MMA_MASK
	.align		4
.L_2247:
        /*0018*/ 	.byte	0x03, 0x50
        /*001a*/ 	.short	0x0000


	//----- nvinfo : EIATTR_MAXREG_COUNT
	.align		4
        /*001c*/ 	.byte	0x03, 0x1b
        /*001e*/ 	.short	0x0080


	//----- nvinfo : EIATTR_NUM_BARRIERS
	.align		4
        /*0020*/ 	.byte	0x02, 0x4c
        /*0022*/ 	.byte	0x01
	.zero		1


	//----- nvinfo : EIATTR_EXTERNS
	.align		4
        /*0024*/ 	.byte	0x04, 0x0f
        /*0026*/ 	.short	(.L_2249 - .L_2248)


	//   ....[0]....
	.align		4
.L_2248:
        /*0028*/ 	.word	index@(__assertfail)


	//----- nvinfo : EIATTR_MERCURY_ISA_VERSION
	.align		4
.L_2249:
        /*002c*/ 	.byte	0x03, 0x5f
        /*002e*/ 	.short	0x0101


	//----- nvinfo : EIATTR_COOP_GROUP_MASK_REGIDS
	.align		4
        /*0030*/ 	.byte	0x04, 0x29
        /*0032*/ 	.short	(.L_2251 - .L_2250)


	//   ....[0]....
.L_2250:
        /*0034*/ 	.word	0xffffffff


	//   ....[1]....
        /*0038*/ 	.word	0xffffffff


	//   ....[2]....
        /*003c*/ 	.word	0xffffffff


	//   ....[3]....
        /*0040*/ 	.word	0xffffffff


	//   ....[4]....
        /*0044*/ 	.word	0xffffffff


	//   ....[5]....
        /*0048*/ 	.word	0xffffffff


	//   ....[6]....
        /*004c*/ 	.word	0xffffffff


	//   ....[7]....
        /*0050*/ 	.word	0xffffffff


	//   ....[8]....
        /*0054*/ 	.word	0xffffffff


	//   ....[9]....
        /*0058*/ 	.word	0xffffffff


	//   ....[10]....
        /*005c*/ 	.word	0xffffffff


	//   ....[11]....
        /*0060*/ 	.word	0xffffffff


	//----- nvinfo : EIATTR_COOP_GROUP_INSTR_OFFSETS
	.align		4
.L_2251:
        /*0064*/ 	.byte	0x04, 0x28
        /*0066*/ 	.short	(.L_2253 - .L_2252)


	//   ....[0]....
.L_2252:
        /*0068*/ 	.word	0x000025b0


	//   ....[1]....
        /*006c*/ 	.word	0x000025d0


	//   ....[2]....
        /*0070*/ 	.word	0x000025f0


	//   ....[3]....
        /*0074*/ 	.word	0x00002610


	//   ....[4]....
        /*0078*/ 	.word	0x00002bb0


	//   ....[5]....
        /*007c*/ 	.word	0x00002c40


	//   ....[6]....
        /*0080*/ 	.word	0x00002c60


	//   ....[7]....
        /*0084*/ 	.word	0x00002c80


	//   ....[8]....
        /*0088*/ 	.word	0x00002ca0


	//   ....[9]....
        /*008c*/ 	.word	0x00002cc0


	//   ....[10]....
        /*0090*/ 	.word	0x00002ce0


	//   ....[11]....
        /*0094*/ 	.word	0x00002d10


	//----- nvinfo : EIATTR_VRC_CTA_INIT_COUNT
	.align		4
.L_2253:
        /*0098*/ 	.byte	0x02, 0x4a
	.zero		1
	.zero		1


	//----- nvinfo : EIATTR_SYSCALL_OFFSETS
	.align		4
        /*009c*/ 	.byte	0x04, 0x46
        /*009e*/ 	.short	(.L_2255 - .L_2254)


	//   ....[0]....
.L_2254:
        /*00a0*/ 	.word	0x00000580


	//----- nvinfo : EIATTR_EXIT_INSTR_OFFSETS
	.align		4
.L_2255:
        /*00a4*/ 	.byte	0x04, 0x1c
        /*00a6*/ 	.short	(.L_2257 - .L_2256)


	//   ....[0]....
.L_2256:
        /*00a8*/ 	.word	0x00000270


	//   ....[1]....
        /*00ac*/ 	.word	0x00000460


	//   ....[2]....
        /*00b0*/ 	.word	0x00003e80


	//   ....[3]....
        /*00b4*/ 	.word	0x00003f80


	//----- nvinfo : EIATTR_MAX_THREADS
	.align		4
.L_2257:
        /*00b8*/ 	.byte	0x04, 0x05
        /*00ba*/ 	.short	(.L_2259 - .L_2258)
.L_2258:
        /*00bc*/ 	.word	0x00000100
        /*00c0*/ 	.word	0x00000001
        /*00c4*/ 	.word	0x00000001


	//----- nvinfo : EIATTR_CRS_STACK_SIZE
	.align		4
.L_2259:
        /*00c8*/ 	.byte	0x04, 0x1e
        /*00ca*/ 	.short	(.L_2261 - .L_2260)
.L_2260:
        /*00cc*/ 	.word	0x00000000


	//----- nvinfo : EIATTR_CBANK_PARAM_SIZE
	.align		4
.L_2261:
        /*00d0*/ 	.byte	0x03, 0x19
        /*00d2*/ 	.short	0x00e8


	//----- nvinfo : EIATTR_PARAM_CBANK
	.align		4
        /*00d4*/ 	.byte	0x04, 0x0a
        /*00d6*/ 	.short	(.L_2263 - .L_2262)
	.align		4
.L_2262:
        /*00d8*/ 	.word	index@(.nv.constant0._ZN7cutlass13device_kernelIN5flash19FlashAttnFwdCombineIN4cute5tupleIJNS3_1CILi16EEENS5_ILi64EEEEEELi8ELi256ELi1ELb0ELb1ENS_6half_tEfNS_4arch4Sm80EEEEEvNT_6ParamsE)
        /*00dc*/ 	.short	0x0380
        /*00de*/ 	.short	0x00e8


	//----- nvinfo : EIATTR_SW_WAR
	.align		4
.L_2263:
        /*00e0*/ 	.byte	0x04, 0x36
        /*00e2*/ 	.short	(.L_2265 - .L_2264)
.L_2264:
        /*00e4*/ 	.word	0x00000008
.L_2265:


//--------------------- .nv.info._ZN7cutlass13device_kernelIN5flash19FlashAttnFwdCombineIN4cute5tupleIJNS3_1CILi16EEENS5_ILi64EEEEEELi7ELi256ELi1ELb0ELb1ENS_6half_tEfNS_4arch4Sm80EEEEEvNT_6ParamsE --------------------------
	.section	.nv.info._ZN7cutlass13device_kernelIN5flash19FlashAttnFwdCombineIN4cute5tupleIJNS3_1CILi16EEENS5_ILi64EEEEEELi7ELi256ELi1ELb0ELb1ENS_6half_tEfNS_4arch4Sm80EEEEEvNT_6ParamsE,"",@"SHT_CUDA_INFO"
	.sectionflags	@""
	.align	4


	//----- nvinfo : EIATTR_CUDA_API_VERSION
	.align		4
        /*0000*/ 	.byte	0x04, 0x37
        /*0002*/ 	.short	(.L_2267 - .L_2266)
.L_2266:
        /*0004*/ 	.word	0x00000082


	//----- nvinfo : EIATTR_KPARAM_INFO
	.align		4
.L_2267:
        /*0008*/ 	.byte	0x04, 0x17
        /*000a*/ 	.short	(.L_2269 - .L_2268)
.L_2268:
        /*000c*/ 	.word	0x00000000
        /*0010*/ 	.short	0x0000
        /*0012*/ 	.short	0x0000
        /*0014*/ 	.byte	0x00, 0xf0, 0xa1, 0x03


	//----- nvinfo : EIATTR_SPARSE_MMA_MASK
	.align		4
.L_2269:
        /*0018*/ 	.byte	0x03, 0x50
        /*001a*/ 	.short	0x0000


	//----- nvinfo : EIATTR_MAXREG_COUNT
	.align		4
        /*001c*/ 	.byte	0x03, 0x1b
        /*001e*/ 	.short	0x0080


	//----- nvinfo : EIATTR_NUM_BARRIERS
	.align		4
        /*0020*/ 	.byte	0x02, 0x4c
        /*0022*/ 	.byte	0x01
	.zero		1


	//----- nvinfo : EIATTR_EXTERNS
	.align		4
        /*0024*/ 	.byte	0x04, 0x0f
        /*0026*/ 	.short	(.L_2271 - .L_2270)


	//   ....[0]....
	.align		4
.L_2270:
        /*0028*/ 	.word	index@(__assertfail)


	//----- nvinfo : EIATTR_MERCURY_ISA_VERSION
	.align		4
.L_2271:
        /*002c*/ 	.byte	0x03, 0x5f
        /*002e*/ 	.short	0x0101


	//----- nvinfo : EIATTR_COOP_GROUP_MASK_REGIDS
	.align		4
        /*0030*/ 	.byte	0x04, 0x29
        /*0032*/ 	.short	(.L_2273 - .L_2272)


	//   ....[0]....
.L_2272:
        /*0034*/ 	.word	0xffffffff


	//   ....[1]....
        /*0038*/ 	.word	0xffffffff


	//   ....[2]....
        /*003c*/ 	.word	0xffffffff


	//   ....[3]....
        /*0040*/ 	.word	0xffffffff


	//   ....[4]....
        /*0044*/ 	.word	0xffffffff


	//   ....[5]....
        /*0048*/ 	.word	0xffffffff


	//   ....[6]....
        /*004c*/ 	.word	0xffffffff


	//   ....[7]....
        /*0050*/ 	.word	0xffffffff


	//   ....[8]....
        /*0054*/ 	.word	0xffffffff


	//   ....[9]....
        /*0058*/ 	.word	0xffffffff


	//   ....[10]....
        /*005c*/ 	.word	0xffffffff


	//   ....[11]....
        /*0060*/ 	.word	0xffffffff


	//----- nvinfo : EIATTR_COOP_GROUP_INSTR_OFFSETS
	.align		4
.L_2273:
        /*0064*/ 	.byte	0x04, 0x28
        /*0066*/ 	.short	(.L_2275 - .L_2274)


	//   ....[0]....
.L_2274:
        /*0068*/ 	.word	0x00001cf0


	//   ....[1]....
        /*006c*/ 	.word	0x00001d10


	//   ....[2]....
        /*0070*/ 	.word	0x00001d30


	//   ....[3]....
        /*0074*/ 	.word	0x00001d50


	//   ....[4]....
        /*0078*/ 	.word	0x00002010


	//   ....[5]....
        /*007c*/ 	.word	0x00002090


	//   ....[6]....
        /*0080*/ 	.word	0x000020a0


	//   ....[7]....
        /*0084*/ 	.word	0x000020d0


	//   ....[8]....
        /*0088*/ 	.word	0x000020e0


	//   ....[9]....
        /*008c*/ 	.word	0x00002110


	//   ....[10]....
        /*0090*/ 	.word	0x00002120


	//   ....[11]....
        /*0094*/ 	.word	0x00002150


	//----- nvinfo : EIATTR_VRC_CTA_INIT_COUNT
	.align		4
.L_2275:
        /*0098*/ 	.byte	0x02, 0x4a
	.zero		1
	.zero		1


	//----- nvinfo : EIATTR_SYSCALL_OFFSETS
	.align		4
        /*009c*/ 	.byte	0x04, 0x46
        /*009e*/ 	.short	(.L_2277 - .L_2276)


	//   ....[0]....
.L_2276:
        /*00a0*/ 	.word	0x00000580


	//----- nvinfo : EIATTR_EXIT_INSTR_OFFSETS
	.align		4
.L_2277:
        /*00a4*/ 	.byte	0x04, 0x1c
        /*00a6*/ 	.short	(.L_2279 - .L_2278)


	//   ....[0]....
.L_2278:
        /*00a8*/ 	.word	0x00000270


	//   ....[1]....
        /*00ac*/ 	.word	0x00000460


	//   ....[2]....
        /*00b0*/ 	.word	0x000031d0


	//   ....[3]....
        /*00b4*/ 	.word	0x000032e0


	//----- nvinfo : EIATTR_MAX_THREADS
	.align		4
.L_2279:
        /*00b8*/ 	.byte	0x04, 0x05
        /*00ba*/ 	.short	(.L_2281 - .L_2280)
.L_2280:
        /*00bc*/ 	.word	0x00000100
        /*00c0*/ 	.word	0x00000001
        /*00c4*/ 	.word	0x00000001


	//----- nvinfo : EIATTR_CRS_STACK_SIZE
	.align		4
.L_2281:
        /*00c8*/ 	.byte	0x04, 0x1e
        /*00ca*/ 	.short	(.L_2283 - .L_2282)
.L_2282:
        /*00cc*/ 	.word	0x00000000


	//----- nvinfo : EIATTR_CBANK_PARAM_SIZE
	.align		4
.L_2283:
        /*00d0*/ 	.byte	0x03, 0x19
        /*00d2*/ 	.short	0x00e8


	//----- nvinfo : EIATTR_PARAM_CBANK
	.align		4
        /*00d4*/ 	.byte	0x04, 0x0a
        /*00d6*/ 	.short	(.L_2285 - .L_2284)
	.align		4
.L_2284:
        /*00d8*/ 	.word	index@(.nv.constant0._ZN7cutlass13device_kernelIN5flash19FlashAttnFwdCombineIN4cute5tupleIJNS3_1CILi16EEENS5_ILi64EEEEEELi7ELi256ELi1ELb0ELb1ENS_6half_tEfNS_4arch4Sm80EEEEEvNT_6ParamsE)
        /*00dc*/ 	.short	0x0380
        /*00de*/ 	.short	0x00e8


	//----- nvinfo : EIATTR_SW_WAR
	.align		4
.L_2285:
        /*00e0*/ 	.byte	0x04, 0x36
        /*00e2*/ 	.short	(.L_2287 - .L_2286)
.L_2286:
        /*00e4*/ 	.word	0x00000008
.L_2287:


//--------------------- .nv.info._ZN7cutlass13device_kernelIN5flash19FlashAttnFwdCombineIN4cute5tupleIJNS3_1CILi16EEENS5_ILi64EEEEEELi6ELi256ELi1ELb0ELb1ENS_6half_tEfNS_4arch4Sm80EEEEEvNT_6ParamsE --------------------------
	.section	.nv.info._ZN7cutlass13device_kernelIN5flash19FlashAttnFwdCombineIN4cute5tupleIJNS3_1CILi16EEENS5_ILi64EEEEEELi6ELi256ELi1ELb0ELb1ENS_6half_tEfNS_4arch4Sm80EEEEEvNT_6ParamsE,"",@"SHT_CUDA_INFO"
	.sectionflags	@""
	.align	4


	//----- nvinfo : EIATTR_CUDA_API_VERSION
	.align		4
        /*0000*/ 	.byte	0x04, 0x37
        /*0002*/ 	.short	(.L_2289 - .L_2288)
.L_2288:
        /*0004*/ 	.word	0x00000082


	//----- nvinfo : EIATTR_KPARAM_INFO
	.align		4
.L_2289:
        /*0008*/ 	.byte	0x04, 0x17
        /*000a*/ 	.short	(.L_2291 - .L_2290)
.L_2290:
        /*000c*/ 	.word	0x00000000
        /*0010*/ 	.short	0x0000
        /*0012*/ 	.short	0x0000
        /*0014*/ 	.byte	0x00, 0xf0, 0xa1, 0x03


	//----- nvinfo : EIATTR_SPARSE_MMA_MASK
	.align		4
.L_2291:
        /*0018*/ 	.byte	0x03, 0x50
        /*001a*/ 	.short	0x0000


	//----- nvinfo : EIATTR_MAXREG_COUNT
	.align		4
        /*001c*/ 	.byte	0x03, 0x1b
        /*001e*/ 	.short	0x0080


	//----- nvinfo : EIATTR_NUM_BARRIERS
	.align		4
        /*0020*/ 	.byte	0x02, 0x4c
        /*0022*/ 	.byte	0x01
	.zero		1


	//----- nvinfo : EIATTR_EXTERNS
	.align		4
        /*0024*/ 	.byte	0x04, 0x0f
        /*0026*/ 	.short	(.L_2293 - .L_2292)


	//   ....[0]....
	.align		4
.L_2292:
        /*0028*/ 	.word	index@(__assertfail)


	//----- nvinfo : EIATTR_MERCURY_ISA_VERSION
	.align		4
.L_2293:
        /*002c*/ 	.byte	0x03, 0x5f
        /*002e*/ 	.short	0x0101


	//----- nvinfo : EIATTR_COOP_GROUP_MASK_REGIDS
	.align		4
        /*0030*/ 	.byte	0x04, 0x29
        /*0032*/ 	.short	(.L_2295 - .L_2294)


	//   ....[0]....
.L_2294:
        /*0034*/ 	.word	0xffffffff


	//   ....[1]....
        /*0038*/ 	.word	0xffffffff


	//   ....[2]....
        /*003c*/ 	.word	0xffffffff


	//   ....[3]....
        /*0040*/ 	.word	0xffffffff


	//   ....[4]....
        /*0044*/ 	.word	0xffffffff


	//   ....[5]....
        /*0048*/ 	.word	0xffffffff


	//   ....[6]....
        /*004c*/ 	.word	0xffffffff


	//   ....[7]....
        /*0050*/ 	.word	0xffffffff


	//   ....[8]....
        /*0054*/ 	.word	0xffffffff


	//   ....[9]....
        /*0058*/ 	.word	0xffffffff


	//   ....[10]....
        /*005c*/ 	.word	0xffffffff


	//   ....[11]....
        /*0060*/ 	.word	0xffffffff


	//----- nvinfo : EIATTR_COOP_GROUP_INSTR_OFFSETS
	.align		4
.L_2295:
        /*0064*/ 	.byte	0x04, 0x28
        /*0066*/ 	.short	(.L_2297 - .L_2296)


	//   ....[0]....
.L_2296:
        /*0068*/ 	.word	0x00001890


	//   ....[1]....
        /*006c*/ 	.word	0x000018b0


	//   ....[2]....
        /*0070*/ 	.word	0x000018d0


	//   ....[3]....
        /*0074*/ 	.word	0x000018f0


	//   ....[4]....
        /*0078*/ 	.word	0x00001a30


	//   ....[5]....
        /*007c*/ 	.word	0x00001aa0


	//   ....[6]....
        /*0080*/ 	.word	0x00001ac0


	//   ....[7]....
        /*0084*/ 	.word	0x00001ae0


	//   ....[8]....
        /*0088*/ 	.word	0x00001b00


	//   ....[9]....
        /*008c*/ 	.word	0x00001b20


	//   ....[10]....
        /*0090*/ 	.word	0x00001b40


	//   ....[11]....
        /*0094*/ 	.word	0x00001b70


	//----- nvinfo : EIATTR_VRC_CTA_INIT_COUNT
	.align		4
.L_2297:
        /*0098*/ 	.byte	0x02, 0x4a
	.zero		1
	.zero		1


	//----- nvinfo : EIATTR_SYSCALL_OFFSETS
	.align		4
        /*009c*/ 	.byte	0x04, 0x46
        /*009e*/ 	.short	(.L_2299 - .L_2298)


	//   ....[0]....
.L_2298:
        /*00a0*/ 	.word	0x00000580


	//----- nvinfo : EIATTR_EXIT_INSTR_OFFSETS
	.align		4
.L_2299:
        /*00a4*/ 	.byte	0x04, 0x1c
        /*00a6*/ 	.short	(.L_2301 - .L_2300)


	//   ....[0]....
.L_2300:
        /*00a8*/ 	.word	0x00000270


	//   ....[1]....
        /*00ac*/ 	.word	0x00000460


	//   ....[2]....
        /*00b0*/ 	.word	0x00002b70


	//   ....[3]....
        /*00b4*/ 	.word	0x00002c80


	//----- nvinfo : EIATTR_MAX_THREADS
	.align		4
.L_2301:
        /*00b8*/ 	.byte	0x04, 0x05
        /*00ba*/ 	.short	(.L_2303 - .L_2302)
.L_2302:
        /*00bc*/ 	.word	0x00000100
        /*00c0*/ 	.word	0x00000001
        /*00c4*/ 	.word	0x00000001


	//----- nvinfo : EIATTR_CRS_STACK_SIZE
	.align		4
.L_2303:
        /*00c8*/ 	.byte	0x04, 0x1e
        /*00ca*/ 	.short	(.L_2305 - .L_2304)
.L_2304:
        /*00cc*/ 	.word	0x00000000


	//----- nvinfo : EIATTR_CBANK_PARAM_SIZE
	.align		4
.L_2305:
        /*00d0*/ 	.byte	0x03, 0x19
        /*00d2*/ 	.short	0x00e8


	//----- nvinfo : EIATTR_PARAM_CBANK
	.align		4
        /*00d4*/ 	.byte	0x04, 0x0a
        /*00d6*/ 	.short	(.L_2307 - .L_2306)
	.align		4
.L_2306:
        /*00d8*/ 	.word	index@(.nv.constant0._ZN7cutlass13device_kernelIN5flash19FlashAttnFwdCombineIN4cute5tupleIJNS3_1CILi16EEENS5_ILi64EEEEEELi6ELi256ELi1ELb0ELb1ENS_6half_tEfNS_4arch4Sm80EEEEEvNT_6ParamsE)
        /*00dc*/ 	.short	0x0380
        /*00de*/ 	.short	0x00e8


	//----- nvinfo : EIATTR_SW_WAR
	.align		4
.L_2307:
        /*00e0*/ 	.byte	0x04, 0x36
        /*00e2*/ 	.short	(.L_2309 - .L_2308)
.L_2308:
        /*00e4*/ 	.word	0x00000008
.L_2309:


//--------------------- .nv.info._ZN7cutlass13device_kernelIN5flash19FlashAttnFwdCombineIN4cute5tupleIJNS3_1CILi16EEENS5_ILi64EEEEEELi5ELi256ELi1ELb0ELb1ENS_6half_tEfNS_4arch4Sm80EEEEEvNT_6ParamsE --------------------------
	.section	.nv.info._ZN7cutlass13device_kernelIN5flash19FlashAttnFwdCombineIN4cute5tupleIJNS3_1CILi16EEENS5_ILi64EEEEEELi5ELi256ELi1ELb0ELb1ENS_6half_tEfNS_4arch4Sm80EEEEEvNT_6ParamsE,"",@"SHT_CUDA_INFO"
	.sectionflags	@""
	.align	4


	//----- nvinfo : EIATTR_CUDA_API_VERSION
	.align		4
        /*0000*/ 	.byte	0x04, 0x37
        /*0002*/ 	.short	(.L_2311 - .L_2310)
.L_2310:
        /*0004*/ 	.word	0x00000082


	//----- nvinfo : EIATTR_KPARAM_INFO
	.align		4
.L_2311:
        /*0008*/ 	.byte	0x04, 0x17
        /*000a*/ 	.short	(.L_2313 - .L_2312)
.L_2312:
        /*000c*/ 	.word	0x00000000
        /*0010*/ 	.short	0x0000
        /*0012*/ 	.short	0x0000
        /*0014*/ 	.byte	0x00, 0xf0, 0xa1, 0x03


	//----- nvinfo : EIATTR_SPARSE_MMA_MASK
	.align		4
.L_2313:
        /*0018*/ 	.byte	0x03, 0x50
        /*001a*/ 	.short	0x0000


	//----- nvinfo : EIATTR_MAXREG_COUNT
	.align		4
        /*001c*/ 	.byte	0x03, 0x1b
        /*001e*/ 	.short	0x0080


	//----- nvinfo : EIATTR_NUM_BARRIERS
	.align		4
        /*0020*/ 	.byte	0x02, 0x4c
        /*0022*/ 	.byte	0x01
	.zero		1


	//----- nvinfo : EIATTR_EXTERNS
	.align		4
        /*0024*/ 	.byte	0x04, 0x0f
        /*0026*/ 	.short	(.L_2315 - .L_2314)


	//   ....[0]....
	.align		4
.L_2314:
        /*0028*/ 	.word	index@(__assertfail)


	//----- nvinfo : EIATTR_MERCURY_ISA_VERSION
	.align		4
.L_2315:
        /*002c*/ 	.byte	0x03, 0x5f
        /*002e*/ 	.short	0x0101


	//----- nvinfo : EIATTR_COOP_GROUP_MASK_REGIDS
	.align		4
        /*0030*/ 	.byte	0x04, 0x29
        /*0032*/ 	.short	(.L_2317 - .L_2316)


	//   ....[0]....
.L_2316:
        /*0034*/ 	.word	0xffffffff


	//   ....[1]....
        /*0038*/ 	.word	0xffffffff


	//   ....[2]....
        /*003c*/ 	.word	0xffffffff


	//   ....[3]....
        /*0040*/ 	.word	0xffffffff


	//   ....[4]....
        /*0044*/ 	.word	0xffffffff


	//   ....[5]....
        /*0048*/ 	.word	0xffffffff


	//   ....[6]....
        /*004c*/ 	.word	0xffffffff


	//   ....[7]....
        /*0050*/ 	.word	0xffffffff


	//   ....[8]....
        /*0054*/ 	.word	0xffffffff


	//   ....[9]....
        /*0058*/ 	.word	0xffffffff


	//   ....[10]....
        /*005c*/ 	.word	0xffffffff


	//   ....[11]....
        /*0060*/ 	.word	0xffffffff


	//----- nvinfo : EIATTR_COOP_GROUP_INSTR_OFFSETS
	.align		4
.L_2317:
        /*0064*/ 	.byte	0x04, 0x28
        /*0066*/ 	.short	(.L_2319 - .L_2318)


	//   ....[0]....
.L_2318:
        /*0068*/ 	.word	0x00001650


	//   ....[1]....
        /*006c*/ 	.word	0x00001670


	//   ....[2]....
        /*0070*/ 	.word	0x00001690


	//   ....[3]....
        /*0074*/ 	.word	0x000016b0


	//   ....[4]....
        /*0078*/ 	.word	0x00001780


	//   ....[5]....
        /*007c*/ 	.word	0x000017d0


	//   ....[6]....
        /*0080*/ 	.word	0x000017f0


	//   ....[7]....
        /*0084*/ 	.word	0x00001810


	//   ....[8]....
        /*0088*/ 	.word	0x00001830


	//   ....[9]....
        /*008c*/ 	.word	0x00001850


	//   ....[10]....
        /*0090*/ 	.word	0x00001870


	//   ....[11]....
        /*0094*/ 	.word	0x00001890


	//----- nvinfo : EIATTR_VRC_CTA_INIT_COUNT
	.align		4
.L_2319:
        /*0098*/ 	.byte	0x02, 0x4a
	.zero		1
	.zero		1


	//----- nvinfo : EIATTR_SYSCALL_OFFSETS
	.align		4
        /*009c*/ 	.byte	0x04, 0x46
        /*009e*/ 	.short	(.L_2321 - .L_2320)


	//   ....[0]....
.L_2320:
        /*00a0*/ 	.word	0x00000580


	//----- nvinfo : EIATTR_EXIT_INSTR_OFFSETS
	.align		4
.L_2321:
        /*00a4*/ 	.byte	0x04, 0x1c
        /*00a6*/ 	.short	(.L_2323 - .L_2322)


	//   ....[0]....
.L_2322:
        /*00a8*/ 	.word	0x00000270


	//   ....[1]....
        /*00ac*/ 	.word	0x00000460


	//   ....[2]....
        /*00b0*/ 	.word	0x00002840


	//   ....[3]....
        /*00b4*/ 	.word	0x00002950


	//----- nvinfo : EIATTR_MAX_THREADS
	.align		4
.L_2323:
        /*00b8*/ 	.byte	0x04, 0x05
        /*00ba*/ 	.short	(.L_2325 - .L_2324)
.L_2324:
        /*00bc*/ 	.word	0x00000100
        /*00c0*/ 	.word	0x00000001
        /*00c4*/ 	.word	0x00000001


	//----- nvinfo : EIATTR_CRS_STACK_SIZE
	.align		4
.L_2325:
        /*00c8*/ 	.byte	0x04, 0x1e
        /*00ca*/ 	.short	(.L_2327 - .L_2326)
.L_2326:
        /*00cc*/ 	.word	0x00000000


	//----- nvinfo : EIATTR_CBANK_PARAM_SIZE
	.align		4
.L_2327:
        /*00d0*/ 	.byte	0x03, 0x19
        /*00d2*/ 	.short	0x00e8


	//----- nvinfo : EIATTR_PARAM_CBANK
	.align		4
        /*00d4*/ 	.byte	0x04, 0x0a
        /*00d6*/ 	.short	(.L_2329 - .L_2328)
	.align		4
.L_2328:
        /*00d8*/ 	.word	index@(.nv.constant0._ZN7cutlass13device_kernelIN5flash19FlashAttnFwdCombineIN4cute5tupleIJNS3_1CILi16EEENS5_ILi64EEEEEELi5ELi256ELi1ELb0ELb1ENS_6half_tEfNS_4arch4Sm80EEEEEvNT_6ParamsE)
        /*00dc*/ 	.short	0x0380
        /*00de*/ 	.short	0x00e8


	//----- nvinfo : EIATTR_SW_WAR
	.align		4
.L_2329:
        /*00e0*/ 	.byte	0x04, 0x36
        /*00e2*/ 	.short	(.L_2331 - .L_2330)
.L_2330:
        /*00e4*/ 	.word	0x00000008
.L_2331:


//--------------------- .nv.info._ZN7cutlass13device_kernelIN5flash19FlashAttnFwdCombineIN4cute5tupleIJNS3_1CILi16EEENS5_ILi64EEEEEELi4ELi256ELi1ELb0ELb1ENS_6half_tEfNS_4arch4Sm80EEEEEvNT_6ParamsE --------------------------
	.section	.nv.info._ZN7cutlass13device_kernelIN5flash19FlashAttnFwdCombineIN4cute5tupleIJNS3_1CILi16EEENS5_ILi64EEEEEELi4ELi256ELi1ELb0ELb1ENS_6half_tEfNS_4arch4Sm80EEEEEvNT_6ParamsE,"",@"SHT_CUDA_INFO"
	.sectionflags	@""
	.align	4


	//----- nvinfo : EIATTR_CUDA_API_VERSION
	.align		4
        /*0000*/ 	.byte	0x04, 0x37
        /*0002*/ 	.short	(.L_2333 - .L_2332)
.L_2332:
        /*0004*/ 	.word	0x00000082


	//----- nvinfo : EIATTR_KPARAM_INFO
	.align		4
.L_2333:
        /*0008*/ 	.byte	0x04, 0x17
        /*000a*/ 	.short	(.L_2335 - .L_2334)
.L_2334:
        /*000c*/ 	.word	0x00000000
        /*0010*/ 	.short	0x0000
        /*0012*/ 	.short	0x0000
        /*0014*/ 	.byte	0x00, 0xf0, 0xa1, 0x03


	//----- nvinfo : EIATTR_SPARSE_MMA_MASK
	.align		4
.L_2335:
        /*0018*/ 	.byte	0x03, 0x50
        /*001a*/ 	.short	0x0000


	//----- nvinfo : EIATTR_MAXREG_COUNT
	.align		4
        /*001c*/ 	.byte	0x03, 0x1b
        /*001e*/ 	.short	0x0080


	//----- nvinfo : EIATTR_NUM_BARRIERS
	.align		4
        /*0020*/ 	.byte	0x02, 0x4c
        /*0022*/ 	.byte	0x01
	.zero		1


	//----- nvinfo : EIATTR_EXTERNS
	.align		4
        /*0024*/ 	.byte	0x04, 0x0f
        /*0026*/ 	.short	(.L_2337 - .L_2336)


	//   ....[0]....
	.align		4
.L_2336:
        /*0028*/ 	.word	index@(__assertfail)


	//----- nvinfo : EIATTR_MERCURY_ISA_VERSION
	.align		4
.L_2337:
        /*002c*/ 	.byte	0x03, 0x5f
        /*002e*/ 	.short	0x0101


	//----- nvinfo : EIATTR_COOP_GROUP_MASK_REGIDS
	.align		4
        /*0030*/ 	.byte	0x04, 0x29
        /*0032*/ 	.short	(.L_2339 - .L_2338)


	//   ....[0]....
.L_2338:
        /*0034*/ 	.word	0xffffffff


	//   ....[1]....
        /*0038*/ 	.word	0xffffffff


	//   ....[2]....
        /*003c*/ 	.word	0xffffffff


	//   ....[3]....
        /*0040*/ 	.word	0xffffffff


	//   ....[4]....
        /*0044*/ 	.word	0xffffffff


	//   ....[5]....
        /*0048*/ 	.word	0xffffffff


	//   ....[6]....
        /*004c*/ 	.word	0xffffffff


	//   ....[7]....
        /*0050*/ 	.word	0xffffffff


	//   ....[8]....
        /*0054*/ 	.word	0xffffffff


	//   ....[9]....
        /*0058*/ 	.word	0xffffffff


	//   ....[10]....
        /*005c*/ 	.word	0xffffffff


	//   ....[11]....
        /*0060*/ 	.word	0xffffffff


	//----- nvinfo : EIATTR_COOP_GROUP_INSTR_OFFSETS
	.align		4
.L_2339:
        /*0064*/ 	.byte	0x04, 0x28
        /*0066*/ 	.short	(.L_2341 - .L_2340)


	//   ....[0]....
.L_2340:
        /*0068*/ 	.word	0x00001570


	//   ....[1]....
        /*006c*/ 	.word	0x00001590


	//   ....[2]....
        /*0070*/ 	.word	0x000015b0


	//   ....[3]....
        /*0074*/ 	.word	0x000015d0


	//   ....[4]....
        /*0078*/ 	.word	0x00001650


	//   ....[5]....
        /*007c*/ 	.word	0x00001690


	//   ....[6]....
        /*0080*/ 	.word	0x000016a0


	//   ....[7]....
        /*0084*/ 	.word	0x000016d0


	//   ....[8]....
        /*0088*/ 	.word	0x000016e0


	//   ....[9]....
        /*008c*/ 	.word	0x00001710


	//   ....[10]....
        /*0090*/ 	.word	0x00001720


	//   ....[11]....
        /*0094*/ 	.word	0x00001750


	//----- nvinfo : EIATTR_VRC_CTA_INIT_COUNT
	.align		4
.L_2341:
        /*0098*/ 	.byte	0x02, 0x4a
	.zero		1
	.zero		1


	//----- nvinfo : EIATTR_SYSCALL_OFFSETS
	.align		4
        /*009c*/ 	.byte	0x04, 0x46
        /*009e*/ 	.short	(.L_2343 - .L_2342)


	//   ....[0]....
.L_2342:
        /*00a0*/ 	.word	0x00000580


	//----- nvinfo : EIATTR_EXIT_INSTR_OFFSETS
	.align		4
.L_2343:
        /*00a4*/ 	.byte	0x04, 0x1c
        /*00a6*/ 	.short	(.L_2345 - .L_2344)


	//   ....[0]....
.L_2344:
        /*00a8*/ 	.word	0x00000270


	//   ....[1]....
        /*00ac*/ 	.word	0x00000460


	//   ....[2]....
        /*00b0*/ 	.word	0x000026c0


	//   ....[3]....
        /*00b4*/ 	.word	0x000027d0


	//----- nvinfo : EIATTR_MAX_THREADS
	.align		4
.L_2345:
        /*00b8*/ 	.byte	0x04, 0x05
        /*00ba*/ 	.short	(.L_2347 - .L_2346)
.L_2346:
        /*00bc*/ 	.word	0x00000100
        /*00c0*/ 	.word	0x00000001
        /*00c4*/ 	.word	0x00000001


	//----- nvinfo : EIATTR_CRS_STACK_SIZE
	.align		4
.L_2347:
        /*00c8*/ 	.byte	0x04, 0x1e
        /*00ca*/ 	.short	(.L_2349 - .L_2348)
.L_2348:
        /*00cc*/ 	.word	0x00000000


	//----- nvinfo : EIATTR_CBANK_PARAM_SIZE
	.align		4
.L_2349:
        /*00d0*/ 	.byte	0x03, 0x19
        /*00d2*/ 	.short	0x00e8


	//----- nvinfo : EIATTR_PARAM_CBANK
	.align		4
        /*00d4*/ 	.byte	0x04, 0x0a
        /*00d6*/ 	.short	(.L_2351 - .L_2350)
	.align		4
.L_2350:
        /*00d8*/ 	.word	index@(.nv.constant0._ZN7cutlass13device_kernelIN5flash19FlashAttnFwdCombineIN4cute5tupleIJNS3_1CILi16EEENS5_ILi64EEEEEELi4ELi256ELi1ELb0ELb1ENS_6half_tEfNS_4arch4Sm80EEEEEvNT_6ParamsE)
        /*00dc*/ 	.short	0x0380
        /*00de*/ 	.short	0x00e8


	//----- nvinfo : EIATTR_SW_WAR
	.align		4
.L_2351:
        /*00e0*/ 	.byte	0x04, 0x36
        /*00e2*/ 	.short	(.L_2353 - .L_2352)
.L_2352:
        /*00e4*/ 	.word	0x00000008
.L_2353:


//--------------------- .nv.info._ZN7cutlass13device_kernelIN5flash19FlashAttnFwdCombineIN4cute5tupleIJNS3_1CILi8EEENS5_ILi128EEEEEELi8ELi256ELi1ELb0ELb0EffNS_4arch4Sm90EEEEEvNT_6ParamsE --------------------------
	.section	.nv.info._ZN7cutlass13device_kernelIN5flash19FlashAttnFwdCombineIN4cute5tupleIJNS3_1CILi8EEENS5_ILi128EEEEEELi8ELi256ELi1ELb0ELb0EffNS_4arch4Sm90EEEEEvNT_6ParamsE,"",@"SHT_CUDA_INFO"
	.sectionflags	@""
	.align	4


	//----- nvinfo : EIATTR_CUDA_API_VERSION
	.align		4
        /*0000*/ 	.byte	0x04, 0x37
        /*0002*/ 	.short	(.L_2355 - .L_2354)
.L_2354:
        /*0004*/ 	.word	0x00000082


	//----- nvinfo : EIATTR_KPARAM_INFO
	.align		4
.L_2355:
        /*0008*/ 	.byte	0x04, 0x17
        /*000a*/ 	.short	(.L_2357 - .L_2356)
.L_2356:
        /*000c*/ 	.word	0x00000000
        /*0010*/ 	.short	0x0000
        /*0012*/ 	.short	0x0000
        /*0014*/ 	.byte	0x00, 0xf0, 0xa1, 0x03


	//----- nvinfo : EIATTR_SPARSE_MMA_MASK
	.align		4
.L_2357:
        /*0018*/ 	.byte	0x03, 0x50
        /*001a*/ 	.short	0x0000


	//----- nvinfo : EIATTR_MAXREG_COUNT
	.align		4
        /*001c*/ 	.byte	0x03, 0x1b
        /*001e*/ 	.short	0x0080


	//----- nvinfo : EIATTR_NUM_BARRIERS
	.align		4
        /*0020*/ 	.byte	0x02, 0x4c
        /*0022*/ 	.byte	0x01
	.zero		1


	//----- nvinfo : EIATTR_EXTERNS
	.align		4
        /*0024*/ 	.byte	0x04, 0x0f
        /*0026*/ 	.short	(.L_2359 - .L_2358)


	//   ....[0]....
	.align		4
.L_2358:
        /*0028*/ 	.word	index@(__assertfail)


	//----- nvinfo : EIATTR_MERCURY_ISA_VERSION
	.align		4
.L_2359:
        /*002c*/ 	.byte	0x03, 0x5f
        /*002e*/ 	.short	0x0101


	//----- nvinfo : EIATTR_COOP_GROUP_MASK_REGIDS
	.align		4
        /*0030*/ 	.byte	0x04, 0x29
        /*0032*/ 	.short	(.L_2361 - .L_2360)


	//   ....[0]....
.L_2360:
        /*0034*/ 	.word	0xffffffff


	//   ....[1]....
        /*0038*/ 	.word	0xffffffff


	//   ....[2]....
        /*003c*/ 	.word	0xffffffff


	//   ....[3]....
        /*0040*/ 	.word	0xffffffff


	//   ....[4]....
        /*0044*/ 	.word	0xffffffff


	//   ....[5]....
        /*0048*/ 	.word	0xffffffff


	//   ....[6]....
        /*004c*/ 	.word	0xffffffff


	//   ....[7]....
        /*0050*/ 	.word	0xffffffff


	//   ....[8]....
        /*0054*/ 	.word	0xffffffff


	//   ....[9]....
        /*0058*/ 	.word	0xffffffff


	//   ....[10]....
        /*005c*/ 	.word	0xffffffff


	//   ....[11]....
        /*0060*/ 	.word	0xffffffff


	//   ....[12]....
        /*0064*/ 	.word	0xffffffff


	//   ....[13]....
        /*0068*/ 	.word	0xffffffff


	//   ....[14]....
        /*006c*/ 	.word	0xffffffff


	//----- nvinfo : EIATTR_COOP_GROUP_INSTR_OFFSETS
	.align		4
.L_2361:
        /*0070*/ 	.byte	0x04, 0x28
        /*0072*/ 	.short	(.L_2363 - .L_2362)


	//   ....[0]....
.L_2362:
        /*0074*/ 	.word	0x00001470


	//   ....[1]....
        /*0078*/ 	.word	0x00001490


	//   ....[2]....
        /*007c*/ 	.word	0x000014b0


	//   ....[3]....
        /*0080*/ 	.word	0x000014d0


	//   ....[4]....
        /*0084*/ 	.word	0x000014f0


	//   ....[5]....
        /*0088*/ 	.word	0x000017d0


	//   ....[6]....
        /*008c*/ 	.word	0x00001850


	//   ....[7]....
        /*0090*/ 	.word	0x00001860


	//   ....[8]....
        /*0094*/ 	.word	0x00001890


	//   ....[9]....
        /*0098*/ 	.word	0x000018a0


	//   ....[10]....
        /*009c*/ 	.word	0x000018d0


	//   ....[11]....
        /*00a0*/ 	.word	0x000018e0


	//   ....[12]....
        /*00a4*/ 	.word	0x00001910


	//   ....[13]....
        /*00a8*/ 	.word	0x00001920


	//   ....[14]....
        /*00ac*/ 	.word	0x00001950


	//----- nvinfo : EIATTR_VRC_CTA_INIT_COUNT
	.align		4
.L_2363:
        /*00b0*/ 	.byte	0x02, 0x4a
	.zero		1
	.zero		1


	//----- nvinfo : EIATTR_SYSCALL_OFFSETS
	.align		4
        /*00b4*/ 	.byte	0x04, 0x46
        /*00b6*/ 	.short	(.L_2365 - .L_2364)


	//   ....[0]....
.L_2364:
        /*00b8*/ 	.word	0x000003c0


	//----- nvinfo : EIATTR_EXIT_INSTR_OFFSETS
	.align		4
.L_2365:
        /*00bc*/ 	.byte	0x04, 0x1c
        /*00be*/ 	.short	(.L_2367 - .L_2366)


	//   ....[0]....
.L_2366:
        /*00c0*/ 	.word	0x00000270


	//   ....[1]....
        /*00c4*/ 	.word	0x00002ac0


	//   ....[2]....
        /*00c8*/ 	.word	0x00002bf0


	//----- nvinfo : EIATTR_MAX_THREADS
	.align		4
.L_2367:
        /*00cc*/ 	.byte	0x04, 0x05
        /*00ce*/ 	.short	(.L_2369 - .L_2368)
.L_2368:
        /*00d0*/ 	.word	0x00000100
        /*00d4*/ 	.word	0x00000001
        /*00d8*/ 	.word	0x00000001


	//----- nvinfo : EIATTR_CRS_STACK_SIZE
	.align		4
.L_2369:
        /*00dc*/ 	.byte	0x04, 0x1e
        /*00de*/ 	.short	(.L_2371 - .L_2370)
.L_2370:
        /*00e0*/ 	.word	0x00000000


	//----- nvinfo : EIATTR_CBANK_PARAM_SIZE
	.align		4
.L_2371:
        /*00e4*/ 	.byte	0x03, 0x19
        /*00e6*/ 	.short	0x00e8


	//----- nvinfo : EIATTR_PARAM_CBANK
	.align		4
        /*00e8*/ 	.byte	0x04, 0x0a
        /*00ea*/ 	.short	(.L_2373 - .L_2372)
	.align		4
.L_2372:
        /*00ec*/ 	.word	index@(.nv.constant0._ZN7cutlass13device_kernelIN5flash19FlashAttnFwdCombineIN4cute5tupleIJNS3_1CILi8EEENS5_ILi128EEEEEELi8ELi256ELi1ELb0ELb0EffNS_4arch4Sm90EEEEEvNT_6ParamsE)
        /*00f0*/ 	.short	0x0380
        /*00f2*/ 	.short	0x00e8


	//----- nvinfo : EIATTR_SW_WAR
	.align		4
.L_2373:
        /*00f4*/ 	.byte	0x04, 0x36
        /*00f6*/ 	.short	(.L_2375 - .L_2374)
.L_2374:
        /*00f8*/ 	.word	0x00000008
.L_2375:


//--------------------- .nv.info._ZN7cutlass13device_kernelIN5flash19FlashAttnFwdCombineIN4cute5tupleIJNS3_1CILi8EEENS5_ILi128EEEEEELi7ELi256ELi1ELb0ELb0EffNS_4arch4Sm90EEEEEvNT_6ParamsE --------------------------
	.section	.nv.info._ZN7cutlass13device_kernelIN5flash19FlashAttnFwdCombineIN4cute5tupleIJNS3_1CILi8EEENS5_ILi128EEEEEELi7ELi256ELi1ELb0ELb0EffNS_4arch4Sm90EEEEEvNT_6ParamsE,"",@"SHT_CUDA_INFO"
	.sectionflags	@""
	.align	4


	//----- nvinfo : EIATTR_CUDA_API_VERSION
	.align		4
        /*0000*/ 	.byte	0x04, 0x37
        /*0002*/ 	.short	(.L_2377 - .L_2376)
.L_2376:
        /*0004*/ 	.word	0x00000082


	//----- nvinfo : EIATTR_KPARAM_INFO
	.align		4
.L_2377:
        /*0008*/ 	.byte	0x04, 0x17
        /*000a*/ 	.short	(.L_2379 - .L_2378)
.L_2378:
        /*000c*/ 	.word	0x00000000
        /*0010*/ 	.short	0x0000
        /*0012*/ 	.short	0x0000
        /*0014*/ 	.byte	0x00, 0xf0, 0xa1, 0x03


	//----- nvinfo : EIATTR_SPARSE_MMA_MASK
	.align		4
.L_2379:
        /*0018*/ 	.byte	0x03, 0x50
        /*001a*/ 	.short	0x0000


	//----- nvinfo : EIATTR_MAXREG_COUNT
	.align		4
        /*001c*/ 	.byte	0x03, 0x1b
        /*001e*/ 	.short	0x0080


	//----- nvinfo : EIATTR_NUM_BARRIERS
	.align		4
        /*0020*/ 	.byte	0x02, 0x4c
        /*0022*/ 	.byte	0x01
	.zero		1


	//----- nvinfo : EIATTR_EXTERNS
	.align		4
        /*0024*/ 	.byte	0x04, 0x0f
        /*0026*/ 	.short	(.L_2381 - .L_2380)


	//   ....[0]....
	.align		4
.L_2380:
        /*0028*/ 	.word	index@(__assertfail)


	//----- nvinfo : EIATTR_MERCURY_ISA_VERSION
	.align		4
.L_2381:
        /*002c*/ 	.byte	0x03, 0x5f
        /*002e*/ 	.short	0x0101


	//----- nvinfo : EIATTR_COOP_GROUP_MASK_REGIDS
	.align		4
        /*0030*/ 	.byte	0x04, 0x29
        /*0032*/ 	.short	(.L_2383 - .L_2382)


	//   ....[0]....
.L_2382:
        /*0034*/ 	.word	0xffffffff


	//   ....[1]....
        /*0038*/ 	.word	0xffffffff


	//   ....[2]....
        /*003c*/ 	.word	0xffffffff


	//   ....[3]....
        /*0040*/ 	.word	0xffffffff


	//   ....[4]....
        /*0044*/ 	.word	0xffffffff


	//   ....[5]....
        /*0048*/ 	.word	0xffffffff


	//   ....[6]....
        /*004c*/ 	.word	0xffffffff


	//   ....[7]....
        /*0050*/ 	.word	0xffffffff


	//   ....[8]....
        /*0054*/ 	.word	0xffffffff


	//   ....[9]....
        /*0058*/ 	.word	0xffffffff


	//   ....[10]....
        /*005c*/ 	.word	0xffffffff


	//   ....[11]....
        /*0060*/ 	.word	0xffffffff


	//   ....[12]....
        /*0064*/ 	.word	0xffffffff


	//   ....[13]....
        /*0068*/ 	.word	0xffffffff


	//   ....[14]....
        /*006c*/ 	.word	0xffffffff


	//----- nvinfo : EIATTR_COOP_GROUP_INSTR_OFFSETS
	.align		4
.L_2383:
        /*0070*/ 	.byte	0x04, 0x28
        /*0072*/ 	.short	(.L_2385 - .L_2384)


	//   ....[0]....
.L_2384:
        /*0074*/ 	.word	0x00001100


	//   ....[1]....
        /*0078*/ 	.word	0x00001120


	//   ....[2]....
        /*007c*/ 	.word	0x00001140


	//   ....[3]....
        /*0080*/ 	.word	0x00001160


	//   ....[4]....
        /*0084*/ 	.word	0x00001180


	//   ....[5]....
        /*0088*/ 	.word	0x000012d0


	//   ....[6]....
        /*008c*/ 	.word	0x00001360


	//   ....[7]....
        /*0090*/ 	.word	0x00001370


	//   ....[8]....
        /*0094*/ 	.word	0x000013a0


	//   ....[9]....
        /*0098*/ 	.word	0x000013b0


	//   ....[10]....
        /*009c*/ 	.word	0x000013e0


	//   ....[11]....
        /*00a0*/ 	.word	0x000013f0


	//   ....[12]....
        /*00a4*/ 	.word	0x00001420


	//   ....[13]....
        /*00a8*/ 	.word	0x00001430


	//   ....[14]....
        /*00ac*/ 	.word	0x00001460


	//----- nvinfo : EIATTR_VRC_CTA_INIT_COUNT
	.align		4
.L_2385:
        /*00b0*/ 	.byte	0x02, 0x4a
	.zero		1
	.zero		1


	//----- nvinfo : EIATTR_SYSCALL_OFFSETS
	.align		4
        /*00b4*/ 	.byte	0x04, 0x46
        /*00b6*/ 	.short	(.L_2387 - .L_2386)


	//   ....[0]....
.L_2386:
        /*00b8*/ 	.word	0x000003c0


	//----- nvinfo : EIATTR_EXIT_INSTR_OFFSETS
	.align		4
.L_2387:
        /*00bc*/ 	.byte	0x04, 0x1c
        /*00be*/ 	.short	(.L_2389 - .L_2388)


	//   ....[0]....
.L_2388:
        /*00c0*/ 	.word	0x00000270


	//   ....[1]....
        /*00c4*/ 	.word	0x00002540


	//   ....[2]....
        /*00c8*/ 	.word	0x00002670


	//----- nvinfo : EIATTR_MAX_THREADS
	.align		4
.L_2389:
        /*00cc*/ 	.byte	0x04, 0x05
        /*00ce*/ 	.short	(.L_2391 - .L_2390)
.L_2390:
        /*00d0*/ 	.word	0x00000100
        /*00d4*/ 	.word	0x00000001
        /*00d8*/ 	.word	0x00000001


	//----- nvinfo : EIATTR_CRS_STACK_SIZE
	.align		4
.L_2391:
        /*00dc*/ 	.byte	0x04, 0x1e
        /*00de*/ 	.short	(.L_2393 - .L_2392)
.L_2392:
        /*00e0*/ 	.word	0x00000000


	//----- nvinfo : EIATTR_CBANK_PARAM_SIZE
	.align		4
.L_2393:
        /*00e4*/ 	.byte	0x03, 0x19
        /*00e6*/ 	.short	0x00e8


	//----- nvinfo : EIATTR_PARAM_CBANK
	.align		4
        /*00e8*/ 	.byte	0x04, 0x0a
        /*00ea*/ 	.short	(.L_2395 - .L_2394)
	.align		4
.L_2394:
        /*00ec*/ 	.word	index@(.nv.constant0._ZN7cutlass13device_kernelIN5flash19FlashAttnFwdCombineIN4cute5tupleIJNS3_1CILi8EEENS5_ILi128EEEEEELi7ELi256ELi1ELb0ELb0EffNS_4arch4Sm90EEEEEvNT_6ParamsE)
        /*00f0*/ 	.short	0x0380
        /*00f2*/ 	.short	0x00e8


	//----- nvinfo : EIATTR_SW_WAR
	.align		4
.L_2395:
        /*00f4*/ 	.byte	0x04, 0x36
        /*00f6*/ 	.short	(.L_2397 - .L_2396)
.L_2396:
        /*00f8*/ 	.word	0x00000008
.L_2397:


//--------------------- .nv.info._ZN7cutlass13device_kernelIN5flash19FlashAttnFwdCombineIN4cute5tupleIJNS3_1CILi8EEENS5_ILi128EEEEEELi6ELi256ELi1ELb0ELb0EffNS_4arch4Sm90EEEEEvNT_6ParamsE --------------------------
	.section	.nv.info._ZN7cutlass13device_kernelIN5flash19FlashAttnFwdCombineIN4cute5tupleIJNS3_1CILi8EEENS5_ILi128EEEEEELi6ELi256ELi1ELb0ELb0EffNS_4arch4Sm90EEEEEvNT_6ParamsE,"",@"SHT_CUDA_INFO"
	.sectionflags	@""
	.align	4


	//----- nvinfo : EIATTR_CUDA_API_VERSION
	.align		4
        /*0000*/ 	.byte	0x04, 0x37
        /*0002*/ 	.short	(.L_2399 - .L_2398)
.L_2398:
        /*0004*/ 	.word	0x00000082


	//----- nvinfo : EIATTR_KPARAM_INFO
	.align		4
.L_2399:
        /*0008*/ 	.byte	0x04, 0x17
        /*000a*/ 	.short	(.L_2401 - .L_2400)
.L_2400:
        /*000c*/ 	.word	0x00000000
        /*0010*/ 	.short	0x0000
        /*0012*/ 	.short	0x0000
        /*0014*/ 	.byte	0x00, 0xf0, 0xa1, 0x03


	//----- nvinfo : EIATTR_SPARSE_MMA_MASK
	.align		4
.L_2401:
        /*0018*/ 	.byte	0x03, 0x50
        /*001a*/ 	.short	0x0000


	//----- nvinfo : EIATTR_MAXREG_COUNT
	.align		4
        /*001c*/ 	.byte	0x03, 0x1b
        /*001e*/ 	.short	0x0080


	//----- nvinfo : EIATTR_NUM_BARRIERS
	.align		4
        /*0020*/ 	.byte	0x02, 0x4c
        /*0022*/ 	.byte	0x01
	.zero		1


	//----- nvinfo : EIATTR_EXTERNS
	.align		4
        /*0024*/ 	.byte	0x04, 0x0f
        /*0026*/ 	.short	(.L_2403 - .L_2402)


	//   ....[0]....
	.align		4
.L_2402:
        /*0028*/ 	.word	index@(__assertfail)


	//----- nvinfo : EIATTR_MERCURY_ISA_VERSION
	.align		4
.L_2403:
        /*002c*/ 	.byte	0x03, 0x5f
        /*002e*/ 	.short	0x0101


	//----- nvinfo : EIATTR_COOP_GROUP_MASK_REGIDS
	.align		4
        /*0030*/ 	.byte	0x04, 0x29
        /*0032*/ 	.short	(.L_2405 - .L_2404)


	//   ....[0]....
.L_2404:
        /*0034*/ 	.word	0xffffffff


	//   ....[1]....
        /*0038*/ 	.word	0xffffffff


	//   ....[2]....
        /*003c*/ 	.word	0xffffffff


	//   ....[3]....
        /*0040*/ 	.word	0xffffffff


	//   ....[4]....
        /*0044*/ 	.word	0xffffffff


	//   ....[5]....
        /*0048*/ 	.word	0xffffffff


	//   ....[6]....
        /*004c*/ 	.word	0xffffffff


	//   ....[7]....
        /*0050*/ 	.word	0xffffffff


	//   ....[8]....
        /*0054*/ 	.word	0xffffffff


	//   ....[9]....
        /*0058*/ 	.word	0xffffffff


	//   ....[10]....
        /*005c*/ 	.word	0xffffffff


	//   ....[11]....
        /*0060*/ 	.word	0xffffffff


	//   ....[12]....
        /*0064*/ 	.word	0xffffffff


	//   ....[13]....
        /*0068*/ 	.word	0xffffffff


	//   ....[14]....
        /*006c*/ 	.word	0xffffffff


	//----- nvinfo : EIATTR_COOP_GROUP_INSTR_OFFSETS
	.align		4
.L_2405:
        /*0070*/ 	.byte	0x04, 0x28
        /*0072*/ 	.short	(.L_2407 - .L_2406)


	//   ....[0]....
.L_2406:
        /*0074*/ 	.word	0x00000e10


	//   ....[1]....
        /*0078*/ 	.word	0x00000e30


	//   ....[2]....
        /*007c*/ 	.word	0x00000e50


	//   ....[3]....
        /*0080*/ 	.word	0x00000e70


	//   ....[4]....
        /*0084*/ 	.word	0x00000e90


	//   ....[5]....
        /*0088*/ 	.word	0x00000f60


	//   ....[6]....
        /*008c*/ 	.word	0x00000fa0


	//   ....[7]....
        /*0090*/ 	.word	0x00000fb0


	//   ....[8]....
        /*0094*/ 	.word	0x00000fe0


	//   ....[9]....
        /*0098*/ 	.word	0x00000ff0


	//   ....[10]....
        /*009c*/ 	.word	0x00001020


	//   ....[11]....
        /*00a0*/ 	.word	0x00001030


	//   ....[12]....
        /*00a4*/ 	.word	0x00001060


	//   ....[13]....
        /*00a8*/ 	.word	0x00001070


	//   ....[14]....
        /*00ac*/ 	.word	0x000010c0


	//----- nvinfo : EIATTR_VRC_CTA_INIT_COUNT
	.align		4
.L_2407:
        /*00b0*/ 	.byte	0x02, 0x4a
	.zero		1
	.zero		1


	//----- nvinfo : EIATTR_SYSCALL_OFFSETS
	.align		4
        /*00b4*/ 	.byte	0x04, 0x46
        /*00b6*/ 	.short	(.L_2409 - .L_2408)


	//   ....[0]....
.L_2408:
        /*00b8*/ 	.word	0x000003c0


	//----- nvinfo : EIATTR_EXIT_INSTR_OFFSETS
	.align		4
.L_2409:
        /*00bc*/ 	.byte	0x04, 0x1c
        /*00be*/ 	.short	(.L_2411 - .L_2410)


	//   ....[0]....
.L_2410:
        /*00c0*/ 	.word	0x00000270


	//   ....[1]....
        /*00c4*/ 	.word	0x00002140


	//   ....[2]....
        /*00c8*/ 	.word	0x00002270


	//----- nvinfo : EIATTR_MAX_THREADS
	.align		4
.L_2411:
        /*00cc*/ 	.byte	0x04, 0x05
        /*00ce*/ 	.short	(.L_2413 - .L_2412)
.L_2412:
        /*00d0*/ 	.word	0x00000100
        /*00d4*/ 	.word	0x00000001
        /*00d8*/ 	.word	0x00000001


	//----- nvinfo : EIATTR_CRS_STACK_SIZE
	.align		4
.L_2413:
        /*00dc*/ 	.byte	0x04, 0x1e
        /*00de*/ 	.short	(.L_2415 - .L_2414)
.L_2414:
        /*00e0*/ 	.word	0x00000000


	//----- nvinfo : EIATTR_CBANK_PARAM_SIZE
	.align		4
.L_2415:
        /*00e4*/ 	.byte	0x03, 0x19
        /*00e6*/ 	.short	0x00e8


	//----- nvinfo : EIATTR_PARAM_CBANK
	.align		4
        /*00e8*/ 	.byte	0x04, 0x0a
        /*00ea*/ 	.short	(.L_2417 - .L_2416)
	.align		4
.L_2416:
        /*00ec*/ 	.word	index@(.nv.constant0._ZN7cutlass13device_kernelIN5flash19FlashAttnFwdCombineIN4cute5tupleIJNS3_1CILi8EEENS5_ILi128EEEEEELi6ELi256ELi1ELb0ELb0EffNS_4arch4Sm90EEEEEvNT_6ParamsE)
        /*00f0*/ 	.short	0x0380
        /*00f2*/ 	.short	0x00e8


	//----- nvinfo : EIATTR_SW_WAR
	.align		4
.L_2417:
        /*00f4*/ 	.byte	0x04, 0x36
        /*00f6*/ 	.short	(.L_2419 - .L_2418)
.L_2418:
        /*00f8*/ 	.word	0x00000008
.L_2419:


//--------------------- .nv.info._ZN7cutlass13device_kernelIN5flash19FlashAttnFwdCombineIN4cute5tupleIJNS3_1CILi8EEENS5_ILi128EEEEEELi5ELi256ELi1ELb0ELb0EffNS_4arch4Sm90EEEEEvNT_6ParamsE --------------------------
	.section	.nv.info._ZN7cutlass13device_kernelIN5flash19FlashAttnFwdCombineIN4cute5tupleIJNS3_1CILi8EEENS5_ILi128EEEEEELi5ELi256ELi1ELb0ELb0EffNS_4arch4Sm90EEEEEvNT_6ParamsE,"",@"SHT_CUDA_INFO"
	.sectionflags	@""
	.align	4


	//----- nvinfo : EIATTR_CUDA_API_VERSION
	.align		4
        /*0000*/ 	.byte	0x04, 0x37
        /*0002*/ 	.short	(.L_2421 - .L_2420)
.L_2420:
        /*0004*/ 	.word	0x00000082


	//----- nvinfo : EIATTR_KPARAM_INFO
	.align		4
.L_2421:
        /*0008*/ 	.byte	0x04, 0x17
        /*000a*/ 	.short	(.L_2423 - .L_2422)
.L_2422:
        /*000c*/ 	.word	0x00000000
        /*0010*/ 	.short	0x0000
        /*0012*/ 	.short	0x0000
        /*0014*/ 	.byte	0x00, 0xf0, 0xa1, 0x03


	//----- nvinfo : EIATTR_SPARSE_MMA_MASK
	.align		4
.L_2423:
        /*0018*/ 	.byte	0x03, 0x50
        /*001a*/ 	.short	0x0000


	//----- nvinfo : EIATTR_MAXREG_COUNT
	.align		4
        /*001c*/ 	.byte	0x03, 0x1b
        /*001e*/ 	.short	0x0080


	//----- nvinfo : EIATTR_NUM_BARRIERS
	.align		4
        /*0020*/ 	.byte	0x02, 0x4c
        /*0022*/ 	.byte	0x01
	.zero		1


	//----- nvinfo : EIATTR_EXTERNS
	.align		4
        /*0024*/ 	.byte	0x04, 0x0f
        /*0026*/ 	.short	(.L_2425 - .L_2424)


	//   ....[0]....
	.align		4
.L_2424:
        /*0028*/ 	.word	index@(__assertfail)


	//----- nvinfo : EIATTR_MERCURY_ISA_VERSION
	.align		4
.L_2425:
        /*002c*/ 	.byte	0x03, 0x5f
        /*002e*/ 	.short	0x0101


	//----- nvinfo : EIATTR_COOP_GROUP_MASK_REGIDS
	.align		4
        /*0030*/ 	.byte	0x04, 0x29
        /*0032*/ 	.short	(.L_2427 - .L_2426)


	//   ....[0]....
.L_2426:
        /*0034*/ 	.word	0xffffffff


	//   ....[1]....
        /*0038*/ 	.word	0xffffffff


	//   ....[2]....
        /*003c*/ 	.word	0xffffffff


	//   ....[3]....
        /*0040*/ 	.word	0xffffffff


	//   ....[4]....
        /*0044*/ 	.word	0xffffffff


	//   ....[5]....
        /*0048*/ 	.word	0xffffffff


	//   ....[6]....
        /*004c*/ 	.word	0xffffffff


	//   ....[7]....
        /*0050*/ 	.word	0xffffffff


	//   ....[8]....
        /*0054*/ 	.word	0xffffffff


	//   ....[9]....
        /*0058*/ 	.word	0xffffffff


	//   ....[10]....
        /*005c*/ 	.word	0xffffffff


	//   ....[11]....
        /*0060*/ 	.word	0xffffffff


	//   ....[12]....
        /*0064*/ 	.word	0xffffffff


	//   ....[13]....
        /*0068*/ 	.word	0xffffffff


	//   ....[14]....
        /*006c*/ 	.word	0xffffffff


	//----- nvinfo : EIATTR_COOP_GROUP_INSTR_OFFSETS
	.align		4
.L_2427:
        /*0070*/ 	.byte	0x04, 0x28
        /*0072*/ 	.short	(.L_2429 - .L_2428)


	//   ....[0]....
.L_2428:
        /*0074*/ 	.word	0x00000c10


	//   ....[1]....
        /*0078*/ 	.word	0x00000c30


	//   ....[2]....
        /*007c*/ 	.word	0x00000c50


	//   ....[3]....
        /*0080*/ 	.word	0x00000c70


	//   ....[4]....
        /*0084*/ 	.word	0x00000c90


	//   ....[5]....
        /*0088*/ 	.word	0x00000d10


	//   ....[6]....
        /*008c*/ 	.word	0x00000d50


	//   ....[7]....
        /*0090*/ 	.word	0x00000d60


	//   ....[8]....
        /*0094*/ 	.word	0x00000d90


	//   ....[9]....
        /*0098*/ 	.word	0x00000da0


	//   ....[10]....
        /*009c*/ 	.word	0x00000dd0


	//   ....[11]....
        /*00a0*/ 	.word	0x00000de0


	//   ....[12]....
        /*00a4*/ 	.word	0x00000e10


	//   ....[13]....
        /*00a8*/ 	.word	0x00000e20


	//   ....[14]....
        /*00ac*/ 	.word	0x00000e50


	//----- nvinfo : EIATTR_VRC_CTA_INIT_COUNT
	.align		4
.L_2429:
        /*00b0*/ 	.byte	0x02, 0x4a
	.zero		1
	.zero		1


	//----- nvinfo : EIATTR_SYSCALL_OFFSETS
	.align		4
        /*00b4*/ 	.byte	0x04, 0x46
        /*00b6*/ 	.short	(.L_2431 - .L_2430)


	//   ....[0]....
.L_2430:
        /*00b8*/ 	.word	0x000003c0


	//----- nvinfo : EIATTR_EXIT_INSTR_OFFSETS
	.align		4
.L_2431:
        /*00bc*/ 	.byte	0x04, 0x1c
        /*00be*/ 	.short	(.L_2433 - .L_2432)


	//   ....[0]....
.L_2432:
        /*00c0*/ 	.word	0x00000270


	//   ....[1]....
        /*00c4*/ 	.word	0x00001ed0


	//   ....[2]....
        /*00c8*/ 	.word	0x00002000


	//----- nvinfo : EIATTR_MAX_THREADS
	.align		4
.L_2433:
        /*00cc*/ 	.byte	0x04, 0x05
        /*00ce*/ 	.short	(.L_2435 - .L_2434)
.L_2434:
        /*00d0*/ 	.word	0x00000100
        /*00d4*/ 	.word	0x00000001
        /*00d8*/ 	.word	0x00000001


	//----- nvinfo : EIATTR_CRS_STACK_SIZE
	.align		4
.L_2435:
        /*00dc*/ 	.byte	0x04, 0x1e
        /*00de*/ 	.short	(.L_2437 - .L_2436)
.L_2436:
        /*00e0*/ 	.word	0x00000000


	//----- nvinfo : EIATTR_CBANK_PARAM_SIZE
	.align		4
.L_2437:
        /*00e4*/ 	.byte	0x03, 0x19
        /*00e6*/ 	.short	0x00e8


	//----- nvinfo : EIATTR_PARAM_CBANK
	.align		4
        /*00e8*/ 	.byte	0x04, 0x0a
        /*00ea*/ 	.short	(.L_2439 - .L_2438)
	.align		4
.L_2438:
        /*00ec*/ 	.word	index@(.nv.constant0._ZN7cutlass13device_kernelIN5flash19FlashAttnFwdCombineIN4cute5tupleIJNS3_1CILi8EEENS5_ILi128EEEEEELi5ELi256ELi1ELb0ELb0EffNS_4arch4Sm90EEEEEvNT_6ParamsE)
        /*00f0*/ 	.short	0x0380
        /*00f2*/ 	.short	0x00e8


	//----- nvinfo : EIATTR_SW_WAR
	.align		4
.L_2439:
        /*00f4*/ 	.byte	0x04, 0x36
        /*00f6*/ 	.short	(.L_2441 - .L_2440)
.L_2440:
        /*00f8*/ 	.word	0x00000008
.L_2441:


//--------------------- .nv.info._ZN7cutlass13device_kernelIN5flash19FlashAttnFwdCombineIN4cute5tupleIJNS3_1CILi8EEENS5_ILi128EEEEEELi8ELi256ELi1ELb0ELb1EffNS_4arch4Sm90EEEEEvNT_6ParamsE --------------------------
	.section	.nv.info._ZN7cutlass13device_kernelIN5flash19FlashAttnFwdCombineIN4cute5tupleIJNS3_1CILi8EEENS5_ILi128EEEEEELi8ELi256ELi1ELb0ELb1EffNS_4arch4Sm90EEEEEvNT_6ParamsE,"",@"SHT_CUDA_INFO"
	.sectionflags	@""
	.align	4


	//----- nvinfo : EIATTR_CUDA_API_VERSION
	.align		4
        /*0000*/ 	.byte	0x04, 0x37
        /*0002*/ 	.short	(.L_2443 - .L_2442)
.L_2442:
        /*0004*/ 	.word	0x00000082


	//----- nvinfo : EIATTR_KPARAM_INFO
	.align		4
.L_2443:
        /*0008*/ 	.byte	0x04, 0x17
        /*000a*/ 	.short	(.L_2445 - .L_2444)
.L_2444:
        /*000c*/ 	.word	0x00000000
        /*0010*/ 	.short	0x0000
        /*0012*/ 	.short	0x0000
        /*0014*/ 	.byte	0x00, 0xf0, 0xa1, 0x03


	//----- nvinfo : EIATTR_SPARSE_MMA_MASK
	.align		4
.L_2445:
        /*0018*/ 	.byte	0x03, 0x50
        /*001a*/ 	.short	0x0000


	//----- nvinfo : EIATTR_MAXREG_COUNT
	.align		4
        /*001c*/ 	.byte	0x03, 0x1b
        /*001e*/ 	.short	0x0080


	//----- nvinfo : EIATTR_NUM_BARRIERS
	.align		4
        /*0020*/ 	.byte	0x02, 0x4c
        /*0022*/ 	.byte	0x01
	.zero		1


	//----- nvinfo : EIATTR_EXTERNS
	.align		4
        /*0024*/ 	.byte	0x04, 0x0f
        /*0026*/ 	.short	(.L_2447 - .L_2446)


	//   ....[0]....
	.align		4
.L_2446:
        /*0028*/ 	.word	index@(__assertfail)


	//----- nvinfo : EIATTR_MERCURY_ISA_VERSION
	.align		4
.L_2447:
        /*002c*/ 	.byte	0x03, 0x5f
        /*002e*/ 	.short	0x0101


	//----- nvinfo : EIATTR_COOP_GROUP_MASK_REGIDS
	.align		4
        /*0030*/ 	.byte	0x04, 0x29
        /*0032*/ 	.short	(.L_2449 - .L_2448)


	//   ....[0]....
.L_2448:
        /*0034*/ 	.word	0xffffffff


	//   ....[1]....
        /*0038*/ 	.word	0xffffffff


	//   ....[2]....
        /*003c*/ 	.word	0xffffffff


	//   ....[3]....
        /*0040*/ 	.word	0xffffffff


	//   ....[4]....
        /*0044*/ 	.word	0xffffffff


	//   ....[5]....
        /*0048*/ 	.word	0xffffffff


	//   ....[6]....
        /*004c*/ 	.word	0xffffffff


	//   ....[7]....
        /*0050*/ 	.word	0xffffffff


	//   ....[8]....
        /*0054*/ 	.word	0xffffffff


	//   ....[9]....
        /*0058*/ 	.word	0xffffffff


	//   ....[10]....
        /*005c*/ 	.word	0xffffffff


	//   ....[11]....
        /*0060*/ 	.word	0xffffffff


	//   ....[12]....
        /*0064*/ 	.word	0xffffffff


	//   ....[13]....
        /*0068*/ 	.word	0xffffffff


	//   ....[14]....
        /*006c*/ 	.word	0xffffffff


	//----- nvinfo : EIATTR_COOP_GROUP_INSTR_OFFSETS
	.align		4
.L_2449:
        /*0070*/ 	.byte	0x04, 0x28
        /*0072*/ 	.short	(.L_2451 - .L_2450)


	//   ....[0]....
.L_2450:
        /*0074*/ 	.word	0x00001e20


	//   ....[1]....
        /*0078*/ 	.word	0x00001e40


	//   ....[2]....
        /*007c*/ 	.word	0x00001e60


	//   ....[3]....
        /*0080*/ 	.word	0x00001e80


	//   ....[4]....
        /*0084*/ 	.word	0x00001ea0


	//   ....[5]....
        /*0088*/ 	.word	0x00002170


	//   ....[6]....
        /*008c*/ 	.word	0x000021f0


	//   ....[7]....
        /*0090*/ 	.word	0x00002200


	//   ....[8]....
        /*0094*/ 	.word	0x00002230


	//   ....[9]....
        /*0098*/ 	.word	0x00002240


	//   ....[10]....
        /*009c*/ 	.word	0x00002270


	//   ....[11]....
        /*00a0*/ 	.word	0x00002280


	//   ....[12]....
        /*00a4*/ 	.word	0x000022b0


	//   ....[13]....
        /*00a8*/ 	.word	0x000022c0


	//   ....[14]....
        /*00ac*/ 	.word	0x000022f0


	//----- nvinfo : EIATTR_VRC_CTA_INIT_COUNT
	.align		4
.L_2451:
        /*00b0*/ 	.byte	0x02, 0x4a
	.zero		1
	.zero		1


	//----- nvinfo : EIATTR_SYSCALL_OFFSETS
	.align		4
        /*00b4*/ 	.byte	0x04, 0x46
        /*00b6*/ 	.short	(.L_2453 - .L_2452)


	//   ....[0]....
.L_2452:
        /*00b8*/ 	.word	0x00000580


	//----- nvinfo : EIATTR_EXIT_INSTR_OFFSETS
	.align		4
.L_2453:
        /*00bc*/ 	.byte	0x04, 0x1c
        /*00be*/ 	.short	(.L_2455 - .L_2454)


	//   ....[0]....
.L_2454:
        /*00c0*/ 	.word	0x00000270


	//   ....[1]....
        /*00c4*/ 	.word	0x00000460


	//   ....[2]....
        /*00c8*/ 	.word	0x000033a0


	//   ....[3]....
        /*00cc*/ 	.word	0x00003490


	//----- nvinfo : EIATTR_MAX_THREADS
	.align		4
.L_2455:
        /*00d0*/ 	.byte	0x04, 0x05
        /*00d2*/ 	.short	(.L_2457 - .L_2456)
.L_2456:
        /*00d4*/ 	.word	0x00000100
        /*00d8*/ 	.word	0x00000001
        /*00dc*/ 	.word	0x00000001


	//----- nvinfo : EIATTR_CRS_STACK_SIZE
	.align		4
.L_2457:
        /*00e0*/ 	.byte	0x04, 0x1e
        /*00e2*/ 	.short	(.L_2459 - .L_2458)
.L_2458:
        /*00e4*/ 	.word	0x00000000


	//----- nvinfo : EIATTR_CBANK_PARAM_SIZE
	.align		4
.L_2459:
        /*00e8*/ 	.byte	0x03, 0x19
        /*00ea*/ 	.short	0x00e8


	//----- nvinfo : EIATTR_PARAM_CBANK
	.align		4
        /*00ec*/ 	.byte	0x04, 0x0a
        /*00ee*/ 	.short	(.L_2461 - .L_2460)
	.align		4
.L_2460:
        /*00f0*/ 	.word	index@(.nv.constant0._ZN7cutlass13device_kernelIN5flash19FlashAttnFwdCombineIN4cute5tupleIJNS3_1CILi8EEENS5_ILi128EEEEEELi8ELi256ELi1ELb0ELb1EffNS_4arch4Sm90EEEEEvNT_6ParamsE)
        /*00f4*/ 	.short	0x0380
        /*00f6*/ 	.short	0x00e8


	//----- nvinfo : EIATTR_SW_WAR
	.align		4
.L_2461:
        /*00f8*/ 	.byte	0x04, 0x36
        /*00fa*/ 	.short	(.L_2463 - .L_2462)
.L_2462:
        /*00fc*/ 	.word	0x00000008
.L_2463:


//--------------------- .nv.info._ZN7cutlass13device_kernelIN5flash19FlashAttnFwdCombineIN4cute5tupleIJNS3_1CILi8EEENS5_ILi128EEEEEELi7ELi256ELi1ELb0ELb1EffNS_4arch4Sm90EEEEEvNT_6ParamsE --------------------------
	.section	.nv.info._ZN7cutlass13device_kernelIN5flash19FlashAttnFwdCombineIN4cute5tupleIJNS3_1CILi8EEENS5_ILi128EEEEEELi7ELi256ELi1ELb0ELb1EffNS_4arch4Sm90EEEEEvNT_6ParamsE,"",@"SHT_CUDA_INFO"
	.sectionflags	@""
	.align	4


	//----- nvinfo : EIATTR_CUDA_API_VERSION
	.align		4
        /*0000*/ 	.byte	0x04, 0x37
        /*0002*/ 	.short	(.L_2465 - .L_2464)
.L_2464:
        /*0004*/ 	.word	0x00000082


	//----- nvinfo : EIATTR_KPARAM_INFO
	.align		4
.L_2465:
        /*0008*/ 	.byte	0x04, 0x17
        /*000a*/ 	.short	(.L_2467 - .L_2466)
.L_2466:
        /*000c*/ 	.word	0x00000000
        /*0010*/ 	.short	0x0000
        /*0012*/ 	.short	0x0000
        /*0014*/ 	.byte	0x00, 0xf0, 0xa1, 0x03


	//----- nvinfo : EIATTR_SPARSE_MMA_MASK
	.align		4
.L_2467:
        /*0018*/ 	.byte	0x03, 0x50
        /*001a*/ 	.short	0x0000


	//----- nvinfo : EIATTR_MAXREG_COUNT
	.align		4
        /*001c*/ 	.byte	0x03, 0x1b
        /*001e*/ 	.short	0x0080


	//----- nvinfo : EIATTR_NUM_BARRIERS
	.align		4
        /*0020*/ 	.byte	0x02, 0x4c
        /*0022*/ 	.byte	0x01
	.zero		1


	//----- nvinfo : EIATTR_EXTERNS
	.align		4
        /*0024*/ 	.byte	0x04, 0x0f
        /*0026*/ 	.short	(.L_2469 - .L_2468)


	//   ....[0]....
	.align		4
.L_2468:
        /*0028*/ 	.word	index@(__assertfail)


	//----- nvinfo : EIATTR_MERCURY_ISA_VERSION
	.align		4
.L_2469:
        /*002c*/ 	.byte	0x03, 0x5f
        /*002e*/ 	.short	0x0101


	//----- nvinfo : EIATTR_COOP_GROUP_MASK_REGIDS
	.align		4
        /*0030*/ 	.byte	0x04, 0x29
        /*0032*/ 	.short	(.L_2471 - .L_2470)


	//   ....[0]....
.L_2470:
        /*0034*/ 	.word	0xffffffff


	//   ....[1]....
        /*0038*/ 	.word	0xffffffff


	//   ....[2]....
        /*003c*/ 	.word	0xffffffff


	//   ....[3]....
        /*0040*/ 	.word	0xffffffff


	//   ....[4]....
        /*0044*/ 	.word	0xffffffff


	//   ....[5]....
        /*0048*/ 	.word	0xffffffff


	//   ....[6]....
        /*004c*/ 	.word	0xffffffff


	//   ....[7]....
        /*0050*/ 	.word	0xffffffff


	//   ....[8]....
        /*0054*/ 	.word	0xffffffff


	//   ....[9]....
        /*0058*/ 	.word	0xffffffff


	//   ....[10]....
        /*005c*/ 	.word	0xffffffff


	//   ....[11]....
        /*0060*/ 	.word	0xffffffff


	//   ....[12]....
        /*0064*/ 	.word	0xffffffff


	//   ....[13]....
        /*0068*/ 	.word	0xffffffff


	//   ....[14]....
        /*006c*/ 	.word	0xffffffff


	//----- nvinfo : EIATTR_COOP_GROUP_INSTR_OFFSETS
	.align		4
.L_2471:
        /*0070*/ 	.byte	0x04, 0x28
        /*0072*/ 	.short	(.L_2473 - .L_2472)


	//   ....[0]....
.L_2472:
        /*0074*/ 	.word	0x00001a80


	//   ....[1]....
        /*0078*/ 	.word	0x00001aa0


	//   ....[2]....
        /*007c*/ 	.word	0x00001ac0


	//   ....[3]....
        /*0080*/ 	.word	0x00001ae0


	//   ....[4]....
        /*0084*/ 	.word	0x00001b00


	//   ....[5]....
        /*0088*/ 	.word	0x00001c50


	//   ....[6]....
        /*008c*/ 	.word	0x00001cd0


	//   ....[7]....
        /*0090*/ 	.word	0x00001ce0


	//   ....[8]....
        /*0094*/ 	.word	0x00001d10


	//   ....[9]....
        /*0098*/ 	.word	0x00001d20


	//   ....[10]....
        /*009c*/ 	.word	0x00001d50


	//   ....[11]....
        /*00a0*/ 	.word	0x00001d60


	//   ....[12]....
        /*00a4*/ 	.word	0x00001d90


	//   ....[13]....
        /*00a8*/ 	.word	0x00001da0


	//   ....[14]....
        /*00ac*/ 	.word	0x00001dd0


	//----- nvinfo : EIATTR_VRC_CTA_INIT_COUNT
	.align		4
.L_2473:
        /*00b0*/ 	.byte	0x02, 0x4a
	.zero		1
	.zero		1


	//----- nvinfo : EIATTR_SYSCALL_OFFSETS
	.align		4
        /*00b4*/ 	.byte	0x04, 0x46
        /*00b6*/ 	.short	(.L_2475 - .L_2474)


	//   ....[0]....
.L_2474:
        /*00b8*/ 	.word	0x00000580


	//----- nvinfo : EIATTR_EXIT_INSTR_OFFSETS
	.align		4
.L_2475:
        /*00bc*/ 	.byte	0x04, 0x1c
        /*00be*/ 	.short	(.L_2477 - .L_2476)


	//   ....[0]....
.L_2476:
        /*00c0*/ 	.word	0x00000270


	//   ....[1]....
        /*00c4*/ 	.word	0x00000460


	//   ....[2]....
        /*00c8*/ 	.word	0x00002e00


	//   ....[3]....
        /*00cc*/ 	.word	0x00002ef0


	//----- nvinfo : EIATTR_MAX_THREADS
	.align		4
.L_2477:
        /*00d0*/ 	.byte	0x04, 0x05
        /*00d2*/ 	.short	(.L_2479 - .L_2478)
.L_2478:
        /*00d4*/ 	.word	0x00000100
        /*00d8*/ 	.word	0x00000001
        /*00dc*/ 	.word	0x00000001


	//----- nvinfo : EIATTR_CRS_STACK_SIZE
	.align		4
.L_2479:
        /*00e0*/ 	.byte	0x04, 0x1e
        /*00e2*/ 	.short	(.L_2481 - .L_2480)
.L_2480:
        /*00e4*/ 	.word	0x00000000


	//----- nvinfo : EIATTR_CBANK_PARAM_SIZE
	.align		4
.L_2481:
        /*00e8*/ 	.byte	0x03, 0x19
        /*00ea*/ 	.short	0x00e8


	//----- nvinfo : EIATTR_PARAM_CBANK
	.align		4
        /*00ec*/ 	.byte	0x04, 0x0a
        /*00ee*/ 	.short	(.L_2483 - .L_2482)
	.align		4
.L_2482:
        /*00f0*/ 	.word	index@(.nv.constant0._ZN7cutlass13device_kernelIN5flash19FlashAttnFwdCombineIN4cute5tupleIJNS3_1CILi8EEENS5_ILi128EEEEEELi7ELi256ELi1ELb0ELb1EffNS_4arch4Sm90EEEEEvNT_6ParamsE)
        /*00f4*/ 	.short	0x0380
        /*00f6*/ 	.short	0x00e8


	//----- nvinfo : EIATTR_SW_WAR
	.align		4
.L_2483:
        /*00f8*/ 	.byte	0x04, 0x36
        /*00fa*/ 	.short	(.L_2485 - .L_2484)
.L_2484:
        /*00fc*/ 	.word	0x00000008
.L_2485:


//--------------------- .nv.info._ZN7cutlass13device_kernelIN5flash19FlashAttnFwdCombineIN4cute5tupleIJNS3_1CILi8EEENS5_ILi128EEEEEELi6ELi256ELi1ELb0ELb1EffNS_4arch4Sm90EEEEEvNT_6ParamsE --------------------------
	.section	.nv.info._ZN7cutlass13device_kernelIN5flash19FlashAttnFwdCombineIN4cute5tupleIJNS3_1CILi8EEENS5_ILi128EEEEEELi6ELi256ELi1ELb0ELb1EffNS_4arch4Sm90EEEEEvNT_6ParamsE,"",@"SHT_CUDA_INFO"
	.sectionflags	@""
	.align	4


	//----- nvinfo : EIATTR_CUDA_API_VERSION
	.align		4
        /*0000*/ 	.byte	0x04, 0x37
        /*0002*/ 	.short	(.L_2487 - .L_2486)
.L_2486:
        /*0004*/ 	.word	0x00000082


	//----- nvinfo : EIATTR_KPARAM_INFO
	.align		4
.L_2487:
        /*0008*/ 	.byte	0x04, 0x17
        /*000a*/ 	.short	(.L_2489 - .L_2488)
.L_2488:
        /*000c*/ 	.word	0x00000000
        /*0010*/ 	.short	0x0000
        /*0012*/ 	.short	0x0000
        /*0014*/ 	.byte	0x00, 0xf0, 0xa1, 0x03


	//----- nvinfo : EIATTR_SPARSE_MMA_MASK
	.align		4
.L_2489:
        /*0018*/ 	.byte	0x03, 0x50
        /*001a*/ 	.short	0x0000


	//----- nvinfo : EIATTR_MAXREG_COUNT
	.align		4
        /*001c*/ 	.byte	0x03, 0x1b
        /*001e*/ 	.short	0x0080


	//----- nvinfo : EIATTR_NUM_BARRIERS
	.align		4
        /*0020*/ 	.byte	0x02, 0x4c
        /*0022*/ 	.byte	0x01
	.zero		1


	//----- nvinfo : EIATTR_EXTERNS
	.align		4
        /*0024*/ 	.byte	0x04, 0x0f
        /*0026*/ 	.short	(.L_2491 - .L_2490)


	//   ....[0]....
	.align		4
.L_2490:
        /*0028*/ 	.word	index@(__assertfail)


	//----- nvinfo : EIATTR_MERCURY_ISA_VERSION
	.align		4
.L_2491:
        /*002c*/ 	.byte	0x03, 0x5f
        /*002e*/ 	.short	0x0101


	//----- nvinfo : EIATTR_COOP_GROUP_MASK_REGIDS
	.align		4
        /*0030*/ 	.byte	0x04, 0x29
        /*0032*/ 	.short	(.L_2493 - .L_2492)


	//   ....[0]....
.L_2492:
        /*0034*/ 	.word	0xffffffff


	//   ....[1]....
        /*0038*/ 	.word	0xffffffff


	//   ....[2]....
        /*003c*/ 	.word	0xffffffff


	//   ....[3]....
        /*0040*/ 	.word	0xffffffff


	//   ....[4]....
        /*0044*/ 	.word	0xffffffff


	//   ....[5]....
        /*0048*/ 	.word	0xffffffff


	//   ....[6]....
        /*004c*/ 	.word	0xffffffff


	//   ....[7]....
        /*0050*/ 	.word	0xffffffff


	//   ....[8]....
        /*0054*/ 	.word	0xffffffff


	//   ....[9]....
        /*0058*/ 	.word	0xffffffff


	//   ....[10]....
        /*005c*/ 	.word	0xffffffff


	//   ....[11]....
        /*0060*/ 	.word	0xffffffff


	//   ....[12]....
        /*0064*/ 	.word	0xffffffff


	//   ....[13]....
        /*0068*/ 	.word	0xffffffff


	//   ....[14]....
        /*006c*/ 	.word	0xffffffff


	//----- nvinfo : EIATTR_COOP_GROUP_INSTR_OFFSETS
	.align		4
.L_2493:
        /*0070*/ 	.byte	0x04, 0x28
        /*0072*/ 	.short	(.L_2495 - .L_2494)


	//   ....[0]....
.L_2494:
        /*0074*/ 	.word	0x00001750


	//   ....[1]....
        /*0078*/ 	.word	0x00001770


	//   ....[2]....
        /*007c*/ 	.word	0x00001790


	//   ....[3]....
        /*0080*/ 	.word	0x000017b0


	//   ....[4]....
        /*0084*/ 	.word	0x000017d0


	//   ....[5]....
        /*0088*/ 	.word	0x000018b0


	//   ....[6]....
        /*008c*/ 	.word	0x00001900


	//   ....[7]....
        /*0090*/ 	.word	0x00001920


	//   ....[8]....
        /*0094*/ 	.word	0x00001940


	//   ....[9]....
        /*0098*/ 	.word	0x00001960


	//   ....[10]....
        /*009c*/ 	.word	0x00001980


	//   ....[11]....
        /*00a0*/ 	.word	0x000019a0


	//   ....[12]....
        /*00a4*/ 	.word	0x000019c0


	//   ....[13]....
        /*00a8*/ 	.word	0x000019e0


	//   ....[14]....
        /*00ac*/ 	.word	0x00001a00


	//----- nvinfo : EIATTR_VRC_CTA_INIT_COUNT
	.align		4
.L_2495:
        /*00b0*/ 	.byte	0x02, 0x4a
	.zero		1
	.zero		1


	//----- nvinfo : EIATTR_SYSCALL_OFFSETS
	.align		4
        /*00b4*/ 	.byte	0x04, 0x46
        /*00b6*/ 	.short	(.L_2497 - .L_2496)


	//   ....[0]....
.L_2496:
        /*00b8*/ 	.word	0x00000580


	//----- nvinfo : EIATTR_EXIT_INSTR_OFFSETS
	.align		4
.L_2497:
        /*00bc*/ 	.byte	0x04, 0x1c
        /*00be*/ 	.short	(.L_2499 - .L_2498)


	//   ....[0]....
.L_2498:
        /*00c0*/ 	.word	0x00000270


	//   ....[1]....
        /*00c4*/ 	.word	0x00000460


	//   ....[2]....
        /*00c8*/ 	.word	0x000029e0


	//   ....[3]....
        /*00cc*/ 	.word	0x00002ad0


	//----- nvinfo : EIATTR_MAX_THREADS
	.align		4
.L_2499:
        /*00d0*/ 	.byte	0x04, 0x05
        /*00d2*/ 	.short	(.L_2501 - .L_2500)
.L_2500:
        /*00d4*/ 	.word	0x00000100
        /*00d8*/ 	.word	0x00000001
        /*00dc*/ 	.word	0x00000001


	//----- nvinfo : EIATTR_CRS_STACK_SIZE
	.align		4
.L_2501:
        /*00e0*/ 	.byte	0x04, 0x1e
        /*00e2*/ 	.short	(.L_2503 - .L_2502)
.L_2502:
        /*00e4*/ 	.word	0x00000000


	//----- nvinfo : EIATTR_CBANK_PARAM_SIZE
	.align		4
.L_2503:
        /*00e8*/ 	.byte	0x03, 0x19
        /*00ea*/ 	.short	0x00e8


	//----- nvinfo : EIATTR_PARAM_CBANK
	.align		4
        /*00ec*/ 	.byte	0x04, 0x0a
        /*00ee*/ 	.short	(.L_2505 - .L_2504)
	.align		4
.L_2504:
        /*00f0*/ 	.word	index@(.nv.constant0._ZN7cutlass13device_kernelIN5flash19FlashAttnFwdCombineIN4cute5tupleIJNS3_1CILi8EEENS5_ILi128EEEEEELi6ELi256ELi1ELb0ELb1EffNS_4arch4Sm90EEEEEvNT_6ParamsE)
        /*00f4*/ 	.short	0x0380
        /*00f6*/ 	.short	0x00e8


	//----- nvinfo : EIATTR_SW_WAR
	.align		4
.L_2505:
        /*00f8*/ 	.byte	0x04, 0x36
        /*00fa*/ 	.short	(.L_2507 - .L_2506)
.L_2506:
        /*00fc*/ 	.word	0x00000008
.L_2507:


//--------------------- .nv.info._ZN7cutlass13device_kernelIN5flash19FlashAttnFwdCombineIN4cute5tupleIJNS3_1CILi8EEENS5_ILi128EEEEEELi5ELi256ELi1ELb0ELb1EffNS_4arch4Sm90EEEEEvNT_6ParamsE --------------------------
	.section	.nv.info._ZN7cutlass13device_kernelIN5flash19FlashAttnFwdCombineIN4cute5tupleIJNS3_1CILi8EEENS5_ILi128EEEEEELi5ELi256ELi1ELb0ELb1EffNS_4arch4Sm90EEEEEvNT_6ParamsE,"",@"SHT_CUDA_INFO"
	.sectionflags	@""
	.align	4


	//----- nvinfo : EIATTR_CUDA_API_VERSION
	.align		4
        /*0000*/ 	.byte	0x04, 0x37
        /*0002*/ 	.short	(.L_2509 - .L_2508)
.L_2508:
        /*0004*/ 	.word	0x00000082


	//----- nvinfo : EIATTR_KPARAM_INFO
	.align		4
.L_2509:
        /*0008*/ 	.byte	0x04, 0x17
        /*000a*/ 	.short	(.L_2511 - .L_2510)
.L_2510:
        /*000c*/ 	.word	0x00000000
        /*0010*/ 	.short	0x0000
        /*0012*/ 	.short	0x0000
        /*0014*/ 	.byte	0x00, 0xf0, 0xa1, 0x03


	//----- nvinfo : EIATTR_SPARSE_MMA_MASK
	.align		4
.L_2511:
        /*0018*/ 	.byte	0x03, 0x50
        /*001a*/ 	.short	0x0000


	//----- nvinfo : EIATTR_MAXREG_COUNT
	.align		4
        /*001c*/ 	.byte	0x03, 0x1b
        /*001e*/ 	.short	0x0080


	//----- nvinfo : EIATTR_NUM_BARRIERS
	.align		4
        /*0020*/ 	.byte	0x02, 0x4c
        /*0022*/ 	.byte	0x01
	.zero		1


	//----- nvinfo : EIATTR_EXTERNS
	.align		4
        /*0024*/ 	.byte	0x04, 0x0f
        /*0026*/ 	.short	(.L_2513 - .L_2512)


	//   ....[0]....
	.align		4
.L_2512:
        /*0028*/ 	.word	index@(__assertfail)


	//----- nvinfo : EIATTR_MERCURY_ISA_VERSION
	.align		4
.L_2513:
        /*002c*/ 	.byte	0x03, 0x5f
        /*002e*/ 	.short	0x0101


	//----- nvinfo : EIATTR_COOP_GROUP_MASK_REGIDS
	.align		4
        /*0030*/ 	.byte	0x04, 0x29
        /*0032*/ 	.short	(.L_2515 - .L_2514)


	//   ....[0]....
.L_2514:
        /*0034*/ 	.word	0xffffffff


	//   ....[1]....
        /*0038*/ 	.word	0xffffffff


	//   ....[2]....
        /*003c*/ 	.word	0xffffffff


	//   ....[3]....
        /*0040*/ 	.word	0xffffffff


	//   ....[4]....
        /*0044*/ 	.word	0xffffffff


	//   ....[5]....
        /*0048*/ 	.word	0xffffffff


	//   ....[6]....
        /*004c*/ 	.word	0xffffffff


	//   ....[7]....
        /*0050*/ 	.word	0xffffffff


	//   ....[8]....
        /*0054*/ 	.word	0xffffffff


	//   ....[9]....
        /*0058*/ 	.word	0xffffffff


	//   ....[10]....
        /*005c*/ 	.word	0xffffffff


	//   ....[11]....
        /*0060*/ 	.word	0xffffffff


	//   ....[12]....
        /*0064*/ 	.word	0xffffffff


	//   ....[13]....
        /*0068*/ 	.word	0xffffffff


	//   ....[14]....
        /*006c*/ 	.word	0xffffffff


	//----- nvinfo : EIATTR_COOP_GROUP_INSTR_OFFSETS
	.align		4
.L_2515:
        /*0070*/ 	.byte	0x04, 0x28
        /*0072*/ 	.short	(.L_2517 - .L_2516)


	//   ....[0]....
.L_2516:
        /*0074*/ 	.word	0x000015a0


	//   ....[1]....
        /*0078*/ 	.word	0x000015c0


	//   ....[2]....
        /*007c*/ 	.word	0x000015e0


	//   ....[3]....
        /*0080*/ 	.word	0x00001600


	//   ....[4]....
        /*0084*/ 	.word	0x00001620


	//   ....[5]....
        /*0088*/ 	.word	0x000016a0


	//   ....[6]....
        /*008c*/ 	.word	0x000016e0


	//   ....[7]....
        /*0090*/ 	.word	0x000016f0


	//   ....[8]....
        /*0094*/ 	.word	0x00001720


	//   ....[9]....
        /*0098*/ 	.word	0x00001730


	//   ....[10]....
        /*009c*/ 	.word	0x00001760


	//   ....[11]....
        /*00a0*/ 	.word	0x00001770


	//   ....[12]....
        /*00a4*/ 	.word	0x000017a0


	//   ....[13]....
        /*00a8*/ 	.word	0x000017b0


	//   ....[14]....
        /*00ac*/ 	.word	0x000017e0


	//----- nvinfo : EIATTR_VRC_CTA_INIT_COUNT
	.align		4
.L_2517:
        /*00b0*/ 	.byte	0x02, 0x4a
	.zero		1
	.zero		1


	//----- nvinfo : EIATTR_SYSCALL_OFFSETS
	.align		4
        /*00b4*/ 	.byte	0x04, 0x46
        /*00b6*/ 	.short	(.L_2519 - .L_2518)


	//   ....[0]....
.L_2518:
        /*00b8*/ 	.word	0x00000580


	//----- nvinfo : EIATTR_EXIT_INSTR_OFFSETS
	.align		4
.L_2519:
        /*00bc*/ 	.byte	0x04, 0x1c
        /*00be*/ 	.short	(.L_2521 - .L_2520)


	//   ....[0]....
.L_2520:
        /*00c0*/ 	.word	0x00000270


	//   ....[1]....
        /*00c4*/ 	.word	0x00000460


	//   ....[2]....
        /*00c8*/ 	.word	0x00002780


	//   ....[3]....
        /*00cc*/ 	.word	0x00002870


	//----- nvinfo : EIATTR_MAX_THREADS
	.align		4
.L_2521:
        /*00d0*/ 	.byte	0x04, 0x05
        /*00d2*/ 	.short	(.L_2523 - .L_2522)
.L_2522:
        /*00d4*/ 	.word	0x00000100
        /*00d8*/ 	.word	0x00000001
        /*00dc*/ 	.word	0x00000001


	//----- nvinfo : EIATTR_CRS_STACK_SIZE
	.align		4
.L_2523:
        /*00e0*/ 	.byte	0x04, 0x1e
        /*00e2*/ 	.short	(.L_2525 - .L_2524)
.L_2524:
        /*00e4*/ 	.word	0x00000000


	//----- nvinfo : EIATTR_CBANK_PARAM_SIZE
	.align		4
.L_2525:
        /*00e8*/ 	.byte	0x03, 0x19
        /*00ea*/ 	.short	0x00e8


	//----- nvinfo : EIATTR_PARAM_CBANK
	.align		4
        /*00ec*/ 	.byte	0x04, 0x0a
        /*00ee*/ 	.short	(.L_2527 - .L_2526)
	.align		4
.L_2526:
        /*00f0*/ 	.word	index@(.nv.constant0._ZN7cutlass13device_kernelIN5flash19FlashAttnFwdCombineIN4cute5tupleIJNS3_1CILi8EEENS5_ILi128EEEEEELi5ELi256ELi1ELb0ELb1EffNS_4arch4Sm90EEEEEvNT_6ParamsE)
        /*00f4*/ 	.short	0x0380
        /*00f6*/ 	.short	0x00e8


	//----- nvinfo : EIATTR_SW_WAR
	.align		4
.L_2527:
        /*00f8*/ 	.byte	0x04, 0x36
        /*00fa*/ 	.short	(.L_2529 - .L_2528)
.L_2528:
        /*00fc*/ 	.word	0x00000008
.L_2529:


//--------------------- .nv.info._ZN7cutlass13device_kernelIN5flash19FlashAttnFwdCombineIN4cute5tupleIJNS3_1CILi8EEENS5_ILi128EEEEEELi8ELi256ELi1ELb0ELb0EffNS_4arch4Sm80EEEEEvNT_6ParamsE --------------------------
	.section	.nv.info._ZN7cutlass13device_kernelIN5flash19FlashAttnFwdCombineIN4cute5tupleIJNS3_1CILi8EEENS5_ILi128EEEEEELi8ELi256ELi1ELb0ELb0EffNS_4arch4Sm80EEEEEvNT_6ParamsE,"",@"SHT_CUDA_INFO"
	.sectionflags	@""
	.align	4


	//----- nvinfo : EIATTR_CUDA_API_VERSION
	.align		4
        /*0000*/ 	.byte	0x04, 0x37
        /*0002*/ 	.short	(.L_2531 - .L_2530)
.L_2530:
        /*0004*/ 	.word	0x00000082


	//----- nvinfo : EIATTR_KPARAM_INFO
	.align		4
.L_2531:
        /*0008*/ 	.byte	0x04, 0x17
        /*000a*/ 	.short	(.L_2533 - .L_2532)
.L_2532:
        /*000c*/ 	.word	0x00000000
        /*0010*/ 	.short	0x0000
        /*0012*/ 	.short	0x0000
        /*0014*/ 	.byte	0x00, 0xf0, 0xa1, 0x03


	//----- nvinfo : EIATTR_SPARSE_MMA_MASK
	.align		4
.L_2533:
        /*0018*/ 	.byte	0x03, 0x50
        /*001a*/ 	.short	0x0000


	//----- nvinfo : EIATTR_MAXREG_COUNT
	.align		4
        /*001c*/ 	.byte	0x03, 0x1b
        /*001e*/ 	.short	0x0080


	//----- nvinfo : EIATTR_NUM_BARRIERS
	.align		4
        /*0020*/ 	.byte	0x02, 0x4c
        /*0022*/ 	.byte	0x01
	.zero		1


	//----- nvinfo : EIATTR_EXTERNS
	.align		4
        /*0024*/ 	.byte	0x04, 0x0f
        /*0026*/ 	.short	(.L_2535 - .L_2534)


	//   ....[0]....
	.align		4
.L_2534:
        /*0028*/ 	.word	index@(__assertfail)


	//----- nvinfo : EIATTR_MERCURY_ISA_VERSION
	.align		4
.L_2535:
        /*002c*/ 	.byte	0x03, 0x5f
        /*002e*/ 	.short	0x0101


	//----- nvinfo : EIATTR_COOP_GROUP_MASK_REGIDS
	.align		4
        /*0030*/ 	.byte	0x04, 0x29
        /*0032*/ 	.short	(.L_2537 - .L_2536)


	//   ....[0]....
.L_2536:
        /*0034*/ 	.word	0xffffffff


	//   ....[1]....
        /*0038*/ 	.word	0xffffffff


	//   ....[2]....
        /*003c*/ 	.word	0xffffffff


	//   ....[3]....
        /*0040*/ 	.word	0xffffffff


	//   ....[4]....
        /*0044*/ 	.word	0xffffffff


	//   ....[5]....
        /*0048*/ 	.word	0xffffffff


	//   ....[6]....
        /*004c*/ 	.word	0xffffffff


	//   ....[7]....
        /*0050*/ 	.word	0xffffffff


	//   ....[8]....
        /*0054*/ 	.word	0xffffffff


	//   ....[9]....
        /*0058*/ 	.word	0xffffffff


	//   ....[10]....
        /*005c*/ 	.word	0xffffffff


	//   ....[11]....
        /*0060*/ 	.word	0xffffffff


	//   ....[12]....
        /*0064*/ 	.word	0xffffffff


	//   ....[13]....
        /*0068*/ 	.word	0xffffffff


	//   ....[14]....
        /*006c*/ 	.word	0xffffffff


	//----- nvinfo : EIATTR_COOP_GROUP_INSTR_OFFSETS
	.align		4
.L_2537:
        /*0070*/ 	.byte	0x04, 0x28
        /*0072*/ 	.short	(.L_2539 - .L_2538)


	//   ....[0]....
.L_2538:
        /*0074*/ 	.word	0x00001470


	//   ....[1]....
        /*0078*/ 	.word	0x00001490


	//   ....[2]....
        /*007c*/ 	.word	0x000014b0


	//   ....[3]....
        /*0080*/ 	.word	0x000014d0


	//   ....[4]....
        /*0084*/ 	.word	0x000014f0


	//   ....[5]....
        /*0088*/ 	.word	0x000017d0


	//   ....[6]....
        /*008c*/ 	.word	0x00001850


	//   ....[7]....
        /*0090*/ 	.word	0x00001860


	//   ....[8]....
        /*0094*/ 	.word	0x00001890


	//   ....[9]....
        /*0098*/ 	.word	0x000018a0


	//   ....[10]....
        /*009c*/ 	.word	0x000018d0


	//   ....[11]....
        /*00a0*/ 	.word	0x000018e0


	//   ....[12]....
        /*00a4*/ 	.word	0x00001910


	//   ....[13]....
        /*00a8*/ 	.word	0x00001920


	//   ....[14]....
        /*00ac*/ 	.word	0x00001950


	//----- nvinfo : EIATTR_VRC_CTA_INIT_COUNT
	.align		4
.L_2539:
        /*00b0*/ 	.byte	0x02, 0x4a
	.zero		1
	.zero		1


	//----- nvinfo : EIATTR_SYSCALL_OFFSETS
	.align		4
        /*00b4*/ 	.byte	0x04, 0x46
        /*00b6*/ 	.short	(.L_2541 - .L_2540)


	//   ....[0]....
.L_2540:
        /*00b8*/ 	.word	0x000003c0


	//----- nvinfo : EIATTR_EXIT_INSTR_OFFSETS
	.align		4
.L_2541:
        /*00bc*/ 	.byte	0x04, 0x1c
        /*00be*/ 	.short	(.L_2543 - .L_2542)


	//   ....[0]....
.L_2542:
        /*00c0*/ 	.word	0x00000270


	//   ....[1]....
        /*00c4*/ 	.word	0x00002ac0


	//   ....[2]....
        /*00c8*/ 	.word	0x00002bf0


	//----- nvinfo : EIATTR_MAX_THREADS
	.align		4
.L_2543:
        /*00cc*/ 	.byte	0x04, 0x05
        /*00ce*/ 	.short	(.L_2545 - .L_2544)
.L_2544:
        /*00d0*/ 	.word	0x00000100
        /*00d4*/ 	.word	0x00000001
        /*00d8*/ 	.word	0x00000001


	//----- nvinfo : EIATTR_CRS_STACK_SIZE
	.align		4
.L_2545:
        /*00dc*/ 	.byte	0x04, 0x1e
        /*00de*/ 	.short	(.L_2547 - .L_2546)
.L_2546:
        /*00e0*/ 	.word	0x00000000


	//----- nvinfo : EIATTR_CBANK_PARAM_SIZE
	.align		4
.L_2547:
        /*00e4*/ 	.byte	0x03, 0x19
        /*00e6*/ 	.short	0x00e8


	//----- nvinfo : EIATTR_PARAM_CBANK
	.align		4
        /*00e8*/ 	.byte	0x04, 0x0a
        /*00ea*/ 	.short	(.L_2549 - .L_2548)
	.align		4
.L_2548:
        /*00ec*/ 	.word	index@(.nv.constant0._ZN7cutlass13device_kernelIN5flash19FlashAttnFwdCombineIN4cute5tupleIJNS3_1CILi8EEENS5_ILi128EEEEEELi8ELi256ELi1ELb0ELb0EffNS_4arch4Sm80EEEEEvNT_6ParamsE)
        /*00f0*/ 	.short	0x0380
        /*00f2*/ 	.short	0x00e8


	//----- nvinfo : EIATTR_SW_WAR
	.align		4
.L_2549:
        /*00f4*/ 	.byte	0x04, 0x36
        /*00f6*/ 	.short	(.L_2551 - .L_2550)
.L_2550:
        /*00f8*/ 	.word	0x00000008
.L_2551:


//--------------------- .nv.info._ZN7cutlass13device_kernelIN5flash19FlashAttnFwdCombineIN4cute5tupleIJNS3_1CILi8EEENS5_ILi128EEEEEELi7ELi256ELi1ELb0ELb0EffNS_4arch4Sm80EEEEEvNT_6ParamsE --------------------------
	.section	.nv.info._ZN7cutlass13device_kernelIN5flash19FlashAttnFwdCombineIN4cute5tupleIJNS3_1CILi8EEENS5_ILi128EEEEEELi7ELi256ELi1ELb0ELb0EffNS_4arch4Sm80EEEEEvNT_6ParamsE,"",@"SHT_CUDA_INFO"
	.sectionflags	@""
	.align	4


	//----- nvinfo : EIATTR_CUDA_API_VERSION
	.align		4
        /*0000*/ 	.byte	0x04, 0x37
        /*0002*/ 	.short	(.L_2553 - .L_2552)
.L_2552:
        /*0004*/ 	.word	0x00000082


	//----- nvinfo : EIATTR_KPARAM_INFO
	.align		4
.L_2553:
        /*0008*/ 	.byte	0x04, 0x17
        /*000a*/ 	.short	(.L_2555 - .L_2554)
.L_2554:
        /*000c*/ 	.word	0x00000000
        /*0010*/ 	.short	0x0000
        /*0012*/ 	.short	0x0000
        /*0014*/ 	.byte	0x00, 0xf0, 0xa1, 0x03


	//----- nvinfo : EIATTR_SPARSE_MMA_MASK
	.align		4
.L_2555:
        /*0018*/ 	.byte	0x03, 0x50
        /*001a*/ 	.short	0x0000


	//----- nvinfo : EIATTR_MAXREG_COUNT
	.align		4
        /*001c*/ 	.byte	0x03, 0x1b
        /*001e*/ 	.short	0x0080


	//----- nvinfo : EIATTR_NUM_BARRIERS
	.align		4
        /*0020*/ 	.byte	0x02, 0x4c
        /*0022*/ 	.byte	0x01
	.zero		1


	//----- nvinfo : EIATTR_EXTERNS
	.align		4
        /*0024*/ 	.byte	0x04, 0x0f
        /*0026*/ 	.short	(.L_2557 - .L_2556)


	//   ....[0]....
	.align		4
.L_2556:
        /*0028*/ 	.word	index@(__assertfail)


	//----- nvinfo : EIATTR_MERCURY_ISA_VERSION
	.align		4
.L_2557:
        /*002c*/ 	.byte	0x03, 0x5f
        /*002e*/ 	.short	0x0101


	//----- nvinfo : EIATTR_COOP_GROUP_MASK_REGIDS
	.align		4
        /*0030*/ 	.byte	0x04, 0x29
        /*0032*/ 	.short	(.L_2559 - .L_2558)


	//   ....[0]....
.L_2558:
        /*0034*/ 	.word	0xffffffff


	//   ....[1]....
        /*0038*/ 	.word	0xffffffff


	//   ....[2]....
        /*003c*/ 	.word	0xffffffff


	//   ....[3]....
        /*0040*/ 	.word	0xffffffff


	//   ....[4]....
        /*0044*/ 	.word	0xffffffff


	//   ....[5]....
        /*0048*/ 	.word	0xffffffff


	//   ....[6]....
        /*004c*/ 	.word	0xffffffff


	//   ....[7]....
        /*0050*/ 	.word	0xffffffff


	//   ....[8]....
        /*0054*/ 	.word	0xffffffff


	//   ....[9]....
        /*0058*/ 	.word	0xffffffff


	//   ....[10]....
        /*005c*/ 	.word	0xffffffff


	//   ....[11]....
        /*0060*/ 	.word	0xffffffff


	//   ....[12]....
        /*0064*/ 	.word	0xffffffff


	//   ....[13]....
        /*0068*/ 	.word	0xffffffff


	//   ....[14]....
        /*006c*/ 	.word	0xffffffff


	//----- nvinfo : EIATTR_COOP_GROUP_INSTR_OFFSETS
	.align		4
.L_2559:
        /*0070*/ 	.byte	0x04, 0x28
        /*0072*/ 	.short	(.L_2561 - .L_2560)


	//   ....[0]....
.L_2560:
        /*0074*/ 	.word	0x00001100


	//   ....[1]....
        /*0078*/ 	.word	0x00001120


	//   ....[2]....
        /*007c*/ 	.word	0x00001140


	//   ....[3]....
        /*0080*/ 	.word	0x00001160


	//   ....[4]....
        /*0084*/ 	.word	0x00001180


	//   ....[5]....
        /*0088*/ 	.word	0x000012d0


	//   ....[6]....
        /*008c*/ 	.word	0x00001360


	//   ....[7]....
        /*0090*/ 	.word	0x00001370


	//   ....[8]....
        /*0094*/ 	.word	0x000013a0


	//   ....[9]....
        /*0098*/ 	.word	0x000013b0


	//   ....[10]....
        /*009c*/ 	.word	0x000013e0


	//   ....[11]....
        /*00a0*/ 	.word	0x000013f0


	//   ....[12]....
        /*00a4*/ 	.word	0x00001420


	//   ....[13]....
        /*00a8*/ 	.word	0x00001430


	//   ....[14]....
        /*00ac*/ 	.word	0x00001460


	//----- nvinfo : EIATTR_VRC_CTA_INIT_COUNT
	.align		4
.L_2561:
        /*00b0*/ 	.byte	0x02, 0x4a
	.zero		1
	.zero		1


	//----- nvinfo : EIATTR_SYSCALL_OFFSETS
	.align		4
        /*00b4*/ 	.byte	0x04, 0x46
        /*00b6*/ 	.short	(.L_2563 - .L_2562)


	//   ....[0]....
.L_2562:
        /*00b8*/ 	.word	0x000003c0


	//----- nvinfo : EIATTR_EXIT_INSTR_OFFSETS
	.align		4
.L_2563:
        /*00bc*/ 	.byte	0x04, 0x1c
        /*00be*/ 	.short	(.L_2565 - .L_2564)


	//   ....[0]....
.L_2564:
        /*00c0*/ 	.word	0x00000270


	//   ....[1]....
        /*00c4*/ 	.word	0x00002540


	//   ....[2]....
        /*00c8*/ 	.word	0x00002670


	//----- nvinfo : EIATTR_MAX_THREADS
	.align		4
.L_2565:
        /*00cc*/ 	.byte	0x04, 0x05
        /*00ce*/ 	.short	(.L_2567 - .L_2566)
.L_2566:
        /*00d0*/ 	.word	0x00000100
        /*00d4*/ 	.word	0x00000001
        /*00d8*/ 	.word	0x00000001


	//----- nvinfo : EIATTR_CRS_STACK_SIZE
	.align		4
.L_2567:
        /*00dc*/ 	.byte	0x04, 0x1e
        /*00de*/ 	.short	(.L_2569 - .L_2568)
.L_2568:
        /*00e0*/ 	.word	0x00000000


	//----- nvinfo : EIATTR_CBANK_PARAM_SIZE
	.align		4
.L_2569:
        /*00e4*/ 	.byte	0x03, 0x19
        /*00e6*/ 	.short	0x00e8


	//----- nvinfo : EIATTR_PARAM_CBANK
	.align		4
        /*00e8*/ 	.byte	0x04, 0x0a
        /*00ea*/ 	.short	(.L_2571 - .L_2570)
	.align		4
.L_2570:
        /*00ec*/ 	.word	index@(.nv.constant0._ZN7cutlass13device_kernelIN5flash19FlashAttnFwdCombineIN4cute5tupleIJNS3_1CILi8EEENS5_ILi128EEEEEELi7ELi256ELi1ELb0ELb0EffNS_4arch4Sm80EEEEEvNT_6ParamsE)
        /*00f0*/ 	.short	0x0380
        /*00f2*/ 	.short	0x00e8


	//----- nvinfo : EIATTR_SW_WAR
	.align		4
.L_2571:
        /*00f4*/ 	.byte	0x04, 0x36
        /*00f6*/ 	.short	(.L_2573 - .L_2572)
.L_2572:
        /*00f8*/ 	.word	0x00000008
.L_2573:


//--------------------- .nv.info._ZN7cutlass13device_kernelIN5flash19FlashAttnFwdCombineIN4cute5tupleIJNS3_1CILi8EEENS5_ILi128EEEEEELi6ELi256ELi1ELb0ELb0EffNS_4arch4Sm80EEEEEvNT_6ParamsE --------------------------
	.section	.nv.info._ZN7cutlass13device_kernelIN5flash19FlashAttnFwdCombineIN4cute5tupleIJNS3_1CILi8EEENS5_ILi128EEEEEELi6ELi256ELi1ELb0ELb0EffNS_4arch4Sm80EEEEEvNT_6ParamsE,"",@"SHT_CUDA_INFO"
	.sectionflags	@""
	.align	4


	//----- nvinfo : EIATTR_CUDA_API_VERSION
	.align		4
        /*0000*/ 	.byte	0x04, 0x37
        /*0002*/ 	.short	(.L_2575 - .L_2574)
.L_2574:
        /*0004*/ 	.word	0x00000082


	//----- nvinfo : EIATTR_KPARAM_INFO
	.align		4
.L_2575:
        /*0008*/ 	.byte	0x04, 0x17
        /*000a*/ 	.short	(.L_2577 - .L_2576)
.L_2576:
        /*000c*/ 	.word	0x00000000
        /*0010*/ 	.short	0x0000
        /*0012*/ 	.short	0x0000
        /*0014*/ 	.byte	0x00, 0xf0, 0xa1, 0x03


	//----- nvinfo : EIATTR_SPARSE_MMA_MASK
	.align		4
.L_2577:
        /*0018*/ 	.byte	0x03, 0x50
        /*001a*/ 	.short	0x0000


	//----- nvinfo : EIATTR_MAXREG_COUNT
	.align		4
        /*001c*/ 	.byte	0x03, 0x1b
        /*001e*/ 	.short	0x0080


	//----- nvinfo : EIATTR_NUM_BARRIERS
	.align		4
        /*0020*/ 	.byte	0x02, 0x4c
        /*0022*/ 	.byte	0x01
	.zero		1


	//----- nvinfo : EIATTR_EXTERNS
	.align		4
        /*0024*/ 	.byte	0x04, 0x0f
        /*0026*/ 	.short	(.L_2579 - .L_2578)


	//   ....[0]....
	.align		4
.L_2578:
        /*0028*/ 	.word	index@(__assertfail)


	//----- nvinfo : EIATTR_MERCURY_ISA_VERSION
	.align		4
.L_2579:
        /*002c*/ 	.byte	0x03, 0x5f
        /*002e*/ 	.short	0x0101


	//----- nvinfo : EIATTR_COOP_GROUP_MASK_REGIDS
	.align		4
        /*0030*/ 	.byte	0x04, 0x29
        /*0032*/ 	.short	(.L_2581 - .L_2580)


	//   ....[0]....
.L_2580:
        /*0034*/ 	.word	0xffffffff


	//   ....[1]....
        /*0038*/ 	.word	0xffffffff


	//   ....[2]....
        /*003c*/ 	.word	0xffffffff


	//   ....[3]....
        /*0040*/ 	.word	0xffffffff


	//   ....[4]....
        /*0044*/ 	.word	0xffffffff


	//   ....[5]....
        /*0048*/ 	.word	0xffffffff


	//   ....[6]....
        /*004c*/ 	.word	0xffffffff


	//   ....[7]....
        /*0050*/ 	.word	0xffffffff


	//   ....[8]....
        /*0054*/ 	.word	0xffffffff


	//   ....[9]....
        /*0058*/ 	.word	0xffffffff


	//   ....[10]....
        /*005c*/ 	.word	0xffffffff


	//   ....[11]....
        /*0060*/ 	.word	0xffffffff


	//   ....[12]....
        /*0064*/ 	.word	0xffffffff


	//   ....[13]....
        /*0068*/ 	.word	0xffffffff


	//   ....[14]....
        /*006c*/ 	.word	0xffffffff


	//----- nvinfo : EIATTR_COOP_GROUP_INSTR_OFFSETS
	.align		4
.L_2581:
        /*0070*/ 	.byte	0x04, 0x28
        /*0072*/ 	.short	(.L_2583 - .L_2582)


	//   ....[0]....
.L_2582:
        /*0074*/ 	.word	0x00000e10


	//   ....[1]....
        /*0078*/ 	.word	0x00000e30


	//   ....[2]....
        /*007c*/ 	.word	0x00000e50


	//   ....[3]....
        /*0080*/ 	.word	0x00000e70


	//   ....[4]....
        /*0084*/ 	.word	0x00000e90


	//   ....[5]....
        /*0088*/ 	.word	0x00000f60


	//   ....[6]....
        /*008c*/ 	.word	0x00000fa0


	//   ....[7]....
        /*0090*/ 	.word	0x00000fb0


	//   ....[8]....
        /*0094*/ 	.word	0x00000fe0


	//   ....[9]....
        /*0098*/ 	.word	0x00000ff0


	//   ....[10]....
        /*009c*/ 	.word	0x00001020


	//   ....[11]....
        /*00a0*/ 	.word	0x00001030


	//   ....[12]....
        /*00a4*/ 	.word	0x00001060


	//   ....[13]....
        /*00a8*/ 	.word	0x00001070


	//   ....[14]....
        /*00ac*/ 	.word	0x000010c0


	//----- nvinfo : EIATTR_VRC_CTA_INIT_COUNT
	.align		4
.L_2583:
        /*00b0*/ 	.byte	0x02, 0x4a
	.zero		1
	.zero		1


	//----- nvinfo : EIATTR_SYSCALL_OFFSETS
	.align		4
        /*00b4*/ 	.byte	0x04, 0x46
        /*00b6*/ 	.short	(.L_2585 - .L_2584)


	//   ....[0]....
.L_2584:
        /*00b8*/ 	.word	0x000003c0


	//----- nvinfo : EIATTR_EXIT_INSTR_OFFSETS
	.align		4
.L_2585:
        /*00bc*/ 	.byte	0x04, 0x1c
        /*00be*/ 	.short	(.L_2587 - .L_2586)


	//   ....[0]....
.L_2586:
        /*00c0*/ 	.word	0x00000270


	//   ....[1]....
        /*00c4*/ 	.word	0x00002140


	//   ....[2]....
        /*00c8*/ 	.word	0x00002270


	//----- nvinfo : EIATTR_MAX_THREADS
	.align		4
.L_2587:
        /*00cc*/ 	.byte	0x04, 0x05
        /*00ce*/ 	.short	(.L_2589 - .L_2588)
.L_2588:
        /*00d0*/ 	.word	0x00000100
        /*00d4*/ 	.word	0x00000001
        /*00d8*/ 	.word	0x00000001


	//----- nvinfo : EIATTR_CRS_STACK_SIZE
	.align		4
.L_2589:
        /*00dc*/ 	.byte	0x04, 0x1e
        /*00de*/ 	.short	(.L_2591 - .L_2590)
.L_2590:
        /*00e0*/ 	.word	0x00000000


	//----- nvinfo : EIATTR_CBANK_PARAM_SIZE
	.align		4
.L_2591:
        /*00e4*/ 	.byte	0x03, 0x19
        /*00e6*/ 	.short	0x00e8


	//----- nvinfo : EIATTR_PARAM_CBANK
	.align		4
        /*00e8*/ 	.byte	0x04, 0x0a
        /*00ea*/ 	.short	(.L_2593 - .L_2592)
	.align		4
.L_2592:
        /*00ec*/ 	.word	index@(.nv.constant0._ZN7cutlass13device_kernelIN5flash19FlashAttnFwdCombineIN4cute5tupleIJNS3_1CILi8EEENS5_ILi128EEEEEELi6ELi256ELi1ELb0ELb0EffNS_4arch4Sm80EEEEEvNT_6ParamsE)
        /*00f0*/ 	.short	0x0380
        /*00f2*/ 	.short	0x00e8


	//----- nvinfo : EIATTR_SW_WAR
	.align		4
.L_2593:
        /*00f4*/ 	.byte	0x04, 0x36
        /*00f6*/ 	.short	(.L_2595 - .L_2594)
.L_2594:
        /*00f8*/ 	.word	0x00000008
.L_2595:


//--------------------- .nv.info._ZN7cutlass13device_kernelIN5flash19FlashAttnFwdCombineIN4cute5tupleIJNS3_1CILi8EEENS5_ILi128EEEEEELi5ELi256ELi1ELb0ELb0EffNS_4arch4Sm80EEEEEvNT_6ParamsE --------------------------
	.section	.nv.info._ZN7cutlass13device_kernelIN5flash19FlashAttnFwdCombineIN4cute5tupleIJNS3_1CILi8EEENS5_ILi128EEEEEELi5ELi256ELi1ELb0ELb0EffNS_4arch4Sm80EEEEEvNT_6ParamsE,"",@"SHT_CUDA_INFO"
	.sectionflags	@""
	.align	4


	//----- nvinfo : EIATTR_CUDA_API_VERSION
	.align		4
        /*0000*/ 	.byte	0x04, 0x37
        /*0002*/ 	.short	(.L_2597 - .L_2596)
.L_2596:
        /*0004*/ 	.word	0x00000082


	//----- nvinfo : EIATTR_KPARAM_INFO
	.align		4
.L_2597:
        /*0008*/ 	.byte	0x04, 0x17
        /*000a*/ 	.short	(.L_2599 - .L_2598)
.L_2598:
        /*000c*/ 	.word	0x00000000
        /*0010*/ 	.short	0x0000
        /*0012*/ 	.short	0x0000
        /*0014*/ 	.byte	0x00, 0xf0, 0xa1, 0x03


	//----- nvinfo : EIATTR_SPARSE_MMA_MASK
	.align		4
.L_2599:
        /*0018*/ 	.byte	0x03, 0x50
        /*001a*/ 	.short	0x0000


	//----- nvinfo : EIATTR_MAXREG_COUNT
	.align		4
        /*001c*/ 	.byte	0x03, 0x1b
        /*001e*/ 	.short	0x0080


	//----- nvinfo : EIATTR_NUM_BARRIERS
	.align		4
        /*0020*/ 	.byte	0x02, 0x4c
        /*0022*/ 	.byte	0x01
	.zero		1


	//----- nvinfo : EIATTR_EXTERNS
	.align		4
        /*0024*/ 	.byte	0x04, 0x0f
        /*0026*/ 	.short	(.L_2601 - .L_2600)


	//   ....[0]....
	.align		4
.L_2600:
        /*0028*/ 	.word	index@(__assertfail)


	//----- nvinfo : EIATTR_MERCURY_ISA_VERSION
	.align		4
.L_2601:
        /*002c*/ 	.byte	0x03, 0x5f
        /*002e*/ 	.short	0x0101


	//----- nvinfo : EIATTR_COOP_GROUP_MASK_REGIDS
	.align		4
        /*0030*/ 	.byte	0x04, 0x29
        /*0032*/ 	.short	(.L_2603 - .L_2602)


	//   ....[0]....
.L_2602:
        /*0034*/ 	.word	0xffffffff


	//   ....[1]....
        /*0038*/ 	.word	0xffffffff


	//   ....[2]....
        /*003c*/ 	.word	0xffffffff


	//   ....[3]....
        /*0040*/ 	.word	0xffffffff


	//   ....[4]....
        /*0044*/ 	.word	0xffffffff


	//   ....[5]....
        /*0048*/ 	.word	0xffffffff


	//   ....[6]....
        /*004c*/ 	.word	0xffffffff


	//   ....[7]....
        /*0050*/ 	.word	0xffffffff


	//   ....[8]....
        /*0054*/ 	.word	0xffffffff


	//   ....[9]....
        /*0058*/ 	.word	0xffffffff


	//   ....[10]....
        /*005c*/ 	.word	0xffffffff


	//   ....[11]....
        /*0060*/ 	.word	0xffffffff


	//   ....[12]....
        /*0064*/ 	.word	0xffffffff


	//   ....[13]....
        /*0068*/ 	.word	0xffffffff


	//   ....[14]....
        /*006c*/ 	.word	0xffffffff


	//----- nvinfo : EIATTR_COOP_GROUP_INSTR_OFFSETS
	.align		4
.L_2603:
        /*0070*/ 	.byte	0x04, 0x28
        /*0072*/ 	.short	(.L_2605 - .L_2604)


	//   ....[0]....
.L_2604:
        /*0074*/ 	.word	0x00000c10


	//   ....[1]....
        /*0078*/ 	.word	0x00000c30


	//   ....[2]....
        /*007c*/ 	.word	0x00000c50


	//   ....[3]....
        /*0080*/ 	.word	0x00000c70


	//   ....[4]....
        /*0084*/ 	.word	0x00000c90


	//   ....[5]....
        /*0088*/ 	.word	0x00000d10


	//   ....[6]....
        /*008c*/ 	.word	0x00000d50


	//   ....[7]....
        /*0090*/ 	.word	0x00000d60


	//   ....[8]....
        /*0094*/ 	.word	0x00000d90


	//   ....[9]....
        /*0098*/ 	.word	0x00000da0


	//   ....[10]....
        /*009c*/ 	.word	0x00000dd0


	//   ....[11]....
        /*00a0*/ 	.word	0x00000de0


	//   ....[12]....
        /*00a4*/ 	.word	0x00000e10


	//   ....[13]....
        /*00a8*/ 	.word	0x00000e20


	//   ....[14]....
        /*00ac*/ 	.word	0x00000e50


	//----- nvinfo : EIATTR_VRC_CTA_INIT_COUNT
	.align		4
.L_2605:
        /*00b0*/ 	.byte	0x02, 0x4a
	.zero		1
	.zero		1


	//----- nvinfo : EIATTR_SYSCALL_OFFSETS
	.align		4
        /*00b4*/ 	.byte	0x04, 0x46
        /*00b6*/ 	.short	(.L_2607 - .L_2606)


	//   ....[0]....
.L_2606:
        /*00b8*/ 	.word	0x000003c0


	//----- nvinfo : EIATTR_EXIT_INSTR_OFFSETS
	.align		4
.L_2607:
        /*00bc*/ 	.byte	0x04, 0x1c
        /*00be*/ 	.short	(.L_2609 - .L_2608)


	//   ....[0]....
.L_2608:
        /*00c0*/ 	.word	0x00000270


	//   ....[1]....
        /*00c4*/ 	.word	0x00001ed0


	//   ....[2]....
        /*00c8*/ 	.word	0x00002000


	//----- nvinfo : EIATTR_MAX_THREADS
	.align		4
.L_2609:
        /*00cc*/ 	.byte	0x04, 0x05
        /*00ce*/ 	.short	(.L_2611 - .L_2610)
.L_2610:
        /*00d0*/ 	.word	0x00000100
        /*00d4*/ 	.word	0x00000001
        /*00d8*/ 	.word	0x00000001


	//----- nvinfo : EIATTR_CRS_STACK_SIZE
	.align		4
.L_2611:
        /*00dc*/ 	.byte	0x04, 0x1e
        /*00de*/ 	.short	(.L_2613 - .L_2612)
.L_2612:
        /*00e0*/ 	.word	0x00000000


	//----- nvinfo : EIATTR_CBANK_PARAM_SIZE
	.align		4
.L_2613:
        /*00e4*/ 	.byte	0x03, 0x19
        /*00e6*/ 	.short	0x00e8


	//----- nvinfo : EIATTR_PARAM_CBANK
	.align		4
        /*00e8*/ 	.byte	0x04, 0x0a
        /*00ea*/ 	.short	(.L_2615 - .L_2614)
	.align		4
.L_2614:
        /*00ec*/ 	.word	index@(.nv.constant0._ZN7cutlass13device_kernelIN5flash19FlashAttnFwdCombineIN4cute5tupleIJNS3_1CILi8EEENS5_ILi128EEEEEELi5ELi256ELi1ELb0ELb0EffNS_4arch4Sm80EEEEEvNT_6ParamsE)
        /*00f0*/ 	.short	0x0380
        /*00f2*/ 	.short	0x00e8


	//----- nvinfo : EIATTR_SW_WAR
	.align		4
.L_2615:
        /*00f4*/ 	.byte	0x04, 0x36
        /*00f6*/ 	.short	(.L_2617 - .L_2616)
.L_2616:
        /*00f8*/ 	.word	0x00000008
.L_2617:


//--------------------- .nv.info._ZN7cutlass13device_kernelIN5flash19FlashAttnFwdCombineIN4cute5tupleIJNS3_1CILi8EEENS5_ILi128EEEEEELi8ELi256ELi1ELb0ELb1EffNS_4arch4Sm80EEEEEvNT_6ParamsE --------------------------
	.section	.nv.info._ZN7cutlass13device_kernelIN5flash19FlashAttnFwdCombineIN4cute5tupleIJNS3_1CILi8EEENS5_ILi128EEEEEELi8ELi256ELi1ELb0ELb1EffNS_4arch4Sm80EEEEEvNT_6ParamsE,"",@"SHT_CUDA_INFO"
	.sectionflags	@""
	.align	4


	//----- nvinfo : EIATTR_CUDA_API_VERSION
	.align		4
        /*0000*/ 	.byte	0x04, 0x37
        /*0002*/ 	.short	(.L_2619 - .L_2618)
.L_2618:
        /*0004*/ 	.word	0x00000082


	//----- nvinfo : EIATTR_KPARAM_INFO
	.align		4
.L_2619:
        /*0008*/ 	.byte	0x04, 0x17
        /*000a*/ 	.short	(.L_2621 - .L_2620)
.L_2620:
        /*000c*/ 	.word	0x00000000
        /*0010*/ 	.short	0x0000
        /*0012*/ 	.short	0x0000
        /*0014*/ 	.byte	0x00, 0xf0, 0xa1, 0x03


	//----- nvinfo : EIATTR_SPARSE_MMA_MASK
	.align		4
.L_2621:
        /*0018*/ 	.byte	0x03, 0x50
        /*001a*/ 	.short	0x0000


	//----- nvinfo : EIATTR_MAXREG_COUNT
	.align		4
        /*001c*/ 	.byte	0x03, 0x1b
        /*001e*/ 	.short	0x0080


	//----- nvinfo : EIATTR_NUM_BARRIERS
	.align		4
        /*0020*/ 	.byte	0x02, 0x4c
        /*0022*/ 	.byte	0x01
	.zero		1


	//----- nvinfo : EIATTR_EXTERNS
	.align		4
        /*0024*/ 	.byte	0x04, 0x0f
        /*0026*/ 	.short	(.L_2623 - .L_2622)


	//   ....[0]....
	.align		4
.L_2622:
        /*0028*/ 	.word	index@(__assertfail)


	//----- nvinfo : EIATTR_MERCURY_ISA_VERSION
	.align		4
.L_2623:
        /*002c*/ 	.byte	0x03, 0x5f
        /*002e*/ 	.short	0x0101


	//----- nvinfo : EIATTR_COOP_GROUP_MASK_REGIDS
	.align		4
        /*0030*/ 	.byte	0x04, 0x29
        /*0032*/ 	.short	(.L_2625 - .L_2624)


	//   ....[0]....
.L_2624:
        /*0034*/ 	.word	0xffffffff


	//   ....[1]....
        /*0038*/ 	.word	0xffffffff


	//   ....[2]....
        /*003c*/ 	.word	0xffffffff


	//   ....[3]....
        /*0040*/ 	.word	0xffffffff


	//   ....[4]....
        /*0044*/ 	.word	0xffffffff


	//   ....[5]....
        /*0048*/ 	.word	0xffffffff


	//   ....[6]....
        /*004c*/ 	.word	0xffffffff


	//   ....[7]....
        /*0050*/ 	.word	0xffffffff


	//   ....[8]....
        /*0054*/ 	.word	0xffffffff


	//   ....[9]....
        /*0058*/ 	.word	0xffffffff


	//   ....[10]....
        /*005c*/ 	.word	0xffffffff


	//   ....[11]....
        /*0060*/ 	.word	0xffffffff


	//   ....[12]....
        /*0064*/ 	.word	0xffffffff


	//   ....[13]....
        /*0068*/ 	.word	0xffffffff


	//   ....[14]....
        /*006c*/ 	.word	0xffffffff


	//----- nvinfo : EIATTR_COOP_GROUP_INSTR_OFFSETS
	.align		4
.L_2625:
        /*0070*/ 	.byte	0x04, 0x28
        /*0072*/ 	.short	(.L_2627 - .L_2626)


	//   ....[0]....
.L_2626:
        /*0074*/ 	.word	0x00001e20


	//   ....[1]....
        /*0078*/ 	.word	0x00001e40


	//   ....[2]....
        /*007c*/ 	.word	0x00001e60


	//   ....[3]....
        /*0080*/ 	.word	0x00001e80


	//   ....[4]....
        /*0084*/ 	.word	0x00001ea0


	//   ....[5]....
        /*0088*/ 	.word	0x00002170


	//   ....[6]....
        /*008c*/ 	.word	0x000021f0


	//   ....[7]....
        /*0090*/ 	.word	0x00002200


	//   ....[8]....
        /*0094*/ 	.word	0x00002230


	//   ....[9]....
        /*0098*/ 	.word	0x00002240


	//   ....[10]....
        /*009c*/ 	.word	0x00002270


	//   ....[11]....
        /*00a0*/ 	.word	0x00002280


	//   ....[12]....
        /*00a4*/ 	.word	0x000022b0


	//   ....[13]....
        /*00a8*/ 	.word	0x000022c0


	//   ....[14]....
        /*00ac*/ 	.word	0x000022f0


	//----- nvinfo : EIATTR_VRC_CTA_INIT_COUNT
	.align		4
.L_2627:
        /*00b0*/ 	.byte	0x02, 0x4a
	.zero		1
	.zero		1


	//----- nvinfo : EIATTR_SYSCALL_OFFSETS
	.align		4
        /*00b4*/ 	.byte	0x04, 0x46
        /*00b6*/ 	.short	(.L_2629 - .L_2628)


	//   ....[0]....
.L_2628:
        /*00b8*/ 	.word	0x00000580


	//----- nvinfo : EIATTR_EXIT_INSTR_OFFSETS
	.align		4
.L_2629:
        /*00bc*/ 	.byte	0x04, 0x1c
        /*00be*/ 	.short	(.L_2631 - .L_2630)


	//   ....[0]....
.L_2630:
        /*00c0*/ 	.word	0x00000270


	//   ....[1]....
        /*00c4*/ 	.word	0x00000460


	//   ....[2]....
        /*00c8*/ 	.word	0x000033a0


	//   ....[3]....
        /*00cc*/ 	.word	0x00003490


	//----- nvinfo : EIATTR_MAX_THREADS
	.align		4
.L_2631:
        /*00d0*/ 	.byte	0x04, 0x05
        /*00d2*/ 	.short	(.L_2633 - .L_2632)
.L_2632:
        /*00d4*/ 	.word	0x00000100
        /*00d8*/ 	.word	0x00000001
        /*00dc*/ 	.word	0x00000001


	//----- nvinfo : EIATTR_CRS_STACK_SIZE
	.align		4
.L_2633:
        /*00e0*/ 	.byte	0x04, 0x1e
        /*00e2*/ 	.short	(.L_2635 - .L_2634)
.L_2634:
        /*00e4*/ 	.word	0x00000000


	//----- nvinfo : EIATTR_CBANK_PARAM_SIZE
	.align		4
.L_2635:
        /*00e8*/ 	.byte	0x03, 0x19
        /*00ea*/ 	.short	0x00e8


	//----- nvinfo : EIATTR_PARAM_CBANK
	.align		4
        /*00ec*/ 	.byte	0x04, 0x0a
        /*00ee*/ 	.short	(.L_2637 - .L_2636)
	.align		4
.L_2636:
        /*00f0*/ 	.word	index@(.nv.constant0._ZN7cutlass13device_kernelIN5flash19FlashAttnFwdCombineIN4cute5tupleIJNS3_1CILi8EEENS5_ILi128EEEEEELi8ELi256ELi1ELb0ELb1EffNS_4arch4Sm80EEEEEvNT_6ParamsE)
        /*00f4*/ 	.short	0x0380
        /*00f6*/ 	.short	0x00e8


	//----- nvinfo : EIATTR_SW_WAR
	.align		4
.L_2637:
        /*00f8*/ 	.byte	0x04, 0x36
        /*00fa*/ 	.short	(.L_2639 - .L_2638)
.L_2638:
        /*00fc*/ 	.word	0x00000008
.L_2639:


//--------------------- .nv.info._ZN7cutlass13device_kernelIN5flash19FlashAttnFwdCombineIN4cute5tupleIJNS3_1CILi8EEENS5_ILi128EEEEEELi7ELi256ELi1ELb0ELb1EffNS_4arch4Sm80EEEEEvNT_6ParamsE --------------------------
	.section	.nv.info._ZN7cutlass13device_kernelIN5flash19FlashAttnFwdCombineIN4cute5tupleIJNS3_1CILi8EEENS5_ILi128EEEEEELi7ELi256ELi1ELb0ELb1EffNS_4arch4Sm80EEEEEvNT_6ParamsE,"",@"SHT_CUDA_INFO"
	.sectionflags	@""
	.align	4


	//----- nvinfo : EIATTR_CUDA_API_VERSION
	.align		4
        /*0000*/ 	.byte	0x04, 0x37
        /*0002*/ 	.short	(.L_2641 - .L_2640)
.L_2640:
        /*0004*/ 	.word	0x00000082


	//----- nvinfo : EIATTR_KPARAM_INFO
	.align		4
.L_2641:
        /*0008*/ 	.byte	0x04, 0x17
        /*000a*/ 	.short	(.L_2643 - .L_2642)
.L_2642:
        /*000c*/ 	.word	0x00000000
        /*0010*/ 	.short	0x0000
        /*0012*/ 	.short	0x0000
        /*0014*/ 	.byte	0x00, 0xf0, 0xa1, 0x03


	//----- nvinfo : EIATTR_SPARSE_MMA_MASK
	.align		4
.L_2643:
        /*0018*/ 	.byte	0x03, 0x50
        /*001a*/ 	.short	0x0000


	//----- nvinfo : EIATTR_MAXREG_COUNT
	.align		4
        /*001c*/ 	.byte	0x03, 0x1b
        /*001e*/ 	.short	0x0080


	//----- nvinfo : EIATTR_NUM_BARRIERS
	.align		4
        /*0020*/ 	.byte	0x02, 0x4c
        /*0022*/ 	.byte	0x01
	.zero		1


	//----- nvinfo : EIATTR_EXTERNS
	.align		4
        /*0024*/ 	.byte	0x04, 0x0f
        /*0026*/ 	.short	(.L_2645 - .L_2644)


	//   ....[0]....
	.align		4
.L_2644:
        /*0028*/ 	.word	index@(__assertfail)


	//----- nvinfo : EIATTR_MERCURY_ISA_VERSION
	.align		4
.L_2645:
        /*002c*/ 	.byte	0x03, 0x5f
        /*002e*/ 	.short	0x0101


	//----- nvinfo : EIATTR_COOP_GROUP_MASK_REGIDS
	.align		4
        /*0030*/ 	.byte	0x04, 0x29
        /*0032*/ 	.short	(.L_2647 - .L_2646)


	//   ....[0]....
.L_2646:
        /*0034*/ 	.word	0xffffffff


	//   ....[1]....
        /*0038*/ 	.word	0xffffffff


	//   ....[2]....
        /*003c*/ 	.word	0xffffffff


	//   ....[3]....
        /*0040*/ 	.word	0xffffffff


	//   ....[4]....
        /*0044*/ 	.word	0xffffffff


	//   ....[5]....
        /*0048*/ 	.word	0xffffffff


	//   ....[6]....
        /*004c*/ 	.word	0xffffffff


	//   ....[7]....
        /*0050*/ 	.word	0xffffffff


	//   ....[8]....
        /*0054*/ 	.word	0xffffffff


	//   ....[9]....
        /*0058*/ 	.word	0xffffffff


	//   ....[10]....
        /*005c*/ 	.word	0xffffffff


	//   ....[11]....
        /*0060*/ 	.word	0xffffffff


	//   ....[12]....
        /*0064*/ 	.word	0xffffffff


	//   ....[13]....
        /*0068*/ 	.word	0xffffffff


	//   ....[14]....
        /*006c*/ 	.word	0xffffffff


	//----- nvinfo : EIATTR_COOP_GROUP_INSTR_OFFSETS
	.align		4
.L_2647:
        /*0070*/ 	.byte	0x04, 0x28
        /*0072*/ 	.short	(.L_2649 - .L_2648)


	//   ....[0]....
.L_2648:
        /*0074*/ 	.word	0x00001a80


	//   ....[1]....
        /*0078*/ 	.word	0x00001aa0


	//   ....[2]....
        /*007c*/ 	.word	0x00001ac0


	//   ....[3]....
        /*0080*/ 	.word	0x00001ae0


	//   ....[4]....
        /*0084*/ 	.word	0x00001b00


	//   ....[5]....
        /*0088*/ 	.word	0x00001c50


	//   ....[6]....
        /*008c*/ 	.word	0x00001cd0


	//   ....[7]....
        /*0090*/ 	.word	0x00001ce0


	//   ....[8]....
        /*0094*/ 	.word	0x00001d10


	//   ....[9]....
        /*0098*/ 	.word	0x00001d20


	//   ....[10]....
        /*009c*/ 	.word	0x00001d50


	//   ....[11]....
        /*00a0*/ 	.word	0x00001d60


	//   ....[12]....
        /*00a4*/ 	.word	0x00001d90


	//   ....[13]....
        /*00a8*/ 	.word	0x00001da0


	//   ....[14]....
        /*00ac*/ 	.word	0x00001dd0


	//----- nvinfo : EIATTR_VRC_CTA_INIT_COUNT
	.align		4
.L_2649:
        /*00b0*/ 	.byte	0x02, 0x4a
	.zero		1
	.zero		1


	//----- nvinfo : EIATTR_SYSCALL_OFFSETS
	.align		4
        /*00b4*/ 	.byte	0x04, 0x46
        /*00b6*/ 	.short	(.L_2651 - .L_2650)


	//   ....[0]....
.L_2650:
        /*00b8*/ 	.word	0x00000580


	//----- nvinfo : EIATTR_EXIT_INSTR_OFFSETS
	.align		4
.L_2651:
        /*00bc*/ 	.byte	0x04, 0x1c
        /*00be*/ 	.short	(.L_2653 - .L_2652)


	//   ....[0]....
.L_2652:
        /*00c0*/ 	.word	0x00000270


	//   ....[1]....
        /*00c4*/ 	.word	0x00000460


	//   ....[2]....
        /*00c8*/ 	.word	0x00002e00


	//   ....[3]....
        /*00cc*/ 	.word	0x00002ef0


	//----- nvinfo : EIATTR_MAX_THREADS
	.align		4
.L_2653:
        /*00d0*/ 	.byte	0x04, 0x05
        /*00d2*/ 	.short	(.L_2655 - .L_2654)
.L_2654:
        /*00d4*/ 	.word	0x00000100
        /*00d8*/ 	.word	0x00000001
        /*00dc*/ 	.word	0x00000001


	//----- nvinfo : EIATTR_CRS_STACK_SIZE
	.align		4
.L_2655:
        /*00e0*/ 	.byte	0x04, 0x1e
        /*00e2*/ 	.short	(.L_2657 - .L_2656)
.L_2656:
        /*00e4*/ 	.word	0x00000000


	//----- nvinfo : EIATTR_CBANK_PARAM_SIZE
	.align		4
.L_2657:
        /*00e8*/ 	.byte	0x03, 0x19
        /*00ea*/ 	.short	0x00e8


	//----- nvinfo : EIATTR_PARAM_CBANK
	.align		4
        /*00ec*/ 	.byte	0x04, 0x0a
        /*00ee*/ 	.short	(.L_2659 - .L_2658)
	.align		4
.L_2658:
        /*00f0*/ 	.word	index@(.nv.constant0._ZN7cutlass13device_kernelIN5flash19FlashAttnFwdCombineIN4cute5tupleIJNS3_1CILi8EEENS5_ILi128EEEEEELi7ELi256ELi1ELb0ELb1EffNS_4arch4Sm80EEEEEvNT_6ParamsE)
        /*00f4*/ 	.short	0x0380
        /*00f6*/ 	.short	0x00e8


	//----- nvinfo : EIATTR_SW_WAR
	.align		4
.L_2659:
        /*00f8*/ 	.byte	0x04, 0x36
        /*00fa*/ 	.short	(.L_2661 - .L_2660)
.L_2660:
        /*00fc*/ 	.word	0x00000008
.L_2661:


//--------------------- .nv.info._ZN7cutlass13device_kernelIN5flash19FlashAttnFwdCombineIN4cute5tupleIJNS3_1CILi8EEENS5_ILi128EEEEEELi6ELi256ELi1ELb0ELb1EffNS_4arch4Sm80EEEEEvNT_6ParamsE --------------------------
	.section	.nv.info._ZN7cutlass13device_kernelIN5flash19FlashAttnFwdCombineIN4cute5tupleIJNS3_1CILi8EEENS5_ILi128EEEEEELi6ELi256ELi1ELb0ELb1EffNS_4arch4Sm80EEEEEvNT_6ParamsE,"",@"SHT_CUDA_INFO"
	.sectionflags	@""
	.align	4


	//----- nvinfo : EIATTR_CUDA_API_VERSION
	.align		4
        /*0000*/ 	.byte	0x04, 0x37
        /*0002*/ 	.short	(.L_2663 - .L_2662)
.L_2662:
        /*0004*/ 	.word	0x00000082


	//----- nvinfo : EIATTR_KPARAM_INFO
	.align		4
.L_2663:
        /*0008*/ 	.byte	0x04, 0x17
        /*000a*/ 	.short	(.L_2665 - .L_2664)
.L_2664:
        /*000c*/ 	.word	0x00000000
        /*0010*/ 	.short	0x0000
        /*0012*/ 	.short	0x0000
        /*0014*/ 	.byte	0x00, 0xf0, 0xa1, 0x03


	//----- nvinfo : EIATTR_SPARSE_MMA_MASK
	.align		4
.L_2665:
        /*0018*/ 	.byte	0x03, 0x50
        /*001a*/ 	.short	0x0000


	//----- nvinfo : EIATTR_MAXREG_COUNT
	.align		4
        /*001c*/ 	.byte	0x03, 0x1b
        /*001e*/ 	.short	0x0080


	//----- nvinfo : EIATTR_NUM_BARRIERS
	.align		4
        /*0020*/ 	.byte	0x02, 0x4c
        /*0022*/ 	.byte	0x01
	.zero		1


	//----- nvinfo : EIATTR_EXTERNS
	.align		4
        /*0024*/ 	.byte	0x04, 0x0f
        /*0026*/ 	.short	(.L_2667 - .L_2666)


	//   ....[0]....
	.align		4
.L_2666:
        /*0028*/ 	.word	index@(__assertfail)


	//----- nvinfo : EIATTR_MERCURY_ISA_VERSION
	.align		4
.L_2667:
        /*002c*/ 	.byte	0x03, 0x5f
        /*002e*/ 	.short	0x0101


	//----- nvinfo : EIATTR_COOP_GROUP_MASK_REGIDS
	.align		4
        /*0030*/ 	.byte	0x04, 0x29
        /*0032*/ 	.short	(.L_2669 - .L_2668)


	//   ....[0]....
.L_2668:
        /*0034*/ 	.word	0xffffffff


	//   ....[1]....
        /*0038*/ 	.word	0xffffffff


	//   ....[2]....
        /*003c*/ 	.word	0xffffffff


	//   ....[3]....
        /*0040*/ 	.word	0xffffffff


	//   ....[4]....
        /*0044*/ 	.word	0xffffffff


	//   ....[5]....
        /*0048*/ 	.word	0xffffffff


	//   ....[6]....
        /*004c*/ 	.word	0xffffffff


	//   ....[7]....
        /*0050*/ 	.word	0xffffffff


	//   ....[8]....
        /*0054*/ 	.word	0xffffffff


	//   ....[9]....
        /*0058*/ 	.word	0xffffffff


	//   ....[10]....
        /*005c*/ 	.word	0xffffffff


	//   ....[11]....
        /*0060*/ 	.word	0xffffffff


	//   ....[12]....
        /*0064*/ 	.word	0xffffffff


	//   ....[13]....
        /*0068*/ 	.word	0xffffffff


	//   ....[14]....
        /*006c*/ 	.word	0xffffffff


	//----- nvinfo : EIATTR_COOP_GROUP_INSTR_OFFSETS
	.align		4
.L_2669:
        /*0070*/ 	.byte	0x04, 0x28
        /*0072*/ 	.short	(.L_2671 - .L_2670)


	//   ....[0]....
.L_2670:
        /*0074*/ 	.word	0x00001750


	//   ....[1]....
        /*0078*/ 	.word	0x00001770


	//   ....[2]....
        /*007c*/ 	.word	0x00001790


	//   ....[3]....
        /*0080*/ 	.word	0x000017b0


	//   ....[4]....
        /*0084*/ 	.word	0x000017d0


	//   ....[5]....
        /*0088*/ 	.word	0x000018b0


	//   ....[6]....
        /*008c*/ 	.word	0x00001900


	//   ....[7]....
        /*0090*/ 	.word	0x00001920


	//   ....[8]....
        /*0094*/ 	.word	0x00001940


	//   ....[9]....
        /*0098*/ 	.word	0x00001960


	//   ....[10]....
        /*009c*/ 	.word	0x00001980


	//   ....[11]....
        /*00a0*/ 	.word	0x000019a0


	//   ....[12]....
        /*00a4*/ 	.word	0x000019c0


	//   ....[13]....
        /*00a8*/ 	.word	0x000019e0


	//   ....[14]....
        /*00ac*/ 	.word	0x00001a00


	//----- nvinfo : EIATTR_VRC_CTA_INIT_COUNT
	.align		4
.L_2671:
        /*00b0*/ 	.byte	0x02, 0x4a
	.zero		1
	.zero		1


	//----- nvinfo : EIATTR_SYSCALL_OFFSETS
	.align		4
        /*00b4*/ 	.byte	0x04, 0x46
        /*00b6*/ 	.short	(.L_2673 - .L_2672)


	//   ....[0]....
.L_2672:
        /*00b8*/ 	.word	0x00000580


	//----- nvinfo : EIATTR_EXIT_INSTR_OFFSETS
	.align		4
.L_2673:
        /*00bc*/ 	.byte	0x04, 0x1c
        /*00be*/ 	.short	(.L_2675 - .L_2674)


	//   ....[0]....
.L_2674:
        /*00c0*/ 	.word	0x00000270


	//   ....[1]....
        /*00c4*/ 	.word	0x00000460


	//   ....[2]....
        /*00c8*/ 	.word	0x000029e0


	//   ....[3]....
        /*00cc*/ 	.word	0x00002ad0


	//----- nvinfo : EIATTR_MAX_THREADS
	.align		4
.L_2675:
        /*00d0*/ 	.byte	0x04, 0x05
        /*00d2*/ 	.short	(.L_2677 - .L_2676)
.L_2676:
        /*00d4*/ 	.word	0x00000100
        /*00d8*/ 	.word	0x00000001
        /*00dc*/ 	.word	0x00000001


	//----- nvinfo : EIATTR_CRS_STACK_SIZE
	.align		4
.L_2677:
        /*00e0*/ 	.byte	0x04, 0x1e
        /*00e2*/ 	.short	(.L_2679 - .L_2678)
.L_2678:
        /*00e4*/ 	.word	0x00000000


	//----- nvinfo : EIATTR_CBANK_PARAM_SIZE
	.align		4
.L_2679:
        /*00e8*/ 	.byte	0x03, 0x19
        /*00ea*/ 	.short	0x00e8


	//----- nvinfo : EIATTR_PARAM_CBANK
	.align		4
        /*00ec*/ 	.byte	0x04, 0x0a
        /*00ee*/ 	.short	(.L_2681 - .L_2680)
	.align		4
.L_2680:
        /*00f0*/ 	.word	index@(.nv.constant0._ZN7cutlass13device_kernelIN5flash19FlashAttnFwdCombineIN4cute5tupleIJNS3_1CILi8EEENS5_ILi128EEEEEELi6ELi256ELi1ELb0ELb1EffNS_4arch4Sm80EEEEEvNT_6ParamsE)
        /*00f4*/ 	.short	0x0380
        /*00f6*/ 	.short	0x00e8


	//----- nvinfo : EIATTR_SW_WAR
	.align		4
.L_2681:
        /*00f8*/ 	.byte	0x04, 0x36
        /*00fa*/ 	.short	(.L_2683 - .L_2682)
.L_2682:
        /*00fc*/ 	.word	0x00000008
.L_2683:


//--------------------- .nv.info._ZN7cutlass13device_kernelIN5flash19FlashAttnFwdCombineIN4cute5tupleIJNS3_1CILi8EEENS5_ILi128EEEEEELi5ELi256ELi1ELb0ELb1EffNS_4arch4Sm80EEEEEvNT_6ParamsE --------------------------
	.section	.nv.info._ZN7cutlass13device_kernelIN5flash19FlashAttnFwdCombineIN4cute5tupleIJNS3_1CILi8EEENS5_ILi128EEEEEELi5ELi256ELi1ELb0ELb1EffNS_4arch4Sm80EEEEEvNT_6ParamsE,"",@"SHT_CUDA_INFO"
	.sectionflags	@""
	.align	4


	//----- nvinfo : EIATTR_CUDA_API_VERSION
	.align		4
        /*0000*/ 	.byte	0x04, 0x37
        /*0002*/ 	.short	(.L_2685 - .L_2684)
.L_2684:
        /*0004*/ 	.word	0x00000082


	//----- nvinfo : EIATTR_KPARAM_INFO
	.align		4
.L_2685:
        /*0008*/ 	.byte	0x04, 0x17
        /*000a*/ 	.short	(.L_2687 - .L_2686)
.L_2686:
        /*000c*/ 	.word	0x00000000
        /*0010*/ 	.short	0x0000
        /*0012*/ 	.short	0x0000
        /*0014*/ 	.byte	0x00, 0xf0, 0xa1, 0x03


	//----- nvinfo : EIATTR_SPARSE_MMA_MASK
	.align		4
.L_2687:
        /*0018*/ 	.byte	0x03, 0x50
        /*001a*/ 	.short	0x0000


	//----- nvinfo : EIATTR_MAXREG_COUNT
	.align		4
        /*001c*/ 	.byte	0x03, 0x1b
        /*001e*/ 	.short	0x0080


	//----- nvinfo : EIATTR_NUM_BARRIERS
	.align		4
        /*0020*/ 	.byte	0x02, 0x4c
        /*0022*/ 	.byte	0x01
	.zero		1


	//----- nvinfo : EIATTR_EXTERNS
	.align		4
        /*0024*/ 	.byte	0x04, 0x0f
        /*0026*/ 	.short	(.L_2689 - .L_2688)


	//   ....[0]....
	.align		4
.L_2688:
        /*0028*/ 	.word	index@(__assertfail)


	//----- nvinfo : EIATTR_MERCURY_ISA_VERSION
	.align		4
.L_2689:
        /*002c*/ 	.byte	0x03, 0x5f
        /*002e*/ 	.short	0x0101


	//----- nvinfo : EIATTR_COOP_GROUP_MASK_REGIDS
	.align		4
        /*0030*/ 	.byte	0x04, 0x29
        /*0032*/ 	.short	(.L_2691 - .L_2690)


	//   ....[0]....
.L_2690:
        /*0034*/ 	.word	0xffffffff


	//   ....[1]....
        /*0038*/ 	.word	0xffffffff


	//   ....[2]....
        /*003c*/ 	.word	0xffffffff


	//   ....[3]....
        /*0040*/ 	.word	0xffffffff


	//   ....[4]....
        /*0044*/ 	.word	0xffffffff


	//   ....[5]....
        /*0048*/ 	.word	0xffffffff


	//   ....[6]....
        /*004c*/ 	.word	0xffffffff


	//   ....[7]....
        /*0050*/ 	.word	0xffffffff


	//   ....[8]....
        /*0054*/ 	.word	0xffffffff


	//   ....[9]....
        /*0058*/ 	.word	0xffffffff


	//   ....[10]....
        /*005c*/ 	.word	0xffffffff


	//   ....[11]....
        /*0060*/ 	.word	0xffffffff


	//   ....[12]....
        /*0064*/ 	.word	0xffffffff


	//   ....[13]....
        /*0068*/ 	.word	0xffffffff


	//   ....[14]....
        /*006c*/ 	.word	0xffffffff


	//----- nvinfo : EIATTR_COOP_GROUP_INSTR_OFFSETS
	.align		4
.L_2691:
        /*0070*/ 	.byte	0x04, 0x28
        /*0072*/ 	.short	(.L_2693 - .L_2692)


	//   ....[0]....
.L_2692:
        /*0074*/ 	.word	0x000015a0


	//   ....[1]....
        /*0078*/ 	.word	0x000015c0


	//   ....[2]....
        /*007c*/ 	.word	0x000015e0


	//   ....[3]....
        /*0080*/ 	.word	0x00001600


	//   ....[4]....
        /*0084*/ 	.word	0x00001620


	//   ....[5]....
        /*0088*/ 	.word	0x000016a0


	//   ....[6]....
        /*008c*/ 	.word	0x000016e0


	//   ....[7]....
        /*0090*/ 	.word	0x000016f0


	//   ....[8]....
        /*0094*/ 	.word	0x00001720


	//   ....[9]....
        /*0098*/ 	.word	0x00001730


	//   ....[10]....
        /*009c*/ 	.word	0x00001760


	//   ....[11]....
        /*00a0*/ 	.word	0x00001770


	//   ....[12]....
        /*00a4*/ 	.word	0x000017a0


	//   ....[13]....
        /*00a8*/ 	.word	0x000017b0


	//   ....[14]....
        /*00ac*/ 	.word	0x000017e0


	//----- nvinfo : EIATTR_VRC_CTA_INIT_COUNT
	.align		4
.L_2693:
        /*00b0*/ 	.byte	0x02, 0x4a
	.zero		1
	.zero		1


	//----- nvinfo : EIATTR_SYSCALL_OFFSETS
	.align		4
        /*00b4*/ 	.byte	0x04, 0x46
        /*00b6*/ 	.short	(.L_2695 - .L_2694)


	//   ....[0]....
.L_2694:
        /*00b8*/ 	.word	0x00000580


	//----- nvinfo : EIATTR_EXIT_INSTR_OFFSETS
	.align		4
.L_2695:
        /*00bc*/ 	.byte	0x04, 0x1c
        /*00be*/ 	.short	(.L_2697 - .L_2696)


	//   ....[0]....
.L_2696:
        /*00c0*/ 	.word	0x00000270


	//   ....[1]....
        /*00c4*/ 	.word	0x00000460


	//   ....[2]....
        /*00c8*/ 	.word	0x00002780


	//   ....[3]....
        /*00cc*/ 	.word	0x00002870


	//----- nvinfo : EIATTR_MAX_THREADS
	.align		4
.L_2697:
        /*00d0*/ 	.byte	0x04, 0x05
        /*00d2*/ 	.short	(.L_2699 - .L_2698)
.L_2698:
        /*00d4*/ 	.word	0x00000100
        /*00d8*/ 	.word	0x00000001
        /*00dc*/ 	.word	0x00000001


	//----- nvinfo : EIATTR_CRS_STACK_SIZE
	.align		4
.L_2699:
        /*00e0*/ 	.byte	0x04, 0x1e
        /*00e2*/ 	.short	(.L_2701 - .L_2700)
.L_2700:
        /*00e4*/ 	.word	0x00000000


	//----- nvinfo : EIATTR_CBANK_PARAM_SIZE
	.align		4
.L_2701:
        /*00e8*/ 	.byte	0x03, 0x19
        /*00ea*/ 	.short	0x00e8


	//----- nvinfo : EIATTR_PARAM_CBANK
	.align		4
        /*00ec*/ 	.byte	0x04, 0x0a
        /*00ee*/ 	.short	(.L_2703 - .L_2702)
	.align		4
.L_2702:
        /*00f0*/ 	.word	index@(.nv.constant0._ZN7cutlass13device_kernelIN5flash19FlashAttnFwdCombineIN4cute5tupleIJNS3_1CILi8EEENS5_ILi128EEEEEELi5ELi256ELi1ELb0ELb1EffNS_4arch4Sm80EEEEEvNT_6ParamsE)
        /*00f4*/ 	.short	0x0380
        /*00f6*/ 	.short	0x00e8


	//----- nvinfo : EIATTR_SW_WAR
	.align		4
.L_2703:
        /*00f8*/ 	.byte	0x04, 0x36
        /*00fa*/ 	.short	(.L_2705 - .L_2704)
.L_2704:
        /*00fc*/ 	.word	0x00000008
.L_2705:


//--------------------- .nv.info._ZN7cutlass13device_kernelIN5flash19FlashAttnFwdCombineIN4cute5tupleIJNS3_1CILi16EEENS5_ILi64EEEEEELi8ELi256ELi1ELb0ELb0EffNS_4arch4Sm90EEEEEvNT_6ParamsE --------------------------
	.section	.nv.info._ZN7cutlass13device_kernelIN5flash19FlashAttnFwdCombineIN4cute5tupleIJNS3_1CILi16EEENS5_ILi64EEEEEELi8ELi256ELi1ELb0ELb0EffNS_4arch4Sm90EEEEEvNT_6ParamsE,"",@"SHT_CUDA_INFO"
	.sectionflags	@""
	.align	4


	//----- nvinfo : EIATTR_CUDA_API_VERSION
	.align		4
        /*0000*/ 	.byte	0x04, 0x37
        /*0002*/ 	.short	(.L_2707 - .L_2706)
.L_2706:
        /*0004*/ 	.word	0x00000082


	//----- nvinfo : EIATTR_KPARAM_INFO
	.align		4
.L_2707:
        /*0008*/ 	.byte	0x04, 0x17
        /*000a*/ 	.short	(.L_2709 - .L_2708)
.L_2708:
        /*000c*/ 	.word	0x00000000
        /*0010*/ 	.short	0x0000
        /*0012*/ 	.short	0x0000
        /*0014*/ 	.byte	0x00, 0xf0, 0xa1, 0x03


	//----- nvinfo : EIATTR_SPARSE_MMA_MASK
	.align		4
.L_2709:
        /*0018*/ 	.byte	0x03, 0x50
        /*001a*/ 	.short	0x0000


	//----- nvinfo : EIATTR_MAXREG_COUNT
	.align		4
        /*001c*/ 	.byte	0x03, 0x1b
        /*001e*/ 	.short	0x0080


	//----- nvinfo : EIATTR_NUM_BARRIERS
	.align		4
        /*0020*/ 	.byte	0x02, 0x4c
        /*0022*/ 	.byte	0x01
	.zero		1


	//----- nvinfo : EIATTR_EXTERNS
	.align		4
        /*0024*/ 	.byte	0x04, 0x0f
        /*0026*/ 	.short	(.L_2711 - .L_2710)


	//   ....[0]....
	.align		4
.L_2710:
        /*0028*/ 	.word	index@(__assertfail)


	//----- nvinfo : EIATTR_MERCURY_ISA_VERSION
	.align		4
.L_2711:
        /*002c*/ 	.byte	0x03, 0x5f
        /*002e*/ 	.short	0x0101


	//----- nvinfo : EIATTR_COOP_GROUP_MASK_REGIDS
	.align		4
        /*0030*/ 	.byte	0x04, 0x29
        /*0032*/ 	.short	(.L_2713 - .L_2712)


	//   ....[0]....
.L_2712:
        /*0034*/ 	.word	0xffffffff


	//   ....[1]....
        /*0038*/ 	.word	0xffffffff


	//   ....[2]....
        /*003c*/ 	.word	0xffffffff


	//   ....[3]....
        /*0040*/ 	.word	0xffffffff


	//   ....[4]....
        /*0044*/ 	.word	0xffffffff


	//   ....[5]....
        /*0048*/ 	.word	0xffffffff


	//   ....[6]....
        /*004c*/ 	.word	0xffffffff


	//   ....[7]....
        /*0050*/ 	.word	0xffffffff


	//   ....[8]....
        /*0054*/ 	.word	0xffffffff


	//   ....[9]....
        /*0058*/ 	.word	0xffffffff


	//   ....[10]....
        /*005c*/ 	.word	0xffffffff


	//   ....[11]....
        /*0060*/ 	.word	0xffffffff


	//----- nvinfo : EIATTR_COOP_GROUP_INSTR_OFFSETS
	.align		4
.L_2713:
        /*0064*/ 	.byte	0x04, 0x28
        /*0066*/ 	.short	(.L_2715 - .L_2714)


	//   ....[0]....
.L_2714:
        /*0068*/ 	.word	0x00001c40


	//   ....[1]....
        /*006c*/ 	.word	0x00001c60


	//   ....[2]....
        /*0070*/ 	.word	0x00001c80


	//   ....[3]....
        /*0074*/ 	.word	0x00001ca0


	//   ....[4]....
        /*0078*/ 	.word	0x00002180


	//   ....[5]....
        /*007c*/ 	.word	0x00002280


	//   ....[6]....
        /*0080*/ 	.word	0x000022e0


	//   ....[7]....
        /*0084*/ 	.word	0x00002300


	//   ....[8]....
        /*0088*/ 	.word	0x00002320


	//   ....[9]....
        /*008c*/ 	.word	0x00002340


	//   ....[10]....
        /*0090*/ 	.word	0x00002360


	//   ....[11]....
        /*0094*/ 	.word	0x000023e0


	//----- nvinfo : EIATTR_VRC_CTA_INIT_COUNT
	.align		4
.L_2715:
        /*0098*/ 	.byte	0x02, 0x4a
	.zero		1
	.zero		1


	//----- nvinfo : EIATTR_SYSCALL_OFFSETS
	.align		4
        /*009c*/ 	.byte	0x04, 0x46
        /*009e*/ 	.short	(.L_2717 - .L_2716)


	//   ....[0]....
.L_2716:
        /*00a0*/ 	.word	0x000003c0


	//----- nvinfo : EIATTR_EXIT_INSTR_OFFSETS
	.align		4
.L_2717:
        /*00a4*/ 	.byte	0x04, 0x1c
        /*00a6*/ 	.short	(.L_2719 - .L_2718)


	//   ....[0]....
.L_2718:
        /*00a8*/ 	.word	0x00000270


	//   ....[1]....
        /*00ac*/ 	.word	0x000035c0


	//   ....[2]....
        /*00b0*/ 	.word	0x000036e0


	//----- nvinfo : EIATTR_MAX_THREADS
	.align		4
.L_2719:
        /*00b4*/ 	.byte	0x04, 0x05
        /*00b6*/ 	.short	(.L_2721 - .L_2720)
.L_2720:
        /*00b8*/ 	.word	0x00000100
        /*00bc*/ 	.word	0x00000001
        /*00c0*/ 	.word	0x00000001


	//----- nvinfo : EIATTR_CRS_STACK_SIZE
	.align		4
.L_2721:
        /*00c4*/ 	.byte	0x04, 0x1e
        /*00c6*/ 	.short	(.L_2723 - .L_2722)
.L_2722:
        /*00c8*/ 	.word	0x00000000


	//----- nvinfo : EIATTR_CBANK_PARAM_SIZE
	.align		4
.L_2723:
        /*00cc*/ 	.byte	0x03, 0x19
        /*00ce*/ 	.short	0x00e8


	//----- nvinfo : EIATTR_PARAM_CBANK
	.align		4
        /*00d0*/ 	.byte	0x04, 0x0a
        /*00d2*/ 	.short	(.L_2725 - .L_2724)
	.align		4
.L_2724:
        /*00d4*/ 	.word	index@(.nv.constant0._ZN7cutlass13device_kernelIN5flash19FlashAttnFwdCombineIN4cute5tupleIJNS3_1CILi16EEENS5_ILi64EEEEEELi8ELi256ELi1ELb0ELb0EffNS_4arch4Sm90EEEEEvNT_6ParamsE)
        /*00d8*/ 	.short	0x0380
        /*00da*/ 	.short	0x00e8


	//----- nvinfo : EIATTR_SW_WAR
	.align		4
.L_2725:
        /*00dc*/ 	.byte	0x04, 0x36
        /*00de*/ 	.short	(.L_2727 - .L_2726)
.L_2726:
        /*00e0*/ 	.word	0x00000008
.L_2727:


//--------------------- .nv.info._ZN7cutlass13device_kernelIN5flash19FlashAttnFwdCombineIN4cute5tupleIJNS3_1CILi16EEENS5_ILi64EEEEEELi7ELi256ELi1ELb0ELb0EffNS_4arch4Sm90EEEEEvNT_6ParamsE --------------------------
	.section	.nv.info._ZN7cutlass13device_kernelIN5flash19FlashAttnFwdCombineIN4cute5tupleIJNS3_1CILi16EEENS5_ILi64EEEEEELi7ELi256ELi1ELb0ELb0EffNS_4arch4Sm90EEEEEvNT_6ParamsE,"",@"SHT_CUDA_INFO"
	.sectionflags	@""
	.align	4


	//----- nvinfo : EIATTR_CUDA_API_VERSION
	.align		4
        /*0000*/ 	.byte	0x04, 0x37
        /*0002*/ 	.short	(.L_2729 - .L_2728)
.L_2728:
        /*0004*/ 	.word	0x00000082


	//----- nvinfo : EIATTR_KPARAM_INFO
	.align		4
.L_2729:
        /*0008*/ 	.byte	0x04, 0x17
        /*000a*/ 	.short	(.L_2731 - .L_2730)
.L_2730:
        /*000c*/ 	.word	0x00000000
        /*0010*/ 	.short	0x0000
        /*0012*/ 	.short	0x0000
        /*0014*/ 	.byte	0x00, 0xf0, 0xa1, 0x03


	//----- nvinfo : EIATTR_SPARSE_MMA_MASK
	.align		4
.L_2731:
        /*0018*/ 	.byte	0x03, 0x50
        /*001a*/ 	.short	0x0000


	//----- nvinfo : EIATTR_MAXREG_COUNT
	.align		4
        /*001c*/ 	.byte	0x03, 0x1b
        /*001e*/ 	.short	0x0080


	//----- nvinfo : EIATTR_NUM_BARRIERS
	.align		4
        /*0020*/ 	.byte	0x02, 0x4c
        /*0022*/ 	.byte	0x01
	.zero		1


	//----- nvinfo : EIATTR_EXTERNS
	.align		4
        /*0024*/ 	.byte	0x04, 0x0f
        /*0026*/ 	.short	(.L_2733 - .L_2732)


	//   ....[0]....
	.align		4
.L_2732:
        /*0028*/ 	.word	index@(__assertfail)


	//----- nvinfo : EIATTR_MERCURY_ISA_VERSION
	.align		4
.L_2733:
        /*002c*/ 	.byte	0x03, 0x5f
        /*002e*/ 	.short	0x0101


	//----- nvinfo : EIATTR_COOP_GROUP_MASK_REGIDS
	.align		4
        /*0030*/ 	.byte	0x04, 0x29
        /*0032*/ 	.short	(.L_2735 - .L_2734)


	//   ....[0]....
.L_2734:
        /*0034*/ 	.word	0xffffffff


	//   ....[1]....
        /*0038*/ 	.word	0xffffffff


	//   ....[2]....
        /*003c*/ 	.word	0xffffffff


	//   ....[3]....
        /*0040*/ 	.word	0xffffffff


	//   ....[4]....
        /*0044*/ 	.word	0xffffffff


	//   ....[5]....
        /*0048*/ 	.word	0xffffffff


	//   ....[6]....
        /*004c*/ 	.word	0xffffffff


	//   ....[7]....
        /*0050*/ 	.word	0xffffffff


	//   ....[8]....
        /*0054*/ 	.word	0xffffffff


	//   ....[9]....
        /*0058*/ 	.word	0xffffffff


	//   ....[10]....
        /*005c*/ 	.word	0xffffffff


	//   ....[11]....
        /*0060*/ 	.word	0xffffffff


	//----- nvinfo : EIATTR_COOP_GROUP_INSTR_OFFSETS
	.align		4
.L_2735:
        /*0064*/ 	.byte	0x04, 0x28
        /*0066*/ 	.short	(.L_2737 - .L_2736)


	//   ....[0]....
.L_2736:
        /*0068*/ 	.word	0x00001370


	//   ....[1]....
        /*006c*/ 	.word	0x00001390


	//   ....[2]....
        /*0070*/ 	.word	0x000013b0


	//   ....[3]....
        /*0074*/ 	.word	0x000013d0


	//   ....[4]....
        /*0078*/ 	.word	0x00001680


	//   ....[5]....
        /*007c*/ 	.word	0x00001700


	//   ....[6]....
        /*0080*/ 	.word	0x00001710


	//   ....[7]....
        /*0084*/ 	.word	0x00001740


	//   ....[8]....
        /*0088*/ 	.word	0x00001750


	//   ....[9]....
        /*008c*/ 	.word	0x00001780


	//   ....[10]....
        /*0090*/ 	.word	0x000017a0


	//   ....[11]....
        /*0094*/ 	.word	0x000018b0


	//----- nvinfo : EIATTR_VRC_CTA_INIT_COUNT
	.align		4
.L_2737:
        /*0098*/ 	.byte	0x02, 0x4a
	.zero		1
	.zero		1


	//----- nvinfo : EIATTR_SYSCALL_OFFSETS
	.align		4
        /*009c*/ 	.byte	0x04, 0x46
        /*009e*/ 	.short	(.L_2739 - .L_2738)


	//   ....[0]....
.L_2738:
        /*00a0*/ 	.word	0x000003c0


	//----- nvinfo : EIATTR_EXIT_INSTR_OFFSETS
	.align		4
.L_2739:
        /*00a4*/ 	.byte	0x04, 0x1c
        /*00a6*/ 	.short	(.L_2741 - .L_2740)


	//   ....[0]....
.L_2740:
        /*00a8*/ 	.word	0x00000270


	//   ....[1]....
        /*00ac*/ 	.word	0x000028f0


	//   ....[2]....
        /*00b0*/ 	.word	0x00002a20


	//----- nvinfo : EIATTR_MAX_THREADS
	.align		4
.L_2741:
        /*00b4*/ 	.byte	0x04, 0x05
        /*00b6*/ 	.short	(.L_2743 - .L_2742)
.L_2742:
        /*00b8*/ 	.word	0x00000100
        /*00bc*/ 	.word	0x00000001
        /*00c0*/ 	.word	0x00000001


	//----- nvinfo : EIATTR_CRS_STACK_SIZE
	.align		4
.L_2743:
        /*00c4*/ 	.byte	0x04, 0x1e
        /*00c6*/ 	.short	(.L_2745 - .L_2744)
.L_2744:
        /*00c8*/ 	.word	0x00000000


	//----- nvinfo : EIATTR_CBANK_PARAM_SIZE
	.align		4
.L_2745:
        /*00cc*/ 	.byte	0x03, 0x19
        /*00ce*/ 	.short	0x00e8


	//----- nvinfo : EIATTR_PARAM_CBANK
	.align		4
        /*00d0*/ 	.byte	0x04, 0x0a
        /*00d2*/ 	.short	(.L_2747 - .L_2746)
	.align		4
.L_2746:
        /*00d4*/ 	.word	index@(.nv.constant0._ZN7cutlass13device_kernelIN5flash19FlashAttnFwdCombineIN4cute5tupleIJNS3_1CILi16EEENS5_ILi64EEEEEELi7ELi256ELi1ELb0ELb0EffNS_4arch4Sm90EEEEEvNT_6ParamsE)
        /*00d8*/ 	.short	0x0380
        /*00da*/ 	.short	0x00e8


	//----- nvinfo : EIATTR_SW_WAR
	.align		4
.L_2747:
        /*00dc*/ 	.byte	0x04, 0x36
        /*00de*/ 	.short	(.L_2749 - .L_2748)
.L_2748:
        /*00e0*/ 	.word	0x00000008
.L_2749:


//--------------------- .nv.info._ZN7cutlass13device_kernelIN5flash19FlashAttnFwdCombineIN4cute5tupleIJNS3_1CILi16EEENS5_ILi64EEEEEELi6ELi256ELi1ELb0ELb0EffNS_4arch4Sm90EEEEEvNT_6ParamsE --------------------------
	.section	.nv.info._ZN7cutlass13device_kernelIN5flash19FlashAttnFwdCombineIN4cute5tupleIJNS3_1CILi16EEENS5_ILi64EEEEEELi6ELi256ELi1ELb0ELb0EffNS_4arch4Sm90EEEEEvNT_6ParamsE,"",@"SHT_CUDA_INFO"
	.sectionflags	@""
	.align	4


	//----- nvinfo : EIATTR_CUDA_API_VERSION
	.align		4
        /*0000*/ 	.byte	0x04, 0x37
        /*0002*/ 	.short	(.L_2751 - .L_2750)
.L_2750:
        /*0004*/ 	.word	0x00000082


	//----- nvinfo : EIATTR_KPARAM_INFO
	.align		4
.L_2751:
        /*0008*/ 	.byte	0x04, 0x17
        /*000a*/ 	.short	(.L_2753 - .L_2752)
.L_2752:
        /*000c*/ 	.word	0x00000000
        /*0010*/ 	.short	0x0000
        /*0012*/ 	.short	0x0000
        /*0014*/ 	.byte	0x00, 0xf0, 0xa1, 0x03


	//----- nvinfo : EIATTR_SPARSE_MMA_MASK
	.align		4
.L_2753:
        /*0018*/ 	.byte	0x03, 0x50
        /*001a*/ 	.short	0x0000


	//----- nvinfo : EIATTR_MAXREG_COUNT
	.align		4
        /*001c*/ 	.byte	0x03, 0x1b
        /*001e*/ 	.short	0x0080


	//----- nvinfo : EIATTR_NUM_BARRIERS
	.align		4
        /*0020*/ 	.byte	0x02, 0x4c
        /*0022*/ 	.byte	0x01
	.zero		1


	//----- nvinfo : EIATTR_EXTERNS
	.align		4
        /*0024*/ 	.byte	0x04, 0x0f
        /*0026*/ 	.short	(.L_2755 - .L_2754)


	//   ....[0]....
	.align		4
.L_2754:
        /*0028*/ 	.word	index@(__assertfail)


	//----- nvinfo : EIATTR_MERCURY_ISA_VERSION
	.align		4
.L_2755:
        /*002c*/ 	.byte	0x03, 0x5f
        /*002e*/ 	.short	0x0101


	//----- nvinfo : EIATTR_COOP_GROUP_MASK_REGIDS
	.align		4
        /*0030*/ 	.byte	0x04, 0x29
        /*0032*/ 	.short	(.L_2757 - .L_2756)


	//   ....[0]....
.L_2756:
        /*0034*/ 	.word	0xffffffff


	//   ....[1]....
        /*0038*/ 	.word	0xffffffff


	//   ....[2]....
        /*003c*/ 	.word	0xffffffff


	//   ....[3]....
        /*0040*/ 	.word	0xffffffff


	//   ....[4]....
        /*0044*/ 	.word	0xffffffff


	//   ....[5]....
        /*0048*/ 	.word	0xffffffff


	//   ....[6]....
        /*004c*/ 	.word	0xffffffff


	//   ....[7]....
        /*0050*/ 	.word	0xffffffff


	//   ....[8]....
        /*0054*/ 	.word	0xffffffff


	//   ....[9]....
        /*0058*/ 	.word	0xffffffff


	//   ....[10]....
        /*005c*/ 	.word	0xffffffff


	//   ....[11]....
        /*0060*/ 	.word	0xffffffff


	//----- nvinfo : EIATTR_COOP_GROUP_INSTR_OFFSETS
	.align		4
.L_2757:
        /*0064*/ 	.byte	0x04, 0x28
        /*0066*/ 	.short	(.L_2759 - .L_2758)


	//   ....[0]....
.L_2758:
        /*0068*/ 	.word	0x00000f50


	//   ....[1]....
        /*006c*/ 	.word	0x00000f70


	//   ....[2]....
        /*0070*/ 	.word	0x00000f90


	//   ....[3]....
        /*0074*/ 	.word	0x00000fb0


	//   ....[4]....
        /*0078*/ 	.word	0x000010e0


	//   ....[5]....
        /*007c*/ 	.word	0x00001150


	//   ....[6]....
        /*0080*/ 	.word	0x00001170


	//   ....[7]....
        /*0084*/ 	.word	0x00001190


	//   ....[8]....
        /*0088*/ 	.word	0x000011b0


	//   ....[9]....
        /*008c*/ 	.word	0x000011d0


	//   ....[10]....
        /*0090*/ 	.word	0x000011f0


	//   ....[11]....
        /*0094*/ 	.word	0x00001220


	//----- nvinfo : EIATTR_VRC_CTA_INIT_COUNT
	.align		4
.L_2759:
        /*0098*/ 	.byte	0x02, 0x4a
	.zero		1
	.zero		1


	//----- nvinfo : EIATTR_SYSCALL_OFFSETS
	.align		4
        /*009c*/ 	.byte	0x04, 0x46
        /*009e*/ 	.short	(.L_2761 - .L_2760)


	//   ....[0]....
.L_2760:
        /*00a0*/ 	.word	0x000003c0


	//----- nvinfo : EIATTR_EXIT_INSTR_OFFSETS
	.align		4
.L_2761:
        /*00a4*/ 	.byte	0x04, 0x1c
        /*00a6*/ 	.short	(.L_2763 - .L_2762)


	//   ....[0]....
.L_2762:
        /*00a8*/ 	.word	0x00000270


	//   ....[1]....
        /*00ac*/ 	.word	0x000022d0


	//   ....[2]....
        /*00b0*/ 	.word	0x00002400


	//----- nvinfo : EIATTR_MAX_THREADS
	.align		4
.L_2763:
        /*00b4*/ 	.byte	0x04, 0x05
        /*00b6*/ 	.short	(.L_2765 - .L_2764)
.L_2764:
        /*00b8*/ 	.word	0x00000100
        /*00bc*/ 	.word	0x00000001
        /*00c0*/ 	.word	0x00000001


	//----- nvinfo : EIATTR_CRS_STACK_SIZE
	.align		4
.L_2765:
        /*00c4*/ 	.byte	0x04, 0x1e
        /*00c6*/ 	.short	(.L_2767 - .L_2766)
.L_2766:
        /*00c8*/ 	.word	0x00000000


	//----- nvinfo : EIATTR_CBANK_PARAM_SIZE
	.align		4
.L_2767:
        /*00cc*/ 	.byte	0x03, 0x19
        /*00ce*/ 	.short	0x00e8


	//----- nvinfo : EIATTR_PARAM_CBANK
	.align		4
        /*00d0*/ 	.byte	0x04, 0x0a
        /*00d2*/ 	.short	(.L_2769 - .L_2768)
	.align		4
.L_2768:
        /*00d4*/ 	.word	index@(.nv.constant0._ZN7cutlass13device_kernelIN5flash19FlashAttnFwdCombineIN4cute5tupleIJNS3_1CILi16EEENS5_ILi64EEEEEELi6ELi256ELi1ELb0ELb0EffNS_4arch4Sm90EEEEEvNT_6ParamsE)
        /*00d8*/ 	.short	0x0380
        /*00da*/ 	.short	0x00e8


	//----- nvinfo : EIATTR_SW_WAR
	.align		4
.L_2769:
        /*00dc*/ 	.byte	0x04, 0x36
        /*00de*/ 	.short	(.L_2771 - .L_2770)
.L_2770:
        /*00e0*/ 	.word	0x00000008
.L_2771:


//--------------------- .nv.info._ZN7cutlass13device_kernelIN5flash19FlashAttnFwdCombineIN4cute5tupleIJNS3_1CILi16EEENS5_ILi64EEEEEELi5ELi256ELi1ELb0ELb0EffNS_4arch4Sm90EEEEEvNT_6ParamsE --------------------------
	.section	.nv.info._ZN7cutlass13device_kernelIN5flash19FlashAttnFwdCombineIN4cute5tupleIJNS3_1CILi16EEENS5_ILi64EEEEEELi5ELi256ELi1ELb0ELb0EffNS_4arch4Sm90EEEEEvNT_6ParamsE,"",@"SHT_CUDA_INFO"
	.sectionflags	@""
	.align	4


	//----- nvinfo : EIATTR_CUDA_API_VERSION
	.align		4
        /*0000*/ 	.byte	0x04, 0x37
        /*0002*/ 	.short	(.L_2773 - .L_2772)
.L_2772:
        /*0004*/ 	.word	0x00000082


	//----- nvinfo : EIATTR_KPARAM_INFO
	.align		4
.L_2773:
        /*0008*/ 	.byte	0x04, 0x17
        /*000a*/ 	.short	(.L_2775 - .L_2774)
.L_2774:
        /*000c*/ 	.word	0x00000000
        /*0010*/ 	.short	0x0000
        /*0012*/ 	.short	0x0000
        /*0014*/ 	.byte	0x00, 0xf0, 0xa1, 0x03


	//----- nvinfo : EIATTR_SPARSE_MMA_MASK
	.align		4
.L_2775:
        /*0018*/ 	.byte	0x03, 0x50
        /*001a*/ 	.short	0x0000


	//----- nvinfo : EIATTR_MAXREG_COUNT
	.align		4
        /*001c*/ 	.byte	0x03, 0x1b
        /*001e*/ 	.short	0x0080


	//----- nvinfo : EIATTR_NUM_BARRIERS
	.align		4
        /*0020*/ 	.byte	0x02, 0x4c
        /*0022*/ 	.byte	0x01
	.zero		1


	//----- nvinfo : EIATTR_EXTERNS
	.align		4
        /*0024*/ 	.byte	0x04, 0x0f
        /*0026*/ 	.short	(.L_2777 - .L_2776)


	//   ....[0]....
	.align		4
.L_2776:
        /*0028*/ 	.word	index@(__assertfail)


	//----- nvinfo : EIATTR_MERCURY_ISA_VERSION
	.align		4
.L_2777:
        /*002c*/ 	.byte	0x03, 0x5f
        /*002e*/ 	.short	0x0101


	//----- nvinfo : EIATTR_COOP_GROUP_MASK_REGIDS
	.align		4
        /*0030*/ 	.byte	0x04, 0x29
        /*0032*/ 	.short	(.L_2779 - .L_2778)


	//   ....[0]....
.L_2778:
        /*0034*/ 	.word	0xffffffff


	//   ....[1]....
        /*0038*/ 	.word	0xffffffff


	//   ....[2]....
        /*003c*/ 	.word	0xffffffff


	//   ....[3]....
        /*0040*/ 	.word	0xffffffff


	//   ....[4]....
        /*0044*/ 	.word	0xffffffff


	//   ....[5]....
        /*0048*/ 	.word	0xffffffff


	//   ....[6]....
        /*004c*/ 	.word	0xffffffff


	//   ....[7]....
        /*0050*/ 	.word	0xffffffff


	//   ....[8]....
        /*0054*/ 	.word	0xffffffff


	//   ....[9]....
        /*0058*/ 	.word	0xffffffff


	//   ....[10]....
        /*005c*/ 	.word	0xffffffff


	//   ....[11]....
        /*0060*/ 	.word	0xffffffff


	//----- nvinfo : EIATTR_COOP_GROUP_INSTR_OFFSETS
	.align		4
.L_2779:
        /*0064*/ 	.byte	0x04, 0x28
        /*0066*/ 	.short	(.L_2781 - .L_2780)


	//   ....[0]....
.L_2780:
        /*0068*/ 	.word	0x00000d00


	//   ....[1]....
        /*006c*/ 	.word	0x00000d20


	//   ....[2]....
        /*0070*/ 	.word	0x00000d40


	//   ....[3]....
        /*0074*/ 	.word	0x00000d60


	//   ....[4]....
        /*0078*/ 	.word	0x00000e20


	//   ....[5]....
        /*007c*/ 	.word	0x00000e60


	//   ....[6]....
        /*0080*/ 	.word	0x00000e80


	//   ....[7]....
        /*0084*/ 	.word	0x00000ea0


	//   ....[8]....
        /*0088*/ 	.word	0x00000ec0


	//   ....[9]....
        /*008c*/ 	.word	0x00000ee0


	//   ....[10]....
        /*0090*/ 	.word	0x00000f00


	//   ....[11]....
        /*0094*/ 	.word	0x00000f20


	//----- nvinfo : EIATTR_VRC_CTA_INIT_COUNT
	.align		4
.L_2781:
        /*0098*/ 	.byte	0x02, 0x4a
	.zero		1
	.zero		1


	//----- nvinfo : EIATTR_SYSCALL_OFFSETS
	.align		4
        /*009c*/ 	.byte	0x04, 0x46
        /*009e*/ 	.short	(.L_2783 - .L_2782)


	//   ....[0]....
.L_2782:
        /*00a0*/ 	.word	0x000003c0


	//----- nvinfo : EIATTR_EXIT_INSTR_OFFSETS
	.align		4
.L_2783:
        /*00a4*/ 	.byte	0x04, 0x1c
        /*00a6*/ 	.short	(.L_2785 - .L_2784)


	//   ....[0]....
.L_2784:
        /*00a8*/ 	.word	0x00000270


	//   ....[1]....
        /*00ac*/ 	.word	0x00001fa0


	//   ....[2]....
        /*00b0*/ 	.word	0x000020d0


	//----- nvinfo : EIATTR_MAX_THREADS
	.align		4
.L_2785:
        /*00b4*/ 	.byte	0x04, 0x05
        /*00b6*/ 	.short	(.L_2787 - .L_2786)
.L_2786:
        /*00b8*/ 	.word	0x00000100
        /*00bc*/ 	.word	0x00000001
        /*00c0*/ 	.word	0x00000001


	//----- nvinfo : EIATTR_CRS_STACK_SIZE
	.align		4
.L_2787:
        /*00c4*/ 	.byte	0x04, 0x1e
        /*00c6*/ 	.short	(.L_2789 - .L_2788)
.L_2788:
        /*00c8*/ 	.word	0x00000000


	//----- nvinfo : EIATTR_CBANK_PARAM_SIZE
	.align		4
.L_2789:
        /*00cc*/ 	.byte	0x03, 0x19
        /*00ce*/ 	.short	0x00e8


	//----- nvinfo : EIATTR_PARAM_CBANK
	.align		4
        /*00d0*/ 	.byte	0x04, 0x0a
        /*00d2*/ 	.short	(.L_2791 - .L_2790)
	.align		4
.L_2790:
        /*00d4*/ 	.word	index@(.nv.constant0._ZN7cutlass13device_kernelIN5flash19FlashAttnFwdCombineIN4cute5tupleIJNS3_1CILi16EEENS5_ILi64EEEEEELi5ELi256ELi1ELb0ELb0EffNS_4arch4Sm90EEEEEvNT_6ParamsE)
        /*00d8*/ 	.short	0x0380
        /*00da*/ 	.short	0x00e8


	//----- nvinfo : EIATTR_SW_WAR
	.align		4
.L_2791:
        /*00dc*/ 	.byte	0x04, 0x36
        /*00de*/ 	.short	(.L_2793 - .L_2792)
.L_2792:
        /*00e0*/ 	.word	0x00000008
.L_2793:


//--------------------- .nv.info._ZN7cutlass13device_kernelIN5flash19FlashAttnFwdCombineIN4cute5tupleIJNS3_1CILi16EEENS5_ILi64EEEEEELi4ELi256ELi1ELb0ELb0EffNS_4arch4Sm90EEEEEvNT_6ParamsE --------------------------
	.section	.nv.info._ZN7cutlass13device_kernelIN5flash19FlashAttnFwdCombineIN4cute5tupleIJNS3_1CILi16EEENS5_ILi64EEEEEELi4ELi256ELi1ELb0ELb0EffNS_4arch4Sm90EEEEEvNT_6ParamsE,"",@"SHT_CUDA_INFO"
	.sectionflags	@""
	.align	4


	//----- nvinfo : EIATTR_CUDA_API_VERSION
	.align		4
        /*0000*/ 	.byte	0x04, 0x37
        /*0002*/ 	.short	(.L_2795 - .L_2794)
.L_2794:
        /*0004*/ 	.word	0x00000082


	//----- nvinfo : EIATTR_KPARAM_INFO
	.align		4
.L_2795:
        /*0008*/ 	.byte	0x04, 0x17
        /*000a*/ 	.short	(.L_2797 - .L_2796)
.L_2796:
        /*000c*/ 	.word	0x00000000
        /*0010*/ 	.short	0x0000
        /*0012*/ 	.short	0x0000
        /*0014*/ 	.byte	0x00, 0xf0, 0xa1, 0x03


	//----- nvinfo : EIATTR_SPARSE_MMA_MASK
	.align		4
.L_2797:
        /*0018*/ 	.byte	0x03, 0x50
        /*001a*/ 	.short	0x0000


	//----- nvinfo : EIATTR_MAXREG_COUNT
	.align		4
        /*001c*/ 	.byte	0x03, 0x1b
        /*001e*/ 	.short	0x0080


	//----- nvinfo : EIATTR_NUM_BARRIERS
	.align		4
        /*0020*/ 	.byte	0x02, 0x4c
        /*0022*/ 	.byte	0x01
	.zero		1


	//----- nvinfo : EIATTR_EXTERNS
	.align		4
        /*0024*/ 	.byte	0x04, 0x0f
        /*0026*/ 	.short	(.L_2799 - .L_2798)


	//   ....[0]....
	.align		4
.L_2798:
        /*0028*/ 	.word	index@(__assertfail)


	//----- nvinfo : EIATTR_MERCURY_ISA_VERSION
	.align		4
.L_2799:
        /*002c*/ 	.byte	0x03, 0x5f
        /*002e*/ 	.short	0x0101


	//----- nvinfo : EIATTR_COOP_GROUP_MASK_REGIDS
	.align		4
        /*0030*/ 	.byte	0x04, 0x29
        /*0032*/ 	.short	(.L_2801 - .L_2800)


	//   ....[0]....
.L_2800:
        /*0034*/ 	.word	0xffffffff


	//   ....[1]....
        /*0038*/ 	.word	0xffffffff


	//   ....[2]....
        /*003c*/ 	.word	0xffffffff


	//   ....[3]....
        /*0040*/ 	.word	0xffffffff


	//   ....[4]....
        /*0044*/ 	.word	0xffffffff


	//   ....[5]....
        /*0048*/ 	.word	0xffffffff


	//   ....[6]....
        /*004c*/ 	.word	0xffffffff


	//   ....[7]....
        /*0050*/ 	.word	0xffffffff


	//   ....[8]....
        /*0054*/ 	.word	0xffffffff


	//   ....[9]....
        /*0058*/ 	.word	0xffffffff


	//   ....[10]....
        /*005c*/ 	.word	0xffffffff


	//   ....[11]....
        /*0060*/ 	.word	0xffffffff


	//----- nvinfo : EIATTR_COOP_GROUP_INSTR_OFFSETS
	.align		4
.L_2801:
        /*0064*/ 	.byte	0x04, 0x28
        /*0066*/ 	.short	(.L_2803 - .L_2802)


	//   ....[0]....
.L_2802:
        /*0068*/ 	.word	0x00000be0


	//   ....[1]....
        /*006c*/ 	.word	0x00000c00


	//   ....[2]....
        /*0070*/ 	.word	0x00000c20


	//   ....[3]....
        /*0074*/ 	.word	0x00000c40


	//   ....[4]....
        /*0078*/ 	.word	0x00000cc0


	//   ....[5]....
        /*007c*/ 	.word	0x00000d00


	//   ....[6]....
        /*0080*/ 	.word	0x00000d10


	//   ....[7]....
        /*0084*/ 	.word	0x00000d40


	//   ....[8]....
        /*0088*/ 	.word	0x00000d50


	//   ....[9]....
        /*008c*/ 	.word	0x00000d80


	//   ....[10]....
        /*0090*/ 	.word	0x00000d90


	//   ....[11]....
        /*0094*/ 	.word	0x00000dc0


	//----- nvinfo : EIATTR_VRC_CTA_INIT_COUNT
	.align		4
.L_2803:
        /*0098*/ 	.byte	0x02, 0x4a
	.zero		1
	.zero		1


	//----- nvinfo : EIATTR_SYSCALL_OFFSETS
	.align		4
        /*009c*/ 	.byte	0x04, 0x46
        /*009e*/ 	.short	(.L_2805 - .L_2804)


	//   ....[0]....
.L_2804:
        /*00a0*/ 	.word	0x000003c0


	//----- nvinfo : EIATTR_EXIT_INSTR_OFFSETS
	.align		4
.L_2805:
        /*00a4*/ 	.byte	0x04, 0x1c
        /*00a6*/ 	.short	(.L_2807 - .L_2806)


	//   ....[0]....
.L_2806:
        /*00a8*/ 	.word	0x00000270


	//   ....[1]....
        /*00ac*/ 	.word	0x00001e10


	//   ....[2]....
        /*00b0*/ 	.word	0x00001f40


	//----- nvinfo : EIATTR_MAX_THREADS
	.align		4
.L_2807:
        /*00b4*/ 	.byte	0x04, 0x05
        /*00b6*/ 	.short	(.L_2809 - .L_2808)
.L_2808:
        /*00b8*/ 	.word	0x00000100
        /*00bc*/ 	.word	0x00000001
        /*00c0*/ 	.word	0x00000001


	//----- nvinfo : EIATTR_CRS_STACK_SIZE
	.align		4
.L_2809:
        /*00c4*/ 	.byte	0x04, 0x1e
        /*00c6*/ 	.short	(.L_2811 - .L_2810)
.L_2810:
        /*00c8*/ 	.word	0x00000000


	//----- nvinfo : EIATTR_CBANK_PARAM_SIZE
	.align		4
.L_2811:
        /*00cc*/ 	.byte	0x03, 0x19
        /*00ce*/ 	.short	0x00e8


	//----- nvinfo : EIATTR_PARAM_CBANK
	.align		4
        /*00d0*/ 	.byte	0x04, 0x0a
        /*00d2*/ 	.short	(.L_2813 - .L_2812)
	.align		4
.L_2812:
        /*00d4*/ 	.word	index@(.nv.constant0._ZN7cutlass13device_kernelIN5flash19FlashAttnFwdCombineIN4cute5tupleIJNS3_1CILi16EEENS5_ILi64EEEEEELi4ELi256ELi1ELb0ELb0EffNS_4arch4Sm90EEEEEvNT_6ParamsE)
        /*00d8*/ 	.short	0x0380
        /*00da*/ 	.short	0x00e8


	//----- nvinfo : EIATTR_SW_WAR
	.align		4
.L_2813:
        /*00dc*/ 	.byte	0x04, 0x36
        /*00de*/ 	.short	(.L_2815 - .L_2814)
.L_2814:
        /*00e0*/ 	.word	0x00000008
.L_2815:


//--------------------- .nv.info._ZN7cutlass13device_kernelIN5flash19FlashAttnFwdCombineIN4cute5tupleIJNS3_1CILi16EEENS5_ILi64EEEEEELi8ELi256ELi1ELb0ELb1EffNS_4arch4Sm90EEEEEvNT_6ParamsE --------------------------
	.section	.nv.info._ZN7cutlass13device_kernelIN5flash19FlashAttnFwdCombineIN4cute5tupleIJNS3_1CILi16EEENS5_ILi64EEEEEELi8ELi256ELi1ELb0ELb1EffNS_4arch4Sm90EEEEEvNT_6ParamsE,"",@"SHT_CUDA_INFO"
	.sectionflags	@""
	.align	4


	//----- nvinfo : EIATTR_CUDA_API_VERSION
	.align		4
        /*0000*/ 	.byte	0x04, 0x37
        /*0002*/ 	.short	(.L_2817 - .L_2816)
.L_2816:
        /*0004*/ 	.word	0x00000082


	//----- nvinfo : EIATTR_KPARAM_INFO
	.align		4
.L_2817:
        /*0008*/ 	.byte	0x04, 0x17
        /*000a*/ 	.short	(.L_2819 - .L_2818)
.L_2818:
        /*000c*/ 	.word	0x00000000
        /*0010*/ 	.short	0x0000
        /*0012*/ 	.short	0x0000
        /*0014*/ 	.byte	0x00, 0xf0, 0xa1, 0x03


	//----- nvinfo : EIATTR_SPARSE_MMA_MASK
	.align		4
.L_2819:
        /*0018*/ 	.byte	0x03, 0x50
        /*001a*/ 	.short	0x0000


	//----- nvinfo : EIATTR_MAXREG_COUNT
	.align		4
        /*001c*/ 	.byte	0x03, 0x1b
        /*001e*/ 	.short	0x0080


	//----- nvinfo : EIATTR_NUM_BARRIERS
	.align		4
        /*0020*/ 	.byte	0x02, 0x4c
        /*0022*/ 	.byte	0x01
	.zero		1


	//----- nvinfo : EIATTR_EXTERNS
	.align		4
        /*0024*/ 	.byte	0x04, 0x0f
        /*0026*/ 	.short	(.L_2821 - .L_2820)


	//   ....[0]....
	.align		4
.L_2820:
        /*0028*/ 	.word	index@(__assertfail)


	//----- nvinfo : EIATTR_MERCURY_ISA_VERSION
	.align		4
.L_2821:
        /*002c*/ 	.byte	0x03, 0x5f
        /*002e*/ 	.short	0x0101


	//----- nvinfo : EIATTR_COOP_GROUP_MASK_REGIDS
	.align		4
        /*0030*/ 	.byte	0x04, 0x29
        /*0032*/ 	.short	(.L_2823 - .L_2822)


	//   ....[0]....
.L_2822:
        /*0034*/ 	.word	0xffffffff


	//   ....[1]....
        /*0038*/ 	.word	0xffffffff


	//   ....[2]....
        /*003c*/ 	.word	0xffffffff


	//   ....[3]....
        /*0040*/ 	.word	0xffffffff


	//   ....[4]....
        /*0044*/ 	.word	0xffffffff


	//   ....[5]....
        /*0048*/ 	.word	0xffffffff


	//   ....[6]....
        /*004c*/ 	.word	0xffffffff


	//   ....[7]....
        /*0050*/ 	.word	0xffffffff


	//   ....[8]....
        /*0054*/ 	.word	0xffffffff


	//   ....[9]....
        /*0058*/ 	.word	0xffffffff


	//   ....[10]....
        /*005c*/ 	.word	0xffffffff


	//   ....[11]....
        /*0060*/ 	.word	0xffffffff


	//----- nvinfo : EIATTR_COOP_GROUP_INSTR_OFFSETS
	.align		4
.L_2823:
        /*0064*/ 	.byte	0x04, 0x28
        /*0066*/ 	.short	(.L_2825 - .L_2824)


	//   ....[0]....
.L_2824:
        /*0068*/ 	.word	0x000025b0


	//   ....[1]....
        /*006c*/ 	.word	0x000025d0


	//   ....[2]....
        /*0070*/ 	.word	0x000025f0


	//   ....[3]....
        /*0074*/ 	.word	0x00002610


	//   ....[4]....
        /*0078*/ 	.word	0x00002c20


	//   ....[5]....
        /*007c*/ 	.word	0x00002c40


	//   ....[6]....
        /*0080*/ 	.word	0x00002c60


	//   ....[7]....
        /*0084*/ 	.word	0x00002c80


	//   ....[8]....
        /*0088*/ 	.word	0x00002ca0


	//   ....[9]....
        /*008c*/ 	.word	0x00002cc0


	//   ....[10]....
        /*0090*/ 	.word	0x00002ce0


	//   ....[11]....
        /*0094*/ 	.word	0x00002d00


	//----- nvinfo : EIATTR_VRC_CTA_INIT_COUNT
	.align		4
.L_2825:
        /*0098*/ 	.byte	0x02, 0x4a
	.zero		1
	.zero		1


	//----- nvinfo : EIATTR_SYSCALL_OFFSETS
	.align		4
        /*009c*/ 	.byte	0x04, 0x46
        /*009e*/ 	.short	(.L_2827 - .L_2826)


	//   ....[0]....
.L_2826:
        /*00a0*/ 	.word	0x00000580


	//----- nvinfo : EIATTR_EXIT_INSTR_OFFSETS
	.align		4
.L_2827:
        /*00a4*/ 	.byte	0x04, 0x1c
        /*00a6*/ 	.short	(.L_2829 - .L_2828)


	//   ....[0]....
.L_2828:
        /*00a8*/ 	.word	0x00000270


	//   ....[1]....
        /*00ac*/ 	.word	0x00000460


	//   ....[2]....
        /*00b0*/ 	.word	0x00003e60


	//   ....[3]....
        /*00b4*/ 	.word	0x00003f40


	//----- nvinfo : EIATTR_MAX_THREADS
	.align		4
.L_2829:
        /*00b8*/ 	.byte	0x04, 0x05
        /*00ba*/ 	.short	(.L_2831 - .L_2830)
.L_2830:
        /*00bc*/ 	.word	0x00000100
        /*00c0*/ 	.word	0x00000001
        /*00c4*/ 	.word	0x00000001


	//----- nvinfo : EIATTR_CRS_STACK_SIZE
	.align		4
.L_2831:
        /*00c8*/ 	.byte	0x04, 0x1e
        /*00ca*/ 	.short	(.L_2833 - .L_2832)
.L_2832:
        /*00cc*/ 	.word	0x00000000


	//----- nvinfo : EIATTR_CBANK_PARAM_SIZE
	.align		4
.L_2833:
        /*00d0*/ 	.byte	0x03, 0x19
        /*00d2*/ 	.short	0x00e8


	//----- nvinfo : EIATTR_PARAM_CBANK
	.align		4
        /*00d4*/ 	.byte	0x04, 0x0a
        /*00d6*/ 	.short	(.L_2835 - .L_2834)
	.align		4
.L_2834:
        /*00d8*/ 	.word	index@(.nv.constant0._ZN7cutlass13device_kernelIN5flash19FlashAttnFwdCombineIN4cute5tupleIJNS3_1CILi16EEENS5_ILi64EEEEEELi8ELi256ELi1ELb0ELb1EffNS_4arch4Sm90EEEEEvNT_6ParamsE)
        /*00dc*/ 	.short	0x0380
        /*00de*/ 	.short	0x00e8


	//----- nvinfo : EIATTR_SW_WAR
	.align		4
.L_2835:
        /*00e0*/ 	.byte	0x04, 0x36
        /*00e2*/ 	.short	(.L_2837 - .L_2836)
.L_2836:
        /*00e4*/ 	.word	0x00000008
.L_2837:


//--------------------- .nv.info._ZN7cutlass13device_kernelIN5flash19FlashAttnFwdCombineIN4cute5tupleIJNS3_1CILi16EEENS5_ILi64EEEEEELi7ELi256ELi1ELb0ELb1EffNS_4arch4Sm90EEEEEvNT_6ParamsE --------------------------
	.section	.nv.info._ZN7cutlass13device_kernelIN5flash19FlashAttnFwdCombineIN4cute5tupleIJNS3_1CILi16EEENS5_ILi64EEEEEELi7ELi256ELi1ELb0ELb1EffNS_4arch4Sm90EEEEEvNT_6ParamsE,"",@"SHT_CUDA_INFO"
	.sectionflags	@""
	.align	4


	//----- nvinfo : EIATTR_CUDA_API_VERSION
	.align		4
        /*0000*/ 	.byte	0x04, 0x37
        /*0002*/ 	.short	(.L_2839 - .L_2838)
.L_2838:
        /*0004*/ 	.word	0x00000082


	//----- nvinfo : EIATTR_KPARAM_INFO
	.align		4
.L_2839:
        /*0008*/ 	.byte	0x04, 0x17
        /*000a*/ 	.short	(.L_2841 - .L_2840)
.L_2840:
        /*000c*/ 	.word	0x00000000
        /*0010*/ 	.short	0x0000
        /*0012*/ 	.short	0x0000
        /*0014*/ 	.byte	0x00, 0xf0, 0xa1, 0x03


	//----- nvinfo : EIATTR_SPARSE_MMA_MASK
	.align		4
.L_2841:
        /*0018*/ 	.byte	0x03, 0x50
        /*001a*/ 	.short	0x0000


	//----- nvinfo : EIATTR_MAXREG_COUNT
	.align		4
        /*001c*/ 	.byte	0x03, 0x1b
        /*001e*/ 	.short	0x0080


	//----- nvinfo : EIATTR_NUM_BARRIERS
	.align		4
        /*0020*/ 	.byte	0x02, 0x4c
        /*0022*/ 	.byte	0x01
	.zero		1


	//----- nvinfo : EIATTR_EXTERNS
	.align		4
        /*0024*/ 	.byte	0x04, 0x0f
        /*0026*/ 	.short	(.L_2843 - .L_2842)


	//   ....[0]....
	.align		4
.L_2842:
        /*0028*/ 	.word	index@(__assertfail)


	//----- nvinfo : EIATTR_MERCURY_ISA_VERSION
	.align		4
.L_2843:
        /*002c*/ 	.byte	0x03, 0x5f
        /*002e*/ 	.short	0x0101


	//----- nvinfo : EIATTR_COOP_GROUP_MASK_REGIDS
	.align		4
        /*0030*/ 	.byte	0x04, 0x29
        /*0032*/ 	.short	(.L_2845 - .L_2844)


	//   ....[0]....
.L_2844:
        /*0034*/ 	.word	0xffffffff


	//   ....[1]....
        /*0038*/ 	.word	0xffffffff


	//   ....[2]....
        /*003c*/ 	.word	0xffffffff


	//   ....[3]....
        /*0040*/ 	.word	0xffffffff


	//   ....[4]....
        /*0044*/ 	.word	0xffffffff


	//   ....[5]....
        /*0048*/ 	.word	0xffffffff


	//   ....[6]....
        /*004c*/ 	.word	0xffffffff


	//   ....[7]....
        /*0050*/ 	.word	0xffffffff


	//   ....[8]....
        /*0054*/ 	.word	0xffffffff


	//   ....[9]....
        /*0058*/ 	.word	0xffffffff


	//   ....[10]....
        /*005c*/ 	.word	0xffffffff


	//   ....[11]....
        /*0060*/ 	.word	0xffffffff


	//----- nvinfo : EIATTR_COOP_GROUP_INSTR_OFFSETS
	.align		4
.L_2845:
        /*0064*/ 	.byte	0x04, 0x28
        /*0066*/ 	.short	(.L_2847 - .L_2846)


	//   ....[0]....
.L_2846:
        /*0068*/ 	.word	0x00001cf0


	//   ....[1]....
        /*006c*/ 	.word	0x00001d10


	//   ....[2]....
        /*0070*/ 	.word	0x00001d30


	//   ....[3]....
        /*0074*/ 	.word	0x00001d50


	//   ....[4]....
        /*0078*/ 	.word	0x00002010


	//   ....[5]....
        /*007c*/ 	.word	0x00002090


	//   ....[6]....
        /*0080*/ 	.word	0x000020a0


	//   ....[7]....
        /*0084*/ 	.word	0x000020d0


	//   ....[8]....
        /*0088*/ 	.word	0x000020e0


	//   ....[9]....
        /*008c*/ 	.word	0x00002110


	//   ....[10]....
        /*0090*/ 	.word	0x00002120


	//   ....[11]....
        /*0094*/ 	.word	0x00002150


	//----- nvinfo : EIATTR_VRC_CTA_INIT_COUNT
	.align		4
.L_2847:
        /*0098*/ 	.byte	0x02, 0x4a
	.zero		1
	.zero		1


	//----- nvinfo : EIATTR_SYSCALL_OFFSETS
	.align		4
        /*009c*/ 	.byte	0x04, 0x46
        /*009e*/ 	.short	(.L_2849 - .L_2848)


	//   ....[0]....
.L_2848:
        /*00a0*/ 	.word	0x00000580


	//----- nvinfo : EIATTR_EXIT_INSTR_OFFSETS
	.align		4
.L_2849:
        /*00a4*/ 	.byte	0x04, 0x1c
        /*00a6*/ 	.short	(.L_2851 - .L_2850)


	//   ....[0]....
.L_2850:
        /*00a8*/ 	.word	0x00000270


	//   ....[1]....
        /*00ac*/ 	.word	0x00000460


	//   ....[2]....
        /*00b0*/ 	.word	0x000031d0


	//   ....[3]....
        /*00b4*/ 	.word	0x000032c0


	//----- nvinfo : EIATTR_MAX_THREADS
	.align		4
.L_2851:
        /*00b8*/ 	.byte	0x04, 0x05
        /*00ba*/ 	.short	(.L_2853 - .L_2852)
.L_2852:
        /*00bc*/ 	.word	0x00000100
        /*00c0*/ 	.word	0x00000001
        /*00c4*/ 	.word	0x00000001


	//----- nvinfo : EIATTR_CRS_STACK_SIZE
	.align		4
.L_2853:
        /*00c8*/ 	.byte	0x04, 0x1e
        /*00ca*/ 	.short	(.L_2855 - .L_2854)
.L_2854:
        /*00cc*/ 	.word	0x00000000


	//----- nvinfo : EIATTR_CBANK_PARAM_SIZE
	.align		4
.L_2855:
        /*00d0*/ 	.byte	0x03, 0x19
        /*00d2*/ 	.short	0x00e8


	//----- nvinfo : EIATTR_PARAM_CBANK
	.align		4
        /*00d4*/ 	.byte	0x04, 0x0a
        /*00d6*/ 	.short	(.L_2857 - .L_2856)
	.align		4
.L_2856:
        /*00d8*/ 	.word	index@(.nv.constant0._ZN7cutlass13device_kernelIN5flash19FlashAttnFwdCombineIN4cute5tupleIJNS3_1CILi16EEENS5_ILi64EEEEEELi7ELi256ELi1ELb0ELb1EffNS_4arch4Sm90EEEEEvNT_6ParamsE)
        /*00dc*/ 	.short	0x0380
        /*00de*/ 	.short	0x00e8


	//----- nvinfo : EIATTR_SW_WAR
	.align		4
.L_2857:
        /*00e0*/ 	.byte	0x04, 0x36
        /*00e2*/ 	.short	(.L_2859 - .L_2858)
.L_2858:
        /*00e4*/ 	.word	0x00000008
.L_2859:


//--------------------- .nv.info._ZN7cutlass13device_kernelIN5flash19FlashAttnFwdCombineIN4cute5tupleIJNS3_1CILi16EEENS5_ILi64EEEEEELi6ELi256ELi1ELb0ELb1EffNS_4arch4Sm90EEEEEvNT_6ParamsE --------------------------
	.section	.nv.info._ZN7cutlass13device_kernelIN5flash19FlashAttnFwdCombineIN4cute5tupleIJNS3_1CILi16EEENS5_ILi64EEEEEELi6ELi256ELi1ELb0ELb1EffNS_4arch4Sm90EEEEEvNT_6ParamsE,"",@"SHT_CUDA_INFO"
	.sectionflags	@""
	.align	4


	//----- nvinfo : EIATTR_CUDA_API_VERSION
	.align		4
        /*0000*/ 	.byte	0x04, 0x37
        /*0002*/ 	.short	(.L_2861 - .L_2860)
.L_2860:
        /*0004*/ 	.word	0x00000082


	//----- nvinfo : EIATTR_KPARAM_INFO
	.align		4
.L_2861:
        /*0008*/ 	.byte	0x04, 0x17
        /*000a*/ 	.short	(.L_2863 - .L_2862)
.L_2862:
        /*000c*/ 	.word	0x00000000
        /*0010*/ 	.short	0x0000
        /*0012*/ 	.short	0x0000
        /*0014*/ 	.byte	0x00, 0xf0, 0xa1, 0x03


	//----- nvinfo : EIATTR_SPARSE_MMA_MASK
	.align		4
.L_2863:
        /*0018*/ 	.byte	0x03, 0x50
        /*001a*/ 	.short	0x0000


	//----- nvinfo : EIATTR_MAXREG_COUNT
	.align		4
        /*001c*/ 	.byte	0x03, 0x1b
        /*001e*/ 	.short	0x0080


	//----- nvinfo : EIATTR_NUM_BARRIERS
	.align		4
        /*0020*/ 	.byte	0x02, 0x4c
        /*0022*/ 	.byte	0x01
	.zero		1


	//----- nvinfo : EIATTR_EXTERNS
	.align		4
        /*0024*/ 	.byte	0x04, 0x0f
        /*0026*/ 	.short	(.L_2865 - .L_2864)


	//   ....[0]....
	.align		4
.L_2864:
        /*0028*/ 	.word	index@(__assertfail)


	//----- nvinfo : EIATTR_MERCURY_ISA_VERSION
	.align		4
.L_2865:
        /*002c*/ 	.byte	0x03, 0x5f
        /*002e*/ 	.short	0x0101


	//----- nvinfo : EIATTR_COOP_GROUP_MASK_REGIDS
	.align		4
        /*0030*/ 	.byte	0x04, 0x29
        /*0032*/ 	.short	(.L_2867 - .L_2866)


	//   ....[0]....
.L_2866:
        /*0034*/ 	.word	0xffffffff


	//   ....[1]....
        /*0038*/ 	.word	0xffffffff


	//   ....[2]....
        /*003c*/ 	.word	0xffffffff


	//   ....[3]....
        /*0040*/ 	.word	0xffffffff


	//   ....[4]....
        /*0044*/ 	.word	0xffffffff


	//   ....[5]....
        /*0048*/ 	.word	0xffffffff


	//   ....[6]....
        /*004c*/ 	.word	0xffffffff


	//   ....[7]....
        /*0050*/ 	.word	0xffffffff


	//   ....[8]....
        /*0054*/ 	.word	0xffffffff


	//   ....[9]....
        /*0058*/ 	.word	0xffffffff


	//   ....[10]....
        /*005c*/ 	.word	0xffffffff


	//   ....[11]....
        /*0060*/ 	.word	0xffffffff


	//----- nvinfo : EIATTR_COOP_GROUP_INSTR_OFFSETS
	.align		4
.L_2867:
        /*0064*/ 	.byte	0x04, 0x28
        /*0066*/ 	.short	(.L_2869 - .L_2868)


	//   ....[0]....
.L_2868:
        /*0068*/ 	.word	0x00001890


	//   ....[1]....
        /*006c*/ 	.word	0x000018b0


	//   ....[2]....
        /*0070*/ 	.word	0x000018d0


	//   ....[3]....
        /*0074*/ 	.word	0x000018f0


	//   ....[4]....
        /*0078*/ 	.word	0x00001a30


	//   ....[5]....
        /*007c*/ 	.word	0x00001aa0


	//   ....[6]....
        /*0080*/ 	.word	0x00001ac0


	//   ....[7]....
        /*0084*/ 	.word	0x00001ae0


	//   ....[8]....
        /*0088*/ 	.word	0x00001b00


	//   ....[9]....
        /*008c*/ 	.word	0x00001b20


	//   ....[10]....
        /*0090*/ 	.word	0x00001b40


	//   ....[11]....
        /*0094*/ 	.word	0x00001b70


	//----- nvinfo : EIATTR_VRC_CTA_INIT_COUNT
	.align		4
.L_2869:
        /*0098*/ 	.byte	0x02, 0x4a
	.zero		1
	.zero		1


	//----- nvinfo : EIATTR_SYSCALL_OFFSETS
	.align		4
        /*009c*/ 	.byte	0x04, 0x46
        /*009e*/ 	.short	(.L_2871 - .L_2870)


	//   ....[0]....
.L_2870:
        /*00a0*/ 	.word	0x00000580


	//----- nvinfo : EIATTR_EXIT_INSTR_OFFSETS
	.align		4
.L_2871:
        /*00a4*/ 	.byte	0x04, 0x1c
        /*00a6*/ 	.short	(.L_2873 - .L_2872)


	//   ....[0]....
.L_2872:
        /*00a8*/ 	.word	0x00000270


	//   ....[1]....
        /*00ac*/ 	.word	0x00000460


	//   ....[2]....
        /*00b0*/ 	.word	0x00002b70


	//   ....[3]....
        /*00b4*/ 	.word	0x00002c60


	//----- nvinfo : EIATTR_MAX_THREADS
	.align		4
.L_2873:
        /*00b8*/ 	.byte	0x04, 0x05
        /*00ba*/ 	.short	(.L_2875 - .L_2874)
.L_2874:
        /*00bc*/ 	.word	0x00000100
        /*00c0*/ 	.word	0x00000001
        /*00c4*/ 	.word	0x00000001


	//----- nvinfo : EIATTR_CRS_STACK_SIZE
	.align		4
.L_2875:
        /*00c8*/ 	.byte	0x04, 0x1e
        /*00ca*/ 	.short	(.L_2877 - .L_2876)
.L_2876:
        /*00cc*/ 	.word	0x00000000


	//----- nvinfo : EIATTR_CBANK_PARAM_SIZE
	.align		4
.L_2877:
        /*00d0*/ 	.byte	0x03, 0x19
        /*00d2*/ 	.short	0x00e8


	//----- nvinfo : EIATTR_PARAM_CBANK
	.align		4
        /*00d4*/ 	.byte	0x04, 0x0a
        /*00d6*/ 	.short	(.L_2879 - .L_2878)
	.align		4
.L_2878:
        /*00d8*/ 	.word	index@(.nv.constant0._ZN7cutlass13device_kernelIN5flash19FlashAttnFwdCombineIN4cute5tupleIJNS3_1CILi16EEENS5_ILi64EEEEEELi6ELi256ELi1ELb0ELb1EffNS_4arch4Sm90EEEEEvNT_6ParamsE)
        /*00dc*/ 	.short	0x0380
        /*00de*/ 	.short	0x00e8


	//----- nvinfo : EIATTR_SW_WAR
	.align		4
.L_2879:
        /*00e0*/ 	.byte	0x04, 0x36
        /*00e2*/ 	.short	(.L_2881 - .L_2880)
.L_2880:
        /*00e4*/ 	.word	0x00000008
.L_2881:


//--------------------- .nv.info._ZN7cutlass13device_kernelIN5flash19FlashAttnFwdCombineIN4cute5tupleIJNS3_1CILi16EEENS5_ILi64EEEEEELi5ELi256ELi1ELb0ELb1EffNS_4arch4Sm90EEEEEvNT_6ParamsE --------------------------
	.section	.nv.info._ZN7cutlass13device_kernelIN5flash19FlashAttnFwdCombineIN4cute5tupleIJNS3_1CILi16EEENS5_ILi64EEEEEELi5ELi256ELi1ELb0ELb1EffNS_4arch4Sm90EEEEEvNT_6ParamsE,"",@"SHT_CUDA_INFO"
	.sectionflags	@""
	.align	4


	//----- nvinfo : EIATTR_CUDA_API_VERSION
	.align		4
        /*0000*/ 	.byte	0x04, 0x37
        /*0002*/ 	.short	(.L_2883 - .L_2882)
.L_2882:
        /*0004*/ 	.word	0x00000082


	//----- nvinfo : EIATTR_KPARAM_INFO
	.align		4
.L_2883:
        /*0008*/ 	.byte	0x04, 0x17
        /*000a*/ 	.short	(.L_2885 - .L_2884)
.L_2884:
        /*000c*/ 	.word	0x00000000
        /*0010*/ 	.short	0x0000
        /*0012*/ 	.short	0x0000
        /*0014*/ 	.byte	0x00, 0xf0, 0xa1, 0x03


	//----- nvinfo : EIATTR_SPARSE_MMA_MASK
	.align		4
.L_2885:
        /*0018*/ 	.byte	0x03, 0x50
        /*001a*/ 	.short	0x0000


	//----- nvinfo : EIATTR_MAXREG_COUNT
	.align		4
        /*001c*/ 	.byte	0x03, 0x1b
        /*001e*/ 	.short	0x0080


	//----- nvinfo : EIATTR_NUM_BARRIERS
	.align		4
        /*0020*/ 	.byte	0x02, 0x4c
        /*0022*/ 	.byte	0x01
	.zero		1


	//----- nvinfo : EIATTR_EXTERNS
	.align		4
        /*0024*/ 	.byte	0x04, 0x0f
        /*0026*/ 	.short	(.L_2887 - .L_2886)


	//   ....[0]....
	.align		4
.L_2886:
        /*0028*/ 	.word	index@(__assertfail)


	//----- nvinfo : EIATTR_MERCURY_ISA_VERSION
	.align		4
.L_2887:
        /*002c*/ 	.byte	0x03, 0x5f
        /*002e*/ 	.short	0x0101


	//----- nvinfo : EIATTR_COOP_GROUP_MASK_REGIDS
	.align		4
        /*0030*/ 	.byte	0x04, 0x29
        /*0032*/ 	.short	(.L_2889 - .L_2888)


	//   ....[0]....
.L_2888:
        /*0034*/ 	.word	0xffffffff


	//   ....[1]....
        /*0038*/ 	.word	0xffffffff


	//   ....[2]....
        /*003c*/ 	.word	0xffffffff


	//   ....[3]....
        /*0040*/ 	.word	0xffffffff


	//   ....[4]....
        /*0044*/ 	.word	0xffffffff


	//   ....[5]....
        /*0048*/ 	.word	0xffffffff


	//   ....[6]....
        /*004c*/ 	.word	0xffffffff


	//   ....[7]....
        /*0050*/ 	.word	0xffffffff


	//   ....[8]....
        /*0054*/ 	.word	0xffffffff


	//   ....[9]....
        /*0058*/ 	.word	0xffffffff


	//   ....[10]....
        /*005c*/ 	.word	0xffffffff


	//   ....[11]....
        /*0060*/ 	.word	0xffffffff


	//----- nvinfo : EIATTR_COOP_GROUP_INSTR_OFFSETS
	.align		4
.L_2889:
        /*0064*/ 	.byte	0x04, 0x28
        /*0066*/ 	.short	(.L_2891 - .L_2890)


	//   ....[0]....
.L_2890:
        /*0068*/ 	.word	0x00001650


	//   ....[1]....
        /*006c*/ 	.word	0x00001670


	//   ....[2]....
        /*0070*/ 	.word	0x00001690


	//   ....[3]....
        /*0074*/ 	.word	0x000016b0


	//   ....[4]....
        /*0078*/ 	.word	0x00001780


	//   ....[5]....
        /*007c*/ 	.word	0x000017d0


	//   ....[6]....
        /*0080*/ 	.word	0x000017f0


	//   ....[7]....
        /*0084*/ 	.word	0x00001810


	//   ....[8]....
        /*0088*/ 	.word	0x00001830


	//   ....[9]....
        /*008c*/ 	.word	0x00001850


	//   ....[10]....
        /*0090*/ 	.word	0x00001870


	//   ....[11]....
        /*0094*/ 	.word	0x00001890


	//----- nvinfo : EIATTR_VRC_CTA_INIT_COUNT
	.align		4
.L_2891:
        /*0098*/ 	.byte	0x02, 0x4a
	.zero		1
	.zero		1


	//----- nvinfo : EIATTR_SYSCALL_OFFSETS
	.align		4
        /*009c*/ 	.byte	0x04, 0x46
        /*009e*/ 	.short	(.L_2893 - .L_2892)


	//   ....[0]....
.L_2892:
        /*00a0*/ 	.word	0x00000580


	//----- nvinfo : EIATTR_EXIT_INSTR_OFFSETS
	.align		4
.L_2893:
        /*00a4*/ 	.byte	0x04, 0x1c
        /*00a6*/ 	.short	(.L_2895 - .L_2894)


	//   ....[0]....
.L_2894:
        /*00a8*/ 	.word	0x00000270


	//   ....[1]....
        /*00ac*/ 	.word	0x00000460


	//   ....[2]....
        /*00b0*/ 	.word	0x00002840


	//   ....[3]....
        /*00b4*/ 	.word	0x00002930


	//----- nvinfo : EIATTR_MAX_THREADS
	.align		4
.L_2895:
        /*00b8*/ 	.byte	0x04, 0x05
        /*00ba*/ 	.short	(.L_2897 - .L_2896)
.L_2896:
        /*00bc*/ 	.word	0x00000100
        /*00c0*/ 	.word	0x00000001
        /*00c4*/ 	.word	0x00000001


	//----- nvinfo : EIATTR_CRS_STACK_SIZE
	.align		4
.L_2897:
        /*00c8*/ 	.byte	0x04, 0x1e
        /*00ca*/ 	.short	(.L_2899 - .L_2898)
.L_2898:
        /*00cc*/ 	.word	0x00000000


	//----- nvinfo : EIATTR_CBANK_PARAM_SIZE
	.align		4
.L_2899:
        /*00d0*/ 	.byte	0x03, 0x19
        /*00d2*/ 	.short	0x00e8


	//----- nvinfo : EIATTR_PARAM_CBANK
	.align		4
        /*00d4*/ 	.byte	0x04, 0x0a
        /*00d6*/ 	.short	(.L_2901 - .L_2900)
	.align		4
.L_2900:
        /*00d8*/ 	.word	index@(.nv.constant0._ZN7cutlass13device_kernelIN5flash19FlashAttnFwdCombineIN4cute5tupleIJNS3_1CILi16EEENS5_ILi64EEEEEELi5ELi256ELi1ELb0ELb1EffNS_4arch4Sm90EEEEEvNT_6ParamsE)
        /*00dc*/ 	.short	0x0380
        /*00de*/ 	.short	0x00e8


	//----- nvinfo : EIATTR_SW_WAR
	.align		4
.L_2901:
        /*00e0*/ 	.byte	0x04, 0x36
        /*00e2*/ 	.short	(.L_2903 - .L_2902)
.L_2902:
        /*00e4*/ 	.word	0x00000008
.L_2903:


//--------------------- .nv.info._ZN7cutlass13device_kernelIN5flash19FlashAttnFwdCombineIN4cute5tupleIJNS3_1CILi16EEENS5_ILi64EEEEEELi4ELi256ELi1ELb0ELb1EffNS_4arch4Sm90EEEEEvNT_6ParamsE --------------------------
	.section	.nv.info._ZN7cutlass13device_kernelIN5flash19FlashAttnFwdCombineIN4cute5tupleIJNS3_1CILi16EEENS5_ILi64EEEEEELi4ELi256ELi1ELb0ELb1EffNS_4arch4Sm90EEEEEvNT_6ParamsE,"",@"SHT_CUDA_INFO"
	.sectionflags	@""
	.align	4


	//----- nvinfo : EIATTR_CUDA_API_VERSION
	.align		4
        /*0000*/ 	.byte	0x04, 0x37
        /*0002*/ 	.short	(.L_2905 - .L_2904)
.L_2904:
        /*0004*/ 	.word	0x00000082


	//----- nvinfo : EIATTR_KPARAM_INFO
	.align		4
.L_2905:
        /*0008*/ 	.byte	0x04, 0x17
        /*000a*/ 	.short	(.L_2907 - .L_2906)
.L_2906:
        /*000c*/ 	.word	0x00000000
        /*0010*/ 	.short	0x0000
        /*0012*/ 	.short	0x0000
        /*0014*/ 	.byte	0x00, 0xf0, 0xa1, 0x03


	//----- nvinfo : EIATTR_SPARSE_MMA_MASK
	.align		4
.L_2907:
        /*0018*/ 	.byte	0x03, 0x50
        /*001a*/ 	.short	0x0000


	//----- nvinfo : EIATTR_MAXREG_COUNT
	.align		4
        /*001c*/ 	.byte	0x03, 0x1b
        /*001e*/ 	.short	0x0080


	//----- nvinfo : EIATTR_NUM_BARRIERS
	.align		4
        /*0020*/ 	.byte	0x02, 0x4c
        /*0022*/ 	.byte	0x01
	.zero		1


	//----- nvinfo : EIATTR_EXTERNS
	.align		4
        /*0024*/ 	.byte	0x04, 0x0f
        /*0026*/ 	.short	(.L_2909 - .L_2908)


	//   ....[0]....
	.align		4
.L_2908:
        /*0028*/ 	.word	index@(__assertfail)


	//----- nvinfo : EIATTR_MERCURY_ISA_VERSION
	.align		4
.L_2909:
        /*002c*/ 	.byte	0x03, 0x5f
        /*002e*/ 	.short	0x0101


	//----- nvinfo : EIATTR_COOP_GROUP_MASK_REGIDS
	.align		4
        /*0030*/ 	.byte	0x04, 0x29
        /*0032*/ 	.short	(.L_2911 - .L_2910)


	//   ....[0]....
.L_2910:
        /*0034*/ 	.word	0xffffffff


	//   ....[1]....
        /*0038*/ 	.word	0xffffffff


	//   ....[2]....
        /*003c*/ 	.word	0xffffffff


	//   ....[3]....
        /*0040*/ 	.word	0xffffffff


	//   ....[4]....
        /*0044*/ 	.word	0xffffffff


	//   ....[5]....
        /*0048*/ 	.word	0xffffffff


	//   ....[6]....
        /*004c*/ 	.word	0xffffffff


	//   ....[7]....
        /*0050*/ 	.word	0xffffffff


	//   ....[8]....
        /*0054*/ 	.word	0xffffffff


	//   ....[9]....
        /*0058*/ 	.word	0xffffffff


	//   ....[10]....
        /*005c*/ 	.word	0xffffffff


	//   ....[11]....
        /*0060*/ 	.word	0xffffffff


	//----- nvinfo : EIATTR_COOP_GROUP_INSTR_OFFSETS
	.align		4
.L_2911:
        /*0064*/ 	.byte	0x04, 0x28
        /*0066*/ 	.short	(.L_2913 - .L_2912)


	//   ....[0]....
.L_2912:
        /*0068*/ 	.word	0x00001570


	//   ....[1]....
        /*006c*/ 	.word	0x00001590


	//   ....[2]....
        /*0070*/ 	.word	0x000015b0


	//   ....[3]....
        /*0074*/ 	.word	0x000015d0


	//   ....[4]....
        /*0078*/ 	.word	0x00001650


	//   ....[5]....
        /*007c*/ 	.word	0x00001690


	//   ....[6]....
        /*0080*/ 	.word	0x000016a0


	//   ....[7]....
        /*0084*/ 	.word	0x000016d0


	//   ....[8]....
        /*0088*/ 	.word	0x000016e0


	//   ....[9]....
        /*008c*/ 	.word	0x00001710


	//   ....[10]....
        /*0090*/ 	.word	0x00001720


	//   ....[11]....
        /*0094*/ 	.word	0x00001750


	//----- nvinfo : EIATTR_VRC_CTA_INIT_COUNT
	.align		4
.L_2913:
        /*0098*/ 	.byte	0x02, 0x4a
	.zero		1
	.zero		1


	//----- nvinfo : EIATTR_SYSCALL_OFFSETS
	.align		4
        /*009c*/ 	.byte	0x04, 0x46
        /*009e*/ 	.short	(.L_2915 - .L_2914)


	//   ....[0]....
.L_2914:
        /*00a0*/ 	.word	0x00000580


	//----- nvinfo : EIATTR_EXIT_INSTR_OFFSETS
	.align		4
.L_2915:
        /*00a4*/ 	.byte	0x04, 0x1c
        /*00a6*/ 	.short	(.L_2917 - .L_2916)


	//   ....[0]....
.L_2916:
        /*00a8*/ 	.word	0x00000270


	//   ....[1]....
        /*00ac*/ 	.word	0x00000460


	//   ....[2]....
        /*00b0*/ 	.word	0x000026c0


	//   ....[3]....
        /*00b4*/ 	.word	0x000027b0


	//----- nvinfo : EIATTR_MAX_THREADS
	.align		4
.L_2917:
        /*00b8*/ 	.byte	0x04, 0x05
        /*00ba*/ 	.short	(.L_2919 - .L_2918)
.L_2918:
        /*00bc*/ 	.word	0x00000100
        /*00c0*/ 	.word	0x00000001
        /*00c4*/ 	.word	0x00000001


	//----- nvinfo : EIATTR_CRS_STACK_SIZE
	.align		4
.L_2919:
        /*00c8*/ 	.byte	0x04, 0x1e
        /*00ca*/ 	.short	(.L_2921 - .L_2920)
.L_2920:
        /*00cc*/ 	.word	0x00000000


	//----- nvinfo : EIATTR_CBANK_PARAM_SIZE
	.align		4
.L_2921:
        /*00d0*/ 	.byte	0x03, 0x19
        /*00d2*/ 	.short	0x00e8


	//----- nvinfo : EIATTR_PARAM_CBANK
	.align		4
        /*00d4*/ 	.byte	0x04, 0x0a
        /*00d6*/ 	.short	(.L_2923 - .L_2922)
	.align		4
.L_2922:
        /*00d8*/ 	.word	index@(.nv.constant0._ZN7cutlass13device_kernelIN5flash19FlashAttnFwdCombineIN4cute5tupleIJNS3_1CILi16EEENS5_ILi64EEEEEELi4ELi256ELi1ELb0ELb1EffNS_4arch4Sm90EEEEEvNT_6ParamsE)
        /*00dc*/ 	.short	0x0380
        /*00de*/ 	.short	0x00e8


	//----- nvinfo : EIATTR_SW_WAR
	.align		4
.L_2923:
        /*00e0*/ 	.byte	0x04, 0x36
        /*00e2*/ 	.short	(.L_2925 - .L_2924)
.L_2924:
        /*00e4*/ 	.word	0x00000008
.L_2925:


//--------------------- .nv.info._ZN7cutlass13device_kernelIN5flash19FlashAttnFwdCombineIN4cute5tupleIJNS3_1CILi16EEENS5_ILi64EEEEEELi8ELi256ELi1ELb0ELb0EffNS_4arch4Sm80EEEEEvNT_6ParamsE --------------------------
	.section	.nv.info._ZN7cutlass13device_kernelIN5flash19FlashAttnFwdCombineIN4cute5tupleIJNS3_1CILi16EEENS5_ILi64EEEEEELi8ELi256ELi1ELb0ELb0EffNS_4arch4Sm80EEEEEvNT_6ParamsE,"",@"SHT_CUDA_INFO"
	.sectionflags	@""
	.align	4


	//----- nvinfo : EIATTR_CUDA_API_VERSION
	.align		4
        /*0000*/ 	.byte	0x04, 0x37
        /*0002*/ 	.short	(.L_2927 - .L_2926)
.L_2926:
        /*0004*/ 	.word	0x00000082


	//----- nvinfo : EIATTR_KPARAM_INFO
	.align		4
.L_2927:
        /*0008*/ 	.byte	0x04, 0x17
        /*000a*/ 	.short	(.L_2929 - .L_2928)
.L_2928:
        /*000c*/ 	.word	0x00000000
        /*0010*/ 	.short	0x0000
        /*0012*/ 	.short	0x0000
        /*0014*/ 	.byte	0x00, 0xf0, 0xa1, 0x03


	//----- nvinfo : EIATTR_SPARSE_MMA_MASK
	.align		4
.L_2929:
        /*0018*/ 	.byte	0x03, 0x50
        /*001a*/ 	.short	0x0000


	//----- nvinfo : EIATTR_MAXREG_COUNT
	.align		4
        /*001c*/ 	.byte	0x03, 0x1b
        /*001e*/ 	.short	0x0080


	//----- nvinfo : EIATTR_NUM_BARRIERS
	.align		4
        /*0020*/ 	.byte	0x02, 0x4c
        /*0022*/ 	.byte	0x01
	.zero		1


	//----- nvinfo : EIATTR_EXTERNS
	.align		4
        /*0024*/ 	.byte	0x04, 0x0f
        /*0026*/ 	.short	(.L_2931 - .L_2930)


	//   ....[0]....
	.align		4
.L_2930:
        /*0028*/ 	.word	index@(__assertfail)


	//----- nvinfo : EIATTR_MERCURY_ISA_VERSION
	.align		4
.L_2931:
        /*002c*/ 	.byte	0x03, 0x5f
        /*002e*/ 	.short	0x0101


	//----- nvinfo : EIATTR_COOP_GROUP_MASK_REGIDS
	.align		4
        /*0030*/ 	.byte	0x04, 0x29
        /*0032*/ 	.short	(.L_2933 - .L_2932)


	//   ....[0]....
.L_2932:
        /*0034*/ 	.word	0xffffffff


	//   ....[1]....
        /*0038*/ 	.word	0xffffffff


	//   ....[2]....
        /*003c*/ 	.word	0xffffffff


	//   ....[3]....
        /*0040*/ 	.word	0xffffffff


	//   ....[4]....
        /*0044*/ 	.word	0xffffffff


	//   ....[5]....
        /*0048*/ 	.word	0xffffffff


	//   ....[6]....
        /*004c*/ 	.word	0xffffffff


	//   ....[7]....
        /*0050*/ 	.word	0xffffffff


	//   ....[8]....
        /*0054*/ 	.word	0xffffffff


	//   ....[9]....
        /*0058*/ 	.word	0xffffffff


	//   ....[10]....
        /*005c*/ 	.word	0xffffffff


	//   ....[11]....
        /*0060*/ 	.word	0xffffffff


	//----- nvinfo : EIATTR_COOP_GROUP_INSTR_OFFSETS
	.align		4
.L_2933:
        /*0064*/ 	.byte	0x04, 0x28
        /*0066*/ 	.short	(.L_2935 - .L_2934)


	//   ....[0]....
.L_2934:
        /*0068*/ 	.word	0x00001c40


	//   ....[1]....
        /*006c*/ 	.word	0x00001c60


	//   ....[2]....
        /*0070*/ 	.word	0x00001c80


	//   ....[3]....
        /*0074*/ 	.word	0x00001ca0


	//   ....[4]....
        /*0078*/ 	.word	0x00002180


	//   ....[5]....
        /*007c*/ 	.word	0x00002280


	//   ....[6]....
        /*0080*/ 	.word	0x000022e0


	//   ....[7]....
        /*0084*/ 	.word	0x00002300


	//   ....[8]....
        /*0088*/ 	.word	0x00002320


	//   ....[9]....
        /*008c*/ 	.word	0x00002340


	//   ....[10]....
        /*0090*/ 	.word	0x00002360


	//   ....[11]....
        /*0094*/ 	.word	0x000023e0


	//----- nvinfo : EIATTR_VRC_CTA_INIT_COUNT
	.align		4
.L_2935:
        /*0098*/ 	.byte	0x02, 0x4a
	.zero		1
	.zero		1


	//----- nvinfo : EIATTR_SYSCALL_OFFSETS
	.align		4
        /*009c*/ 	.byte	0x04, 0x46
        /*009e*/ 	.short	(.L_2937 - .L_2936)


	//   ....[0]....
.L_2936:
        /*00a0*/ 	.word	0x000003c0


	//----- nvinfo : EIATTR_EXIT_INSTR_OFFSETS
	.align		4
.L_2937:
        /*00a4*/ 	.byte	0x04, 0x1c
        /*00a6*/ 	.short	(.L_2939 - .L_2938)


	//   ....[0]....
.L_2938:
        /*00a8*/ 	.word	0x00000270


	//   ....[1]....
        /*00ac*/ 	.word	0x000035c0


	//   ....[2]....
        /*00b0*/ 	.word	0x000036e0


	//----- nvinfo : EIATTR_MAX_THREADS
	.align		4
.L_2939:
        /*00b4*/ 	.byte	0x04, 0x05
        /*00b6*/ 	.short	(.L_2941 - .L_2940)
.L_2940:
        /*00b8*/ 	.word	0x00000100
        /*00bc*/ 	.word	0x00000001
        /*00c0*/ 	.word	0x00000001


	//----- nvinfo : EIATTR_CRS_STACK_SIZE
	.align		4
.L_2941:
        /*00c4*/ 	.byte	0x04, 0x1e
        /*00c6*/ 	.short	(.L_2943 - .L_2942)
.L_2942:
        /*00c8*/ 	.word	0x00000000


	//----- nvinfo : EIATTR_CBANK_PARAM_SIZE
	.align		4
.L_2943:
        /*00cc*/ 	.byte	0x03, 0x19
        /*00ce*/ 	.short	0x00e8


	//----- nvinfo : EIATTR_PARAM_CBANK
	.align		4
        /*00d0*/ 	.byte	0x04, 0x0a
        /*00d2*/ 	.short	(.L_2945 - .L_2944)
	.align		4
.L_2944:
        /*00d4*/ 	.word	index@(.nv.constant0._ZN7cutlass13device_kernelIN5flash19FlashAttnFwdCombineIN4cute5tupleIJNS3_1CILi16EEENS5_ILi64EEEEEELi8ELi256ELi1ELb0ELb0EffNS_4arch4Sm80EEEEEvNT_6ParamsE)
        /*00d8*/ 	.short	0x0380
        /*00da*/ 	.short	0x00e8


	//----- nvinfo : EIATTR_SW_WAR
	.align		4
.L_2945:
        /*00dc*/ 	.byte	0x04, 0x36
        /*00de*/ 	.short	(.L_2947 - .L_2946)
.L_2946:
        /*00e0*/ 	.word	0x00000008
.L_2947:


//--------------------- .nv.info._ZN7cutlass13device_kernelIN5flash19FlashAttnFwdCombineIN4cute5tupleIJNS3_1CILi16EEENS5_ILi64EEEEEELi7ELi256ELi1ELb0ELb0EffNS_4arch4Sm80EEEEEvNT_6ParamsE --------------------------
	.section	.nv.info._ZN7cutlass13device_kernelIN5flash19FlashAttnFwdCombineIN4cute5tupleIJNS3_1CILi16EEENS5_ILi64EEEEEELi7ELi256ELi1ELb0ELb0EffNS_4arch4Sm80EEEEEvNT_6ParamsE,"",@"SHT_CUDA_INFO"
	.sectionflags	@""
	.align	4


	//----- nvinfo : EIATTR_CUDA_API_VERSION
	.align		4
        /*0000*/ 	.byte	0x04, 0x37
        /*0002*/ 	.short	(.L_2949 - .L_2948)
.L_2948:
        /*0004*/ 	.word	0x00000082


	//----- nvinfo : EIATTR_KPARAM_INFO
	.align		4
.L_2949:
        /*0008*/ 	.byte	0x04, 0x17
        /*000a*/ 	.short	(.L_2951 - .L_2950)
.L_2950:
        /*000c*/ 	.word	0x00000000
        /*0010*/ 	.short	0x0000
        /*0012*/ 	.short	0x0000
        /*0014*/ 	.byte	0x00, 0xf0, 0xa1, 0x03


	//----- nvinfo : EIATTR_SPARSE_MMA_MASK
	.align		4
.L_2951:
        /*0018*/ 	.byte	0x03, 0x50
        /*001a*/ 	.short	0x0000


	//----- nvinfo : EIATTR_MAXREG_COUNT
	.align		4
        /*001c*/ 	.byte	0x03, 0x1b
        /*001e*/ 	.short	0x0080


	//----- nvinfo : EIATTR_NUM_BARRIERS
	.align		4
        /*0020*/ 	.byte	0x02, 0x4c
        /*0022*/ 	.byte	0x01
	.zero		1


	//----- nvinfo : EIATTR_EXTERNS
	.align		4
        /*0024*/ 	.byte	0x04, 0x0f
        /*0026*/ 	.short	(.L_2953 - .L_2952)


	//   ....[0]....
	.align		4
.L_2952:
        /*0028*/ 	.word	index@(__assertfail)


	//----- nvinfo : EIATTR_MERCURY_ISA_VERSION
	.align		4
.L_2953:
        /*002c*/ 	.byte	0x03, 0x5f
        /*002e*/ 	.short	0x0101


	//----- nvinfo : EIATTR_COOP_GROUP_MASK_REGIDS
	.align		4
        /*0030*/ 	.byte	0x04, 0x29
        /*0032*/ 	.short	(.L_2955 - .L_2954)


	//   ....[0]....
.L_2954:
        /*0034*/ 	.word	0xffffffff


	//   ....[1]....
        /*0038*/ 	.word	0xffffffff


	//   ....[2]....
        /*003c*/ 	.word	0xffffffff


	//   ....[3]....
        /*0040*/ 	.word	0xffffffff


	//   ....[4]....
        /*0044*/ 	.word	0xffffffff


	//   ....[5]....
        /*0048*/ 	.word	0xffffffff


	//   ....[6]....
        /*004c*/ 	.word	0xffffffff


	//   ....[7]....
        /*0050*/ 	.word	0xffffffff


	//   ....[8]....
        /*0054*/ 	.word	0xffffffff


	//   ....[9]....
        /*0058*/ 	.word	0xffffffff


	//   ....[10]....
        /*005c*/ 	.word	0xffffffff


	//   ....[11]....
        /*0060*/ 	.word	0xffffffff


	//----- nvinfo : EIATTR_COOP_GROUP_INSTR_OFFSETS
	.align		4
.L_2955:
        /*0064*/ 	.byte	0x04, 0x28
        /*0066*/ 	.short	(.L_2957 - .L_2956)


	//   ....[0]....
.L_2956:
        /*0068*/ 	.word	0x00001370


	//   ....[1]....
        /*006c*/ 	.word	0x00001390


	//   ....[2]....
        /*0070*/ 	.word	0x000013b0


	//   ....[3]....
        /*0074*/ 	.word	0x000013d0


	//   ....[4]....
        /*0078*/ 	.word	0x00001680


	//   ....[5]....
        /*007c*/ 	.word	0x00001700


	//   ....[6]....
        /*0080*/ 	.word	0x00001710


	//   ....[7]....
        /*0084*/ 	.word	0x00001740


	//   ....[8]....
        /*0088*/ 	.word	0x00001750


	//   ....[9]....
        /*008c*/ 	.word	0x00001780


	//   ....[10]....
        /*0090*/ 	.word	0x000017a0


	//   ....[11]....
        /*0094*/ 	.word	0x000018b0


	//----- nvinfo : EIATTR_VRC_CTA_INIT_COUNT
	.align		4
.L_2957:
        /*0098*/ 	.byte	0x02, 0x4a
	.zero		1
	.zero		1


	//----- nvinfo : EIATTR_SYSCALL_OFFSETS
	.align		4
        /*009c*/ 	.byte	0x04, 0x46
        /*009e*/ 	.short	(.L_2959 - .L_2958)


	//   ....[0]....
.L_2958:
        /*00a0*/ 	.word	0x000003c0


	//----- nvinfo : EIATTR_EXIT_INSTR_OFFSETS
	.align		4
.L_2959:
        /*00a4*/ 	.byte	0x04, 0x1c
        /*00a6*/ 	.short	(.L_2961 - .L_2960)


	//   ....[0]....
.L_2960:
        /*00a8*/ 	.word	0x00000270


	//   ....[1]....
        /*00ac*/ 	.word	0x000028f0


	//   ....[2]....
        /*00b0*/ 	.word	0x00002a20


	//----- nvinfo : EIATTR_MAX_THREADS
	.align		4
.L_2961:
        /*00b4*/ 	.byte	0x04, 0x05
        /*00b6*/ 	.short	(.L_2963 - .L_2962)
.L_2962:
        /*00b8*/ 	.word	0x00000100
        /*00bc*/ 	.word	0x00000001
        /*00c0*/ 	.word	0x00000001


	//----- nvinfo : EIATTR_CRS_STACK_SIZE
	.align		4
.L_2963:
        /*00c4*/ 	.byte	0x04, 0x1e
        /*00c6*/ 	.short	(.L_2965 - .L_2964)
.L_2964:
        /*00c8*/ 	.word	0x00000000


	//----- nvinfo : EIATTR_CBANK_PARAM_SIZE
	.align		4
.L_2965:
        /*00cc*/ 	.byte	0x03, 0x19
        /*00ce*/ 	.short	0x00e8


	//----- nvinfo : EIATTR_PARAM_CBANK
	.align		4
        /*00d0*/ 	.byte	0x04, 0x0a
        /*00d2*/ 	.short	(.L_2967 - .L_2966)
	.align		4
.L_2966:
        /*00d4*/ 	.word	index@(.nv.constant0._ZN7cutlass13device_kernelIN5flash19FlashAttnFwdCombineIN4cute5tupleIJNS3_1CILi16EEENS5_ILi64EEEEEELi7ELi256ELi1ELb0ELb0EffNS_4arch4Sm80EEEEEvNT_6ParamsE)
        /*00d8*/ 	.short	0x0380
        /*00da*/ 	.short	0x00e8


	//----- nvinfo : EIATTR_SW_WAR
	.align		4
.L_2967:
        /*00dc*/ 	.byte	0x04, 0x36
        /*00de*/ 	.short	(.L_2969 - .L_2968)
.L_2968:
        /*00e0*/ 	.word	0x00000008
.L_2969:


//--------------------- .nv.info._ZN7cutlass13device_kernelIN5flash19FlashAttnFwdCombineIN4cute5tupleIJNS3_1CILi16EEENS5_ILi64EEEEEELi6ELi256ELi1ELb0ELb0EffNS_4arch4Sm80EEEEEvNT_6ParamsE --------------------------
	.section	.nv.info._ZN7cutlass13device_kernelIN5flash19FlashAttnFwdCombineIN4cute5tupleIJNS3_1CILi16EEENS5_ILi64EEEEEELi6ELi256ELi1ELb0ELb0EffNS_4arch4Sm80EEEEEvNT_6ParamsE,"",@"SHT_CUDA_INFO"
	.sectionflags	@""
	.align	4


	//----- nvinfo : EIATTR_CUDA_API_VERSION
	.align		4
        /*0000*/ 	.byte	0x04, 0x37
        /*0002*/ 	.short	(.L_2971 - .L_2970)
.L_2970:
        /*0004*/ 	.word	0x00000082


	//----- nvinfo : EIATTR_KPARAM_INFO
	.align		4
.L_2971:
        /*0008*/ 	.byte	0x04, 0x17
        /*000a*/ 	.short	(.L_2973 - .L_2972)
.L_2972:
        /*000c*/ 	.word	0x00000000
        /*0010*/ 	.short	0x0000
        /*0012*/ 	.short	0x0000
        /*0014*/ 	.byte	0x00, 0xf0, 0xa1, 0x03


	//----- nvinfo : EIATTR_SPARSE_MMA_MASK
	.align		4
.L_2973:
        /*0018*/ 	.byte	0x03, 0x50
        /*001a*/ 	.short	0x0000


	//----- nvinfo : EIATTR_MAXREG_COUNT
	.align		4
        /*001c*/ 	.byte	0x03, 0x1b
        /*001e*/ 	.short	0x0080


	//----- nvinfo : EIATTR_NUM_BARRIERS
	.align		4
        /*0020*/ 	.byte	0x02, 0x4c
        /*0022*/ 	.byte	0x01
	.zero		1


	//----- nvinfo : EIATTR_EXTERNS
	.align		4
        /*0024*/ 	.byte	0x04, 0x0f
        /*0026*/ 	.short	(.L_2975 - .L_2974)


	//   ....[0]....
	.align		4
.L_2974:
        /*0028*/ 	.word	index@(__assertfail)


	//----- nvinfo : EIATTR_MERCURY_ISA_VERSION
	.align		4
.L_2975:
        /*002c*/ 	.byte	0x03, 0x5f
        /*002e*/ 	.short	0x0101


	//----- nvinfo : EIATTR_COOP_GROUP_MASK_REGIDS
	.align		4
        /*0030*/ 	.byte	0x04, 0x29
        /*0032*/ 	.short	(.L_2977 - .L_2976)


	//   ....[0]....
.L_2976:
        /*0034*/ 	.word	0xffffffff


	//   ....[1]....
        /*0038*/ 	.word	0xffffffff


	//   ....[2]....
        /*003c*/ 	.word	0xffffffff


	//   ....[3]....
        /*0040*/ 	.word	0xffffffff


	//   ....[4]....
        /*0044*/ 	.word	0xffffffff


	//   ....[5]....
        /*0048*/ 	.word	0xffffffff


	//   ....[6]....
        /*004c*/ 	.word	0xffffffff


	//   ....[7]....
        /*0050*/ 	.word	0xffffffff


	//   ....[8]....
        /*0054*/ 	.word	0xffffffff


	//   ....[9]....
        /*0058*/ 	.word	0xffffffff


	//   ....[10]....
        /*005c*/ 	.word	0xffffffff


	//   ....[11]....
        /*0060*/ 	.word	0xffffffff


	//----- nvinfo : EIATTR_COOP_GROUP_INSTR_OFFSETS
	.align		4
.L_2977:
        /*0064*/ 	.byte	0x04, 0x28
        /*0066*/ 	.short	(.L_2979 - .L_2978)


	//   ....[0]....
.L_2978:
        /*0068*/ 	.word	0x00000f50


	//   ....[1]....
        /*006c*/ 	.word	0x00000f70


	//   ....[2]....
        /*0070*/ 	.word	0x00000f90


	//   ....[3]....
        /*0074*/ 	.word	0x00000fb0


	//   ....[4]....
        /*0078*/ 	.word	0x000010e0


	//   ....[5]....
        /*007c*/ 	.word	0x00001150


	//   ....[6]....
        /*0080*/ 	.word	0x00001170


	//   ....[7]....
        /*0084*/ 	.word	0x00001190


	//   ....[8]....
        /*0088*/ 	.word	0x000011b0


	//   ....[9]....
        /*008c*/ 	.word	0x000011d0


	//   ....[10]....
        /*0090*/ 	.word	0x000011f0


	//   ....[11]....
        /*0094*/ 	.word	0x00001220


	//----- nvinfo : EIATTR_VRC_CTA_INIT_COUNT
	.align		4
.L_2979:
        /*0098*/ 	.byte	0x02, 0x4a
	.zero		1
	.zero		1


	//----- nvinfo : EIATTR_SYSCALL_OFFSETS
	.align		4
        /*009c*/ 	.byte	0x04, 0x46
        /*009e*/ 	.short	(.L_2981 - .L_2980)


	//   ....[0]....
.L_2980:
        /*00a0*/ 	.word	0x000003c0


	//----- nvinfo : EIATTR_EXIT_INSTR_OFFSETS
	.align		4
.L_2981:
        /*00a4*/ 	.byte	0x04, 0x1c
        /*00a6*/ 	.short	(.L_2983 - .L_2982)


	//   ....[0]....
.L_2982:
        /*00a8*/ 	.word	0x00000270


	//   ....[1]....
        /*00ac*/ 	.word	0x000022d0


	//   ....[2]....
        /*00b0*/ 	.word	0x00002400


	//----- nvinfo : EIATTR_MAX_THREADS
	.align		4
.L_2983:
        /*00b4*/ 	.byte	0x04, 0x05
        /*00b6*/ 	.short	(.L_2985 - .L_2984)
.L_2984:
        /*00b8*/ 	.word	0x00000100
        /*00bc*/ 	.word	0x00000001
        /*00c0*/ 	.word	0x00000001


	//----- nvinfo : EIATTR_CRS_STACK_SIZE
	.align		4
.L_2985:
        /*00c4*/ 	.byte	0x04, 0x1e
        /*00c6*/ 	.short	(.L_2987 - .L_2986)
.L_2986:
        /*00c8*/ 	.word	0x00000000


	//----- nvinfo : EIATTR_CBANK_PARAM_SIZE
	.align		4
.L_2987:
        /*00cc*/ 	.byte	0x03, 0x19
        /*00ce*/ 	.short	0x00e8


	//----- nvinfo : EIATTR_PARAM_CBANK
	.align		4
        /*00d0*/ 	.byte	0x04, 0x0a
        /*00d2*/ 	.short	(.L_2989 - .L_2988)
	.align		4
.L_2988:
        /*00d4*/ 	.word	index@(.nv.constant0._ZN7cutlass13device_kernelIN5flash19FlashAttnFwdCombineIN4cute5tupleIJNS3_1CILi16EEENS5_ILi64EEEEEELi6ELi256ELi1ELb0ELb0EffNS_4arch4Sm80EEEEEvNT_6ParamsE)
        /*00d8*/ 	.short	0x0380
        /*00da*/ 	.short	0x00e8


	//----- nvinfo : EIATTR_SW_WAR
	.align		4
.L_2989:
        /*00dc*/ 	.byte	0x04, 0x36
        /*00de*/ 	.short	(.L_2991 - .L_2990)
.L_2990:
        /*00e0*/ 	.word	0x00000008
.L_2991:


//--------------------- .nv.info._ZN7cutlass13device_kernelIN5flash19FlashAttnFwdCombineIN4cute5tupleIJNS3_1CILi16EEENS5_ILi64EEEEEELi5ELi256ELi1ELb0ELb0EffNS_4arch4Sm80EEEEEvNT_6ParamsE --------------------------
	.section	.nv.info._ZN7cutlass13device_kernelIN5flash19FlashAttnFwdCombineIN4cute5tupleIJNS3_1CILi16EEENS5_ILi64EEEEEELi5ELi256ELi1ELb0ELb0EffNS_4arch4Sm80EEEEEvNT_6ParamsE,"",@"SHT_CUDA_INFO"
	.sectionflags	@""
	.align	4


	//----- nvinfo : EIATTR_CUDA_API_VERSION
	.align		4
        /*0000*/ 	.byte	0x04, 0x37
        /*0002*/ 	.short	(.L_2993 - .L_2992)
.L_2992:
        /*0004*/ 	.word	0x00000082


	//----- nvinfo : EIATTR_KPARAM_INFO
	.align		4
.L_2993:
        /*0008*/ 	.byte	0x04, 0x17
        /*000a*/ 	.short	(.L_2995 - .L_2994)
.L_2994:
        /*000c*/ 	.word	0x00000000
        /*0010*/ 	.short	0x0000
        /*0012*/ 	.short	0x0000
        /*0014*/ 	.byte	0x00, 0xf0, 0xa1, 0x03


	//----- nvinfo : EIATTR_SPARSE_MMA_MASK
	.align		4
.L_2995:
        /*0018*/ 	.byte	0x03, 0x50
        /*001a*/ 	.short	0x0000


	//----- nvinfo : EIATTR_MAXREG_COUNT
	.align		4
        /*001c*/ 	.byte	0x03, 0x1b
        /*001e*/ 	.short	0x0080


	//----- nvinfo : EIATTR_NUM_BARRIERS
	.align		4
        /*0020*/ 	.byte	0x02, 0x4c
        /*0022*/ 	.byte	0x01
	.zero		1


	//----- nvinfo : EIATTR_EXTERNS
	.align		4
        /*0024*/ 	.byte	0x04, 0x0f
        /*0026*/ 	.short	(.L_2997 - .L_2996)


	//   ....[0]....
	.align		4
.L_2996:
        /*0028*/ 	.word	index@(__assertfail)


	//----- nvinfo : EIATTR_MERCURY_ISA_VERSION
	.align		4
.L_2997:
        /*002c*/ 	.byte	0x03, 0x5f
        /*002e*/ 	.short	0x0101


	//----- nvinfo : EIATTR_COOP_GROUP_MASK_REGIDS
	.align		4
        /*0030*/ 	.byte	0x04, 0x29
        /*0032*/ 	.short	(.L_2999 - .L_2998)


	//   ....[0]....
.L_2998:
        /*0034*/ 	.word	0xffffffff


	//   ....[1]....
        /*0038*/ 	.word	0xffffffff


	//   ....[2]....
        /*003c*/ 	.word	0xffffffff


	//   ....[3]....
        /*0040*/ 	.word	0xffffffff


	//   ....[4]....
        /*0044*/ 	.word	0xffffffff


	//   ....[5]....
        /*0048*/ 	.word	0xffffffff


	//   ....[6]....
        /*004c*/ 	.word	0xffffffff


	//   ....[7]....
        /*0050*/ 	.word	0xffffffff


	//   ....[8]....
        /*0054*/ 	.word	0xffffffff


	//   ....[9]....
        /*0058*/ 	.word	0xffffffff


	//   ....[10]....
        /*005c*/ 	.word	0xffffffff


	//   ....[11]....
        /*0060*/ 	.word	0xffffffff


	//----- nvinfo : EIATTR_COOP_GROUP_INSTR_OFFSETS
	.align		4
.L_2999:
        /*0064*/ 	.byte	0x04, 0x28
        /*0066*/ 	.short	(.L_3001 - .L_3000)


	//   ....[0]....
.L_3000:
        /*0068*/ 	.word	0x00000d00


	//   ....[1]....
        /*006c*/ 	.word	0x00000d20


	//   ....[2]....
        /*0070*/ 	.word	0x00000d40


	//   ....[3]....
        /*0074*/ 	.word	0x00000d60


	//   ....[4]....
        /*0078*/ 	.word	0x00000e20


	//   ....[5]....
        /*007c*/ 	.word	0x00000e60


	//   ....[6]....
        /*0080*/ 	.word	0x00000e80


	//   ....[7]....
        /*0084*/ 	.word	0x00000ea0


	//   ....[8]....
        /*0088*/ 	.word	0x00000ec0


	//   ....[9]....
        /*008c*/ 	.word	0x00000ee0


	//   ....[10]....
        /*0090*/ 	.word	0x00000f00


	//   ....[11]....
        /*0094*/ 	.word	0x00000f20


	//----- nvinfo : EIATTR_VRC_CTA_INIT_COUNT
	.align		4
.L_3001:
        /*0098*/ 	.byte	0x02, 0x4a
	.zero		1
	.zero		1


	//----- nvinfo : EIATTR_SYSCALL_OFFSETS
	.align		4
        /*009c*/ 	.byte	0x04, 0x46
        /*009e*/ 	.short	(.L_3003 - .L_3002)


	//   ....[0]....
.L_3002:
        /*00a0*/ 	.word	0x000003c0


	//----- nvinfo : EIATTR_EXIT_INSTR_OFFSETS
	.align		4
.L_3003:
        /*00a4*/ 	.byte	0x04, 0x1c
        /*00a6*/ 	.short	(.L_3005 - .L_3004)


	//   ....[0]....
.L_3004:
        /*00a8*/ 	.word	0x00000270


	//   ....[1]....
        /*00ac*/ 	.word	0x00001fa0


	//   ....[2]....
        /*00b0*/ 	.word	0x000020d0


	//----- nvinfo : EIATTR_MAX_THREADS
	.align		4
.L_3005:
        /*00b4*/ 	.byte	0x04, 0x05
        /*00b6*/ 	.short	(.L_3007 - .L_3006)
.L_3006:
        /*00b8*/ 	.word	0x00000100
        /*00bc*/ 	.word	0x00000001
        /*00c0*/ 	.word	0x00000001


	//----- nvinfo : EIATTR_CRS_STACK_SIZE
	.align		4
.L_3007:
        /*00c4*/ 	.byte	0x04, 0x1e
        /*00c6*/ 	.short	(.L_3009 - .L_3008)
.L_3008:
        /*00c8*/ 	.word	0x00000000


	//----- nvinfo : EIATTR_CBANK_PARAM_SIZE
	.align		4
.L_3009:
        /*00cc*/ 	.byte	0x03, 0x19
        /*00ce*/ 	.short	0x00e8


	//----- nvinfo : EIATTR_PARAM_CBANK
	.align		4
        /*00d0*/ 	.byte	0x04, 0x0a
        /*00d2*/ 	.short	(.L_3011 - .L_3010)
	.align		4
.L_3010:
        /*00d4*/ 	.word	index@(.nv.constant0._ZN7cutlass13device_kernelIN5flash19FlashAttnFwdCombineIN4cute5tupleIJNS3_1CILi16EEENS5_ILi64EEEEEELi5ELi256ELi1ELb0ELb0EffNS_4arch4Sm80EEEEEvNT_6ParamsE)
        /*00d8*/ 	.short	0x0380
        /*00da*/ 	.short	0x00e8


	//----- nvinfo : EIATTR_SW_WAR
	.align		4
.L_3011:
        /*00dc*/ 	.byte	0x04, 0x36
        /*00de*/ 	.short	(.L_3013 - .L_3012)
.L_3012:
        /*00e0*/ 	.word	0x00000008
.L_3013:


//--------------------- .nv.info._ZN7cutlass13device_kernelIN5flash19FlashAttnFwdCombineIN4cute5tupleIJNS3_1CILi16EEENS5_ILi64EEEEEELi4ELi256ELi1ELb0ELb0EffNS_4arch4Sm80EEEEEvNT_6ParamsE --------------------------
	.section	.nv.info._ZN7cutlass13device_kernelIN5flash19FlashAttnFwdCombineIN4cute5tupleIJNS3_1CILi16EEENS5_ILi64EEEEEELi4ELi256ELi1ELb0ELb0EffNS_4arch4Sm80EEEEEvNT_6ParamsE,"",@"SHT_CUDA_INFO"
	.sectionflags	@""
	.align	4


	//----- nvinfo : EIATTR_CUDA_API_VERSION
	.align		4
        /*0000*/ 	.byte	0x04, 0x37
        /*0002*/ 	.short	(.L_3015 - .L_3014)
.L_3014:
        /*0004*/ 	.word	0x00000082


	//----- nvinfo : EIATTR_KPARAM_INFO
	.align		4
.L_3015:
        /*0008*/ 	.byte	0x04, 0x17
        /*000a*/ 	.short	(.L_3017 - .L_3016)
.L_3016:
        /*000c*/ 	.word	0x00000000
        /*0010*/ 	.short	0x0000
        /*0012*/ 	.short	0x0000
        /*0014*/ 	.byte	0x00, 0xf0, 0xa1, 0x03


	//----- nvinfo : EIATTR_SPARSE_MMA_MASK
	.align		4
.L_3017:
        /*0018*/ 	.byte	0x03, 0x50
        /*001a*/ 	.short	0x0000


	//----- nvinfo : EIATTR_MAXREG_COUNT
	.align		4
        /*001c*/ 	.byte	0x03, 0x1b
        /*001e*/ 	.short	0x0080


	//----- nvinfo : EIATTR_NUM_BARRIERS
	.align		4
        /*0020*/ 	.byte	0x02, 0x4c
        /*0022*/ 	.byte	0x01
	.zero		1


	//----- nvinfo : EIATTR_EXTERNS
	.align		4
        /*0024*/ 	.byte	0x04, 0x0f
        /*0026*/ 	.short	(.L_3019 - .L_3018)


	//   ....[0]....
	.align		4
.L_3018:
        /*0028*/ 	.word	index@(__assertfail)


	//----- nvinfo : EIATTR_MERCURY_ISA_VERSION
	.align		4
.L_3019:
        /*002c*/ 	.byte	0x03, 0x5f
        /*002e*/ 	.short	0x0101


	//----- nvinfo : EIATTR_COOP_GROUP_MASK_REGIDS
	.align		4
        /*0030*/ 	.byte	0x04, 0x29
        /*0032*/ 	.short	(.L_3021 - .L_3020)


	//   ....[0]....
.L_3020:
        /*0034*/ 	.word	0xffffffff


	//   ....[1]....
        /*0038*/ 	.word	0xffffffff


	//   ....[2]....
        /*003c*/ 	.word	0xffffffff


	//   ....[3]....
        /*0040*/ 	.word	0xffffffff


	//   ....[4]....
        /*0044*/ 	.word	0xffffffff


	//   ....[5]....
        /*0048*/ 	.word	0xffffffff


	//   ....[6]....
        /*004c*/ 	.word	0xffffffff


	//   ....[7]....
        /*0050*/ 	.word	0xffffffff


	//   ....[8]....
        /*0054*/ 	.word	0xffffffff


	//   ....[9]....
        /*0058*/ 	.word	0xffffffff


	//   ....[10]....
        /*005c*/ 	.word	0xffffffff


	//   ....[11]....
        /*0060*/ 	.word	0xffffffff


	//----- nvinfo : EIATTR_COOP_GROUP_INSTR_OFFSETS
	.align		4
.L_3021:
        /*0064*/ 	.byte	0x04, 0x28
        /*0066*/ 	.short	(.L_3023 - .L_3022)


	//   ....[0]....
.L_3022:
        /*0068*/ 	.word	0x00000be0


	//   ....[1]....
        /*006c*/ 	.word	0x00000c00


	//   ....[2]....
        /*0070*/ 	.word	0x00000c20


	//   ....[3]....
        /*0074*/ 	.word	0x00000c40


	//   ....[4]....
        /*0078*/ 	.word	0x00000cc0


	//   ....[5]....
        /*007c*/ 	.word	0x00000d00


	//   ....[6]....
        /*0080*/ 	.word	0x00000d10


	//   ....[7]....
        /*0084*/ 	.word	0x00000d40


	//   ....[8]....
        /*0088*/ 	.word	0x00000d50


	//   ....[9]....
        /*008c*/ 	.word	0x00000d80


	//   ....[10]....
        /*0090*/ 	.word	0x00000d90


	//   ....[11]....
        /*0094*/ 	.word	0x00000dc0


	//----- nvinfo : EIATTR_VRC_CTA_INIT_COUNT
	.align		4
.L_3023:
        /*0098*/ 	.byte	0x02, 0x4a
	.zero		1
	.zero		1


	//----- nvinfo : EIATTR_SYSCALL_OFFSETS
	.align		4
        /*009c*/ 	.byte	0x04, 0x46
        /*009e*/ 	.short	(.L_3025 - .L_3024)


	//   ....[0]....
.L_3024:
        /*00a0*/ 	.word	0x000003c0


	//----- nvinfo : EIATTR_EXIT_INSTR_OFFSETS
	.align		4
.L_3025:
        /*00a4*/ 	.byte	0x04, 0x1c
        /*00a6*/ 	.short	(.L_3027 - .L_3026)


	//   ....[0]....
.L_3026:
        /*00a8*/ 	.word	0x00000270


	//   ....[1]....
        /*00ac*/ 	.word	0x00001e10


	//   ....[2]....
        /*00b0*/ 	.word	0x00001f40


	//----- nvinfo : EIATTR_MAX_THREADS
	.align		4
.L_3027:
        /*00b4*/ 	.byte	0x04, 0x05
        /*00b6*/ 	.short	(.L_3029 - .L_3028)
.L_3028:
        /*00b8*/ 	.word	0x00000100
        /*00bc*/ 	.word	0x00000001
        /*00c0*/ 	.word	0x00000001


	//----- nvinfo : EIATTR_CRS_STACK_SIZE
	.align		4
.L_3029:
        /*00c4*/ 	.byte	0x04, 0x1e
        /*00c6*/ 	.short	(.L_3031 - .L_3030)
.L_3030:
        /*00c8*/ 	.word	0x00000000


	//----- nvinfo : EIATTR_CBANK_PARAM_SIZE
	.align		4
.L_3031:
        /*00cc*/ 	.byte	0x03, 0x19
        /*00ce*/ 	.short	0x00e8


	//----- nvinfo : EIATTR_PARAM_CBANK
	.align		4
        /*00d0*/ 	.byte	0x04, 0x0a
        /*00d2*/ 	.short	(.L_3033 - .L_3032)
	.align		4
.L_3032:
        /*00d4*/ 	.word	index@(.nv.constant0._ZN7cutlass13device_kernelIN5flash19FlashAttnFwdCombineIN4cute5tupleIJNS3_1CILi16EEENS5_ILi64EEEEEELi4ELi256ELi1ELb0ELb0EffNS_4arch4Sm80EEEEEvNT_6ParamsE)
        /*00d8*/ 	.short	0x0380
        /*00da*/ 	.short	0x00e8


	//----- nvinfo : EIATTR_SW_WAR
	.align		4
.L_3033:
        /*00dc*/ 	.byte	0x04, 0x36
        /*00de*/ 	.short	(.L_3035 - .L_3034)
.L_3034:
        /*00e0*/ 	.word	0x00000008
.L_3035:


//--------------------- .nv.info._ZN7cutlass13device_kernelIN5flash19FlashAttnFwdCombineIN4cute5tupleIJNS3_1CILi16EEENS5_ILi64EEEEEELi8ELi256ELi1ELb0ELb1EffNS_4arch4Sm80EEEEEvNT_6ParamsE --------------------------
	.section	.nv.info._ZN7cutlass13device_kernelIN5flash19FlashAttnFwdCombineIN4cute5tupleIJNS3_1CILi16EEENS5_ILi64EEEEEELi8ELi256ELi1ELb0ELb1EffNS_4arch4Sm80EEEEEvNT_6ParamsE,"",@"SHT_CUDA_INFO"
	.sectionflags	@""
	.align	4


	//----- nvinfo : EIATTR_CUDA_API_VERSION
	.align		4
        /*0000*/ 	.byte	0x04, 0x37
        /*0002*/ 	.short	(.L_3037 - .L_3036)
.L_3036:
        /*0004*/ 	.word	0x00000082


	//----- nvinfo : EIATTR_KPARAM_INFO
	.align		4
.L_3037:
        /*0008*/ 	.byte	0x04, 0x17
        /*000a*/ 	.short	(.L_3039 - .L_3038)
.L_3038:
        /*000c*/ 	.word	0x00000000
        /*0010*/ 	.short	0x0000
        /*0012*/ 	.short	0x0000
        /*0014*/ 	.byte	0x00, 0xf0, 0xa1, 0x03


	//----- nvinfo : EIATTR_SPARSE_MMA_MASK
	.align		4
.L_3039:
        /*0018*/ 	.byte	0x03, 0x50
        /*001a*/ 	.short	0x0000


	//----- nvinfo : EIATTR_MAXREG_COUNT
	.align		4
        /*001c*/ 	.byte	0x03, 0x1b
        /*001e*/ 	.short	0x0080


	//----- nvinfo : EIATTR_NUM_BARRIERS
	.align		4
        /*0020*/ 	.byte	0x02, 0x4c
        /*0022*/ 	.byte	0x01
	.zero		1


	//----- nvinfo : EIATTR_EXTERNS
	.align		4
        /*0024*/ 	.byte	0x04, 0x0f
        /*0026*/ 	.short	(.L_3041 - .L_3040)


	//   ....[0]....
	.align		4
.L_3040:
        /*0028*/ 	.word	index@(__assertfail)


	//----- nvinfo : EIATTR_MERCURY_ISA_VERSION
	.align		4
.L_3041:
        /*002c*/ 	.byte	0x03, 0x5f
        /*002e*/ 	.short	0x0101


	//----- nvinfo : EIATTR_COOP_GROUP_MASK_REGIDS
	.align		4
        /*0030*/ 	.byte	0x04, 0x29
        /*0032*/ 	.short	(.L_3043 - .L_3042)


	//   ....[0]....
.L_3042:
        /*0034*/ 	.word	0xffffffff


	//   ....[1]....
        /*0038*/ 	.word	0xffffffff


	//   ....[2]....
        /*003c*/ 	.word	0xffffffff


	//   ....[3]....
        /*0040*/ 	.word	0xffffffff


	//   ....[4]....
        /*0044*/ 	.word	0xffffffff


	//   ....[5]....
        /*0048*/ 	.word	0xffffffff


	//   ....[6]....
        /*004c*/ 	.word	0xffffffff


	//   ....[7]....
        /*0050*/ 	.word	0xffffffff


	//   ....[8]....
        /*0054*/ 	.word	0xffffffff


	//   ....[9]....
        /*0058*/ 	.word	0xffffffff


	//   ....[10]....
        /*005c*/ 	.word	0xffffffff


	//   ....[11]....
        /*0060*/ 	.word	0xffffffff


	//----- nvinfo : EIATTR_COOP_GROUP_INSTR_OFFSETS
	.align		4
.L_3043:
        /*0064*/ 	.byte	0x04, 0x28
        /*0066*/ 	.short	(.L_3045 - .L_3044)


	//   ....[0]....
.L_3044:
        /*0068*/ 	.word	0x000025b0


	//   ....[1]....
        /*006c*/ 	.word	0x000025d0


	//   ....[2]....
        /*0070*/ 	.word	0x000025f0


	//   ....[3]....
        /*0074*/ 	.word	0x00002610


	//   ....[4]....
        /*0078*/ 	.word	0x00002c20


	//   ....[5]....
        /*007c*/ 	.word	0x00002c40


	//   ....[6]....
        /*0080*/ 	.word	0x00002c60


	//   ....[7]....
        /*0084*/ 	.word	0x00002c80


	//   ....[8]....
        /*0088*/ 	.word	0x00002ca0


	//   ....[9]....
        /*008c*/ 	.word	0x00002cc0


	//   ....[10]....
        /*0090*/ 	.word	0x00002ce0


	//   ....[11]....
        /*0094*/ 	.word	0x00002d00


	//----- nvinfo : EIATTR_VRC_CTA_INIT_COUNT
	.align		4
.L_3045:
        /*0098*/ 	.byte	0x02, 0x4a
	.zero		1
	.zero		1


	//----- nvinfo : EIATTR_SYSCALL_OFFSETS
	.align		4
        /*009c*/ 	.byte	0x04, 0x46
        /*009e*/ 	.short	(.L_3047 - .L_3046)


	//   ....[0]....
.L_3046:
        /*00a0*/ 	.word	0x00000580


	//----- nvinfo : EIATTR_EXIT_INSTR_OFFSETS
	.align		4
.L_3047:
        /*00a4*/ 	.byte	0x04, 0x1c
        /*00a6*/ 	.short	(.L_3049 - .L_3048)


	//   ....[0]....
.L_3048:
        /*00a8*/ 	.word	0x00000270


	//   ....[1]....
        /*00ac*/ 	.word	0x00000460


	//   ....[2]....
        /*00b0*/ 	.word	0x00003e60


	//   ....[3]....
        /*00b4*/ 	.word	0x00003f40


	//----- nvinfo : EIATTR_MAX_THREADS
	.align		4
.L_3049:
        /*00b8*/ 	.byte	0x04, 0x05
        /*00ba*/ 	.short	(.L_3051 - .L_3050)
.L_3050:
        /*00bc*/ 	.word	0x00000100
        /*00c0*/ 	.word	0x00000001
        /*00c4*/ 	.word	0x00000001


	//----- nvinfo : EIATTR_CRS_STACK_SIZE
	.align		4
.L_3051:
        /*00c8*/ 	.byte	0x04, 0x1e
        /*00ca*/ 	.short	(.L_3053 - .L_3052)
.L_3052:
        /*00cc*/ 	.word	0x00000000


	//----- nvinfo : EIATTR_CBANK_PARAM_SIZE
	.align		4
.L_3053:
        /*00d0*/ 	.byte	0x03, 0x19
        /*00d2*/ 	.short	0x00e8


	//----- nvinfo : EIATTR_PARAM_CBANK
	.align		4
        /*00d4*/ 	.byte	0x04, 0x0a
        /*00d6*/ 	.short	(.L_3055 - .L_3054)
	.align		4
.L_3054:
        /*00d8*/ 	.word	index@(.nv.constant0._ZN7cutlass13device_kernelIN5flash19FlashAttnFwdCombineIN4cute5tupleIJNS3_1CILi16EEENS5_ILi64EEEEEELi8ELi256ELi1ELb0ELb1EffNS_4arch4Sm80EEEEEvNT_6ParamsE)
        /*00dc*/ 	.short	0x0380
        /*00de*/ 	.short	0x00e8


	//----- nvinfo : EIATTR_SW_WAR
	.align		4
.L_3055:
        /*00e0*/ 	.byte	0x04, 0x36
        /*00e2*/ 	.short	(.L_3057 - .L_3056)
.L_3056:
        /*00e4*/ 	.word	0x00000008
.L_3057:


//--------------------- .nv.info._ZN7cutlass13device_kernelIN5flash19FlashAttnFwdCombineIN4cute5tupleIJNS3_1CILi16EEENS5_ILi64EEEEEELi7ELi256ELi1ELb0ELb1EffNS_4arch4Sm80EEEEEvNT_6ParamsE --------------------------
	.section	.nv.info._ZN7cutlass13device_kernelIN5flash19FlashAttnFwdCombineIN4cute5tupleIJNS3_1CILi16EEENS5_ILi64EEEEEELi7ELi256ELi1ELb0ELb1EffNS_4arch4Sm80EEEEEvNT_6ParamsE,"",@"SHT_CUDA_INFO"
	.sectionflags	@""
	.align	4


	//----- nvinfo : EIATTR_CUDA_API_VERSION
	.align		4
        /*0000*/ 	.byte	0x04, 0x37
        /*0002*/ 	.short	(.L_3059 - .L_3058)
.L_3058:
        /*0004*/ 	.word	0x00000082


	//----- nvinfo : EIATTR_KPARAM_INFO
	.align		4
.L_3059:
        /*0008*/ 	.byte	0x04, 0x17
        /*000a*/ 	.short	(.L_3061 - .L_3060)
.L_3060:
        /*000c*/ 	.word	0x00000000
        /*0010*/ 	.short	0x0000
        /*0012*/ 	.short	0x0000
        /*0014*/ 	.byte	0x00, 0xf0, 0xa1, 0x03


	//----- nvinfo : EIATTR_SPARSE_MMA_MASK
	.align		4
.L_3061:
        /*0018*/ 	.byte	0x03, 0x50
        /*001a*/ 	.short	0x0000


	//----- nvinfo : EIATTR_MAXREG_COUNT
	.align		4
        /*001c*/ 	.byte	0x03, 0x1b
        /*001e*/ 	.short	0x0080


	//----- nvinfo : EIATTR_NUM_BARRIERS
	.align		4
        /*0020*/ 	.byte	0x02, 0x4c
        /*0022*/ 	.byte	0x01
	.zero		1


	//----- nvinfo : EIATTR_EXTERNS
	.align		4
        /*0024*/ 	.byte	0x04, 0x0f
        /*0026*/ 	.short	(.L_3063 - .L_3062)


	//   ....[0]....
	.align		4
.L_3062:
        /*0028*/ 	.word	index@(__assertfail)


	//----- nvinfo : EIATTR_MERCURY_ISA_VERSION
	.align		4
.L_3063:
        /*002c*/ 	.byte	0x03, 0x5f
        /*002e*/ 	.short	0x0101


	//----- nvinfo : EIATTR_COOP_GROUP_MASK_REGIDS
	.align		4
        /*0030*/ 	.byte	0x04, 0x29
        /*0032*/ 	.short	(.L_3065 - .L_3064)


	//   ....[0]....
.L_3064:
        /*0034*/ 	.word	0xffffffff


	//   ....[1]....
        /*0038*/ 	.word	0xffffffff


	//   ....[2]....
        /*003c*/ 	.word	0xffffffff


	//   ....[3]....
        /*0040*/ 	.word	0xffffffff


	//   ....[4]....
        /*0044*/ 	.word	0xffffffff


	//   ....[5]....
        /*0048*/ 	.word	0xffffffff


	//   ....[6]....
        /*004c*/ 	.word	0xffffffff


	//   ....[7]....
        /*0050*/ 	.word	0xffffffff


	//   ....[8]....
        /*0054*/ 	.word	0xffffffff


	//   ....[9]....
        /*0058*/ 	.word	0xffffffff


	//   ....[10]....
        /*005c*/ 	.word	0xffffffff


	//   ....[11]....
        /*0060*/ 	.word	0xffffffff


	//----- nvinfo : EIATTR_COOP_GROUP_INSTR_OFFSETS
	.align		4
.L_3065:
        /*0064*/ 	.byte	0x04, 0x28
        /*0066*/ 	.short	(.L_3067 - .L_3066)


	//   ....[0]....
.L_3066:
        /*0068*/ 	.word	0x00001cf0


	//   ....[1]....
        /*006c*/ 	.word	0x00001d10


	//   ....[2]....
        /*0070*/ 	.word	0x00001d30


	//   ....[3]....
        /*0074*/ 	.word	0x00001d50


	//   ....[4]....
        /*0078*/ 	.word	0x00002010


	//   ....[5]....
        /*007c*/ 	.word	0x00002090


	//   ....[6]....
        /*0080*/ 	.word	0x000020a0


	//   ....[7]....
        /*0084*/ 	.word	0x000020d0


	//   ....[8]....
        /*0088*/ 	.word	0x000020e0


	//   ....[9]....
        /*008c*/ 	.word	0x00002110


	//   ....[10]....
        /*0090*/ 	.word	0x00002120


	//   ....[11]....
        /*0094*/ 	.word	0x00002150


	//----- nvinfo : EIATTR_VRC_CTA_INIT_COUNT
	.align		4
.L_3067:
        /*0098*/ 	.byte	0x02, 0x4a
	.zero		1
	.zero		1


	//----- nvinfo : EIATTR_SYSCALL_OFFSETS
	.align		4
        /*009c*/ 	.byte	0x04, 0x46
        /*009e*/ 	.short	(.L_3069 - .L_3068)


	//   ....[0]....
.L_3068:
        /*00a0*/ 	.word	0x00000580


	//----- nvinfo : EIATTR_EXIT_INSTR_OFFSETS
	.align		4
.L_3069:
        /*00a4*/ 	.byte	0x04, 0x1c
        /*00a6*/ 	.short	(.L_3071 - .L_3070)


	//   ....[0]....
.L_3070:
        /*00a8*/ 	.word	0x00000270


	//   ....[1]....
        /*00ac*/ 	.word	0x00000460


	//   ....[2]....
        /*00b0*/ 	.word	0x000031d0


	//   ....[3]....
        /*00b4*/ 	.word	0x000032c0


	//----- nvinfo : EIATTR_MAX_THREADS
	.align		4
.L_3071:
        /*00b8*/ 	.byte	0x04, 0x05
        /*00ba*/ 	.short	(.L_3073 - .L_3072)
.L_3072:
        /*00bc*/ 	.word	0x00000100
        /*00c0*/ 	.word	0x00000001
        /*00c4*/ 	.word	0x00000001


	//----- nvinfo : EIATTR_CRS_STACK_SIZE
	.align		4
.L_3073:
        /*00c8*/ 	.byte	0x04, 0x1e
        /*00ca*/ 	.short	(.L_3075 - .L_3074)
.L_3074:
        /*00cc*/ 	.word	0x00000000


	//----- nvinfo : EIATTR_CBANK_PARAM_SIZE
	.align		4
.L_3075:
        /*00d0*/ 	.byte	0x03, 0x19
        /*00d2*/ 	.short	0x00e8


	//----- nvinfo : EIATTR_PARAM_CBANK
	.align		4
        /*00d4*/ 	.byte	0x04, 0x0a
        /*00d6*/ 	.short	(.L_3077 - .L_3076)
	.align		4
.L_3076:
        /*00d8*/ 	.word	index@(.nv.constant0._ZN7cutlass13device_kernelIN5flash19FlashAttnFwdCombineIN4cute5tupleIJNS3_1CILi16EEENS5_ILi64EEEEEELi7ELi256ELi1ELb0ELb1EffNS_4arch4Sm80EEEEEvNT_6ParamsE)
        /*00dc*/ 	.short	0x0380
        /*00de*/ 	.short	0x00e8


	//----- nvinfo : EIATTR_SW_WAR
	.align		4
.L_3077:
        /*00e0*/ 	.byte	0x04, 0x36
        /*00e2*/ 	.short	(.L_3079 - .L_3078)
.L_3078:
        /*00e4*/ 	.word	0x00000008
.L_3079:


//--------------------- .nv.info._ZN7cutlass13device_kernelIN5flash19FlashAttnFwdCombineIN4cute5tupleIJNS3_1CILi16EEENS5_ILi64EEEEEELi6ELi256ELi1ELb0ELb1EffNS_4arch4Sm80EEEEEvNT_6ParamsE --------------------------
	.section	.nv.info._ZN7cutlass13device_kernelIN5flash19FlashAttnFwdCombineIN4cute5tupleIJNS3_1CILi16EEENS5_ILi64EEEEEELi6ELi256ELi1ELb0ELb1EffNS_4arch4Sm80EEEEEvNT_6ParamsE,"",@"SHT_CUDA_INFO"
	.sectionflags	@""
	.align	4


	//----- nvinfo : EIATTR_CUDA_API_VERSION
	.align		4
        /*0000*/ 	.byte	0x04, 0x37
        /*0002*/ 	.short	(.L_3081 - .L_3080)
.L_3080:
        /*0004*/ 	.word	0x00000082


	//----- nvinfo : EIATTR_KPARAM_INFO
	.align		4
.L_3081:
        /*0008*/ 	.byte	0x04, 0x17
        /*000a*/ 	.short	(.L_3083 - .L_3082)
.L_3082:
        /*000c*/ 	.word	0x00000000
        /*0010*/ 	.short	0x0000
        /*0012*/ 	.short	0x0000
        /*0014*/ 	.byte	0x00, 0xf0, 0xa1, 0x03


	//----- nvinfo : EIATTR_SPARSE_MMA_MASK
	.align		4
.L_3083:
        /*0018*/ 	.byte	0x03, 0x50
        /*001a*/ 	.short	0x0000


	//----- nvinfo : EIATTR_MAXREG_COUNT
	.align		4
        /*001c*/ 	.byte	0x03, 0x1b
        /*001e*/ 	.short	0x0080


	//----- nvinfo : EIATTR_NUM_BARRIERS
	.align		4
        /*0020*/ 	.byte	0x02, 0x4c
        /*0022*/ 	.byte	0x01
	.zero		1


	//----- nvinfo : EIATTR_EXTERNS
	.align		4
        /*0024*/ 	.byte	0x04, 0x0f
        /*0026*/ 	.short	(.L_3085 - .L_3084)


	//   ....[0]....
	.align		4
.L_3084:
        /*0028*/ 	.word	index@(__assertfail)


	//----- nvinfo : EIATTR_MERCURY_ISA_VERSION
	.align		4
.L_3085:
        /*002c*/ 	.byte	0x03, 0x5f
        /*002e*/ 	.short	0x0101


	//----- nvinfo : EIATTR_COOP_GROUP_MASK_REGIDS
	.align		4
        /*0030*/ 	.byte	0x04, 0x29
        /*0032*/ 	.short	(.L_3087 - .L_3086)


	//   ....[0]....
.L_3086:
        /*0034*/ 	.word	0xffffffff


	//   ....[1]....
        /*0038*/ 	.word	0xffffffff


	//   ....[2]....
        /*003c*/ 	.word	0xffffffff


	//   ....[3]....
        /*0040*/ 	.word	0xffffffff


	//   ....[4]....
        /*0044*/ 	.word	0xffffffff


	//   ....[5]....
        /*0048*/ 	.word	0xffffffff


	//   ....[6]....
        /*004c*/ 	.word	0xffffffff


	//   ....[7]....
        /*0050*/ 	.word	0xffffffff


	//   ....[8]....
        /*0054*/ 	.word	0xffffffff


	//   ....[9]....
        /*0058*/ 	.word	0xffffffff


	//   ....[10]....
        /*005c*/ 	.word	0xffffffff


	//   ....[11]....
        /*0060*/ 	.word	0xffffffff


	//----- nvinfo : EIATTR_COOP_GROUP_INSTR_OFFSETS
	.align		4
.L_3087:
        /*0064*/ 	.byte	0x04, 0x28
        /*0066*/ 	.short	(.L_3089 - .L_3088)


	//   ....[0]....
.L_3088:
        /*0068*/ 	.word	0x00001890


	//   ....[1]....
        /*006c*/ 	.word	0x000018b0


	//   ....[2]....
        /*0070*/ 	.word	0x000018d0


	//   ....[3]....
        /*0074*/ 	.word	0x000018f0


	//   ....[4]....
        /*0078*/ 	.word	0x00001a30


	//   ....[5]....
        /*007c*/ 	.word	0x00001aa0


	//   ....[6]....
        /*0080*/ 	.word	0x00001ac0


	//   ....[7]....
        /*0084*/ 	.word	0x00001ae0


	//   ....[8]....
        /*0088*/ 	.word	0x00001b00


	//   ....[9]....
        /*008c*/ 	.word	0x00001b20


	//   ....[10]....
        /*0090*/ 	.word	0x00001b40


	//   ....[11]....
        /*0094*/ 	.word	0x00001b70


	//----- nvinfo : EIATTR_VRC_CTA_INIT_COUNT
	.align		4
.L_3089:
        /*0098*/ 	.byte	0x02, 0x4a
	.zero		1
	.zero		1


	//----- nvinfo : EIATTR_SYSCALL_OFFSETS
	.align		4
        /*009c*/ 	.byte	0x04, 0x46
        /*009e*/ 	.short	(.L_3091 - .L_3090)


	//   ....[0]....
.L_3090:
        /*00a0*/ 	.word	0x00000580


	//----- nvinfo : EIATTR_EXIT_INSTR_OFFSETS
	.align		4
.L_3091:
        /*00a4*/ 	.byte	0x04, 0x1c
        /*00a6*/ 	.short	(.L_3093 - .L_3092)


	//   ....[0]....
.L_3092:
        /*00a8*/ 	.word	0x00000270


	//   ....[1]....
        /*00ac*/ 	.word	0x00000460


	//   ....[2]....
        /*00b0*/ 	.word	0x00002b70


	//   ....[3]....
        /*00b4*/ 	.word	0x00002c60


	//----- nvinfo : EIATTR_MAX_THREADS
	.align		4
.L_3093:
        /*00b8*/ 	.byte	0x04, 0x05
        /*00ba*/ 	.short	(.L_3095 - .L_3094)
.L_3094:
        /*00bc*/ 	.word	0x00000100
        /*00c0*/ 	.word	0x00000001
        /*00c4*/ 	.word	0x00000001


	//----- nvinfo : EIATTR_CRS_STACK_SIZE
	.align		4
.L_3095:
        /*00c8*/ 	.byte	0x04, 0x1e
        /*00ca*/ 	.short	(.L_3097 - .L_3096)
.L_3096:
        /*00cc*/ 	.word	0x00000000


	//----- nvinfo : EIATTR_CBANK_PARAM_SIZE
	.align		4
.L_3097:
        /*00d0*/ 	.byte	0x03, 0x19
        /*00d2*/ 	.short	0x00e8


	//----- nvinfo : EIATTR_PARAM_CBANK
	.align		4
        /*00d4*/ 	.byte	0x04, 0x0a
        /*00d6*/ 	.short	(.L_3099 - .L_3098)
	.align		4
.L_3098:
        /*00d8*/ 	.word	index@(.nv.constant0._ZN7cutlass13device_kernelIN5flash19FlashAttnFwdCombineIN4cute5tupleIJNS3_1CILi16EEENS5_ILi64EEEEEELi6ELi256ELi1ELb0ELb1EffNS_4arch4Sm80EEEEEvNT_6ParamsE)
        /*00dc*/ 	.short	0x0380
        /*00de*/ 	.short	0x00e8


	//----- nvinfo : EIATTR_SW_WAR
	.align		4
.L_3099:
        /*00e0*/ 	.byte	0x04, 0x36
        /*00e2*/ 	.short	(.L_3101 - .L_3100)
.L_3100:
        /*00e4*/ 	.word	0x00000008
.L_3101:


//--------------------- .nv.info._ZN7cutlass13device_kernelIN5flash19FlashAttnFwdCombineIN4cute5tupleIJNS3_1CILi16EEENS5_ILi64EEEEEELi5ELi256ELi1ELb0ELb1EffNS_4arch4Sm80EEEEEvNT_6ParamsE --------------------------
	.section	.nv.info._ZN7cutlass13device_kernelIN5flash19FlashAttnFwdCombineIN4cute5tupleIJNS3_1CILi16EEENS5_ILi64EEEEEELi5ELi256ELi1ELb0ELb1EffNS_4arch4Sm80EEEEEvNT_6ParamsE,"",@"SHT_CUDA_INFO"
	.sectionflags	@""
	.align	4


	//----- nvinfo : EIATTR_CUDA_API_VERSION
	.align		4
        /*0000*/ 	.byte	0x04, 0x37
        /*0002*/ 	.short	(.L_3103 - .L_3102)
.L_3102:
        /*0004*/ 	.word	0x00000082


	//----- nvinfo : EIATTR_KPARAM_INFO
	.align		4
.L_3103:
        /*0008*/ 	.byte	0x04, 0x17
        /*000a*/ 	.short	(.L_3105 - .L_3104)
.L_3104:
        /*000c*/ 	.word	0x00000000
        /*0010*/ 	.short	0x0000
        /*0012*/ 	.short	0x0000
        /*0014*/ 	.byte	0x00, 0xf0, 0xa1, 0x03


	//----- nvinfo : EIATTR_SPARSE_MMA_MASK
	.align		4
.L_3105:
        /*0018*/ 	.byte	0x03, 0x50
        /*001a*/ 	.short	0x0000


	//----- nvinfo : EIATTR_MAXREG_COUNT
	.align		4
        /*001c*/ 	.byte	0x03, 0x1b
        /*001e*/ 	.short	0x0080


	//----- nvinfo : EIATTR_NUM_BARRIERS
	.align		4
        /*0020*/ 	.byte	0x02, 0x4c
        /*0022*/ 	.byte	0x01
	.zero		1


	//----- nvinfo : EIATTR_EXTERNS
	.align		4
        /*0024*/ 	.byte	0x04, 0x0f
        /*0026*/ 	.short	(.L_3107 - .L_3106)


	//   ....[0]....
	.align		4
.L_3106:
        /*0028*/ 	.word	index@(__assertfail)


	//----- nvinfo : EIATTR_MERCURY_ISA_VERSION
	.align		4
.L_3107:
        /*002c*/ 	.byte	0x03, 0x5f
        /*002e*/ 	.short	0x0101


	//----- nvinfo : EIATTR_COOP_GROUP_MASK_REGIDS
	.align		4
        /*0030*/ 	.byte	0x04, 0x29
        /*0032*/ 	.short	(.L_3109 - .L_3108)


	//   ....[0]....
.L_3108:
        /*0034*/ 	.word	0xffffffff


	//   ....[1]....
        /*0038*/ 	.word	0xffffffff


	//   ....[2]....
        /*003c*/ 	.word	0xffffffff


	//   ....[3]....
        /*0040*/ 	.word	0xffffffff


	//   ....[4]....
        /*0044*/ 	.word	0xffffffff


	//   ....[5]....
        /*0048*/ 	.word	0xffffffff


	//   ....[6]....
        /*004c*/ 	.word	0xffffffff


	//   ....[7]....
        /*0050*/ 	.word	0xffffffff


	//   ....[8]....
        /*0054*/ 	.word	0xffffffff


	//   ....[9]....
        /*0058*/ 	.word	0xffffffff


	//   ....[10]....
        /*005c*/ 	.word	0xffffffff


	//   ....[11]....
        /*0060*/ 	.word	0xffffffff


	//----- nvinfo : EIATTR_COOP_GROUP_INSTR_OFFSETS
	.align		4
.L_3109:
        /*0064*/ 	.byte	0x04, 0x28
        /*0066*/ 	.short	(.L_3111 - .L_3110)


	//   ....[0]....
.L_3110:
        /*0068*/ 	.word	0x00001650


	//   ....[1]....
        /*006c*/ 	.word	0x00001670


	//   ....[2]....
        /*0070*/ 	.word	0x00001690


	//   ....[3]....
        /*0074*/ 	.word	0x000016b0


	//   ....[4]....
        /*0078*/ 	.word	0x00001780


	//   ....[5]....
        /*007c*/ 	.word	0x000017d0


	//   ....[6]....
        /*0080*/ 	.word	0x000017f0


	//   ....[7]....
        /*0084*/ 	.word	0x00001810


	//   ....[8]....
        /*0088*/ 	.word	0x00001830


	//   ....[9]....
        /*008c*/ 	.word	0x00001850


	//   ....[10]....
        /*0090*/ 	.word	0x00001870


	//   ....[11]....
        /*0094*/ 	.word	0x00001890


	//----- nvinfo : EIATTR_VRC_CTA_INIT_COUNT
	.align		4
.L_3111:
        /*0098*/ 	.byte	0x02, 0x4a
	.zero		1
	.zero		1


	//----- nvinfo : EIATTR_SYSCALL_OFFSETS
	.align		4
        /*009c*/ 	.byte	0x04, 0x46
        /*009e*/ 	.short	(.L_3113 - .L_3112)


	//   ....[0]....
.L_3112:
        /*00a0*/ 	.word	0x00000580


	//----- nvinfo : EIATTR_EXIT_INSTR_OFFSETS
	.align		4
.L_3113:
        /*00a4*/ 	.byte	0x04, 0x1c
        /*00a6*/ 	.short	(.L_3115 - .L_3114)


	//   ....[0]....
.L_3114:
        /*00a8*/ 	.word	0x00000270


	//   ....[1]....
        /*00ac*/ 	.word	0x00000460


	//   ....[2]....
        /*00b0*/ 	.word	0x00002840


	//   ....[3]....
        /*00b4*/ 	.word	0x00002930


	//----- nvinfo : EIATTR_MAX_THREADS
	.align		4
.L_3115:
        /*00b8*/ 	.byte	0x04, 0x05
        /*00ba*/ 	.short	(.L_3117 - .L_3116)
.L_3116:
        /*00bc*/ 	.word	0x00000100
        /*00c0*/ 	.word	0x00000001
        /*00c4*/ 	.word	0x00000001


	//----- nvinfo : EIATTR_CRS_STACK_SIZE
	.align		4
.L_3117:
        /*00c8*/ 	.byte	0x04, 0x1e
        /*00ca*/ 	.short	(.L_3119 - .L_3118)
.L_3118:
        /*00cc*/ 	.word	0x00000000


	//----- nvinfo : EIATTR_CBANK_PARAM_SIZE
	.align		4
.L_3119:
        /*00d0*/ 	.byte	0x03, 0x19
        /*00d2*/ 	.short	0x00e8


	//----- nvinfo : EIATTR_PARAM_CBANK
	.align		4
        /*00d4*/ 	.byte	0x04, 0x0a
        /*00d6*/ 	.short	(.L_3121 - .L_3120)
	.align		4
.L_3120:
        /*00d8*/ 	.word	index@(.nv.constant0._ZN7cutlass13device_kernelIN5flash19FlashAttnFwdCombineIN4cute5tupleIJNS3_1CILi16EEENS5_ILi64EEEEEELi5ELi256ELi1ELb0ELb1EffNS_4arch4Sm80EEEEEvNT_6ParamsE)
        /*00dc*/ 	.short	0x0380
        /*00de*/ 	.short	0x00e8


	//----- nvinfo : EIATTR_SW_WAR
	.align		4
.L_3121:
        /*00e0*/ 	.byte	0x04, 0x36
        /*00e2*/ 	.short	(.L_3123 - .L_3122)
.L_3122:
        /*00e4*/ 	.word	0x00000008
.L_3123:


//--------------------- .nv.info._ZN7cutlass13device_kernelIN5flash19FlashAttnFwdCombineIN4cute5tupleIJNS3_1CILi16EEENS5_ILi64EEEEEELi4ELi256ELi1ELb0ELb1EffNS_4arch4Sm80EEEEEvNT_6ParamsE --------------------------
	.section	.nv.info._ZN7cutlass13device_kernelIN5flash19FlashAttnFwdCombineIN4cute5tupleIJNS3_1CILi16EEENS5_ILi64EEEEEELi4ELi256ELi1ELb0ELb1EffNS_4arch4Sm80EEEEEvNT_6ParamsE,"",@"SHT_CUDA_INFO"
	.sectionflags	@""
	.align	4


	//----- nvinfo : EIATTR_CUDA_API_VERSION
	.align		4
        /*0000*/ 	.byte	0x04, 0x37
        /*0002*/ 	.short	(.L_3125 - .L_3124)
.L_3124:
        /*0004*/ 	.word	0x00000082


	//----- nvinfo : EIATTR_KPARAM_INFO
	.align		4
.L_3125:
        /*0008*/ 	.byte	0x04, 0x17
        /*000a*/ 	.short	(.L_3127 - .L_3126)
.L_3126:
        /*000c*/ 	.word	0x00000000
        /*0010*/ 	.short	0x0000
        /*0012*/ 	.short	0x0000
        /*0014*/ 	.byte	0x00, 0xf0, 0xa1, 0x03


	//----- nvinfo : EIATTR_SPARSE_MMA_MASK
	.align		4
.L_3127:
        /*0018*/ 	.byte	0x03, 0x50
        /*001a*/ 	.short	0x0000


	//----- nvinfo : EIATTR_MAXREG_COUNT
	.align		4
        /*001c*/ 	.byte	0x03, 0x1b
        /*001e*/ 	.short	0x0080


	//----- nvinfo : EIATTR_NUM_BARRIERS
	.align		4
        /*0020*/ 	.byte	0x02, 0x4c
        /*0022*/ 	.byte	0x01
	.zero		1


	//----- nvinfo : EIATTR_EXTERNS
	.align		4
        /*0024*/ 	.byte	0x04, 0x0f
        /*0026*/ 	.short	(.L_3129 - .L_3128)


	//   ....[0]....
	.align		4
.L_3128:
        /*0028*/ 	.word	index@(__assertfail)


	//----- nvinfo : EIATTR_MERCURY_ISA_VERSION
	.align		4
.L_3129:
        /*002c*/ 	.byte	0x03, 0x5f
        /*002e*/ 	.short	0x0101


	//----- nvinfo : EIATTR_COOP_GROUP_MASK_REGIDS
	.align		4
        /*0030*/ 	.byte	0x04, 0x29
        /*0032*/ 	.short	(.L_3131 - .L_3130)


	//   ....[0]....
.L_3130:
        /*0034*/ 	.word	0xffffffff


	//   ....[1]....
        /*0038*/ 	.word	0xffffffff


	//   ....[2]....
        /*003c*/ 	.word	0xffffffff


	//   ....[3]....
        /*0040*/ 	.word	0xffffffff


	//   ....[4]....
        /*0044*/ 	.word	0xffffffff


	//   ....[5]....
        /*0048*/ 	.word	0xffffffff


	//   ....[6]....
        /*004c*/ 	.word	0xffffffff


	//   ....[7]....
        /*0050*/ 	.word	0xffffffff


	//   ....[8]....
        /*0054*/ 	.word	0xffffffff


	//   ....[9]....
        /*0058*/ 	.word	0xffffffff


	//   ....[10]....
        /*005c*/ 	.word	0xffffffff


	//   ....[11]....
        /*0060*/ 	.word	0xffffffff


	//----- nvinfo : EIATTR_COOP_GROUP_INSTR_OFFSETS
	.align		4
.L_3131:
        /*0064*/ 	.byte	0x04, 0x28
        /*0066*/ 	.short	(.L_3133 - .L_3132)


	//   ....[0]....
.L_3132:
        /*0068*/ 	.word	0x00001570


	//   ....[1]....
        /*006c*/ 	.word	0x00001590


	//   ....[2]....
        /*0070*/ 	.word	0x000015b0


	//   ....[3]....
        /*0074*/ 	.word	0x000015d0


	//   ....[4]....
        /*0078*/ 	.word	0x00001650


	//   ....[5]....
        /*007c*/ 	.word	0x00001690


	//   ....[6]....
        /*0080*/ 	.word	0x000016a0


	//   ....[7]....
        /*0084*/ 	.word	0x000016d0


	//   ....[8]....
        /*0088*/ 	.word	0x000016e0


	//   ....[9]....
        /*008c*/ 	.word	0x00001710


	//   ....[10]....
        /*0090*/ 	.word	0x00001720


	//   ....[11]....
        /*0094*/ 	.word	0x00001750


	//----- nvinfo : EIATTR_VRC_CTA_INIT_COUNT
	.align		4
.L_3133:
        /*0098*/ 	.byte	0x02, 0x4a
	.zero		1
	.zero		1


	//----- nvinfo : EIATTR_SYSCALL_OFFSETS
	.align		4
        /*009c*/ 	.byte	0x04, 0x46
        /*009e*/ 	.short	(.L_3135 - .L_3134)


	//   ....[0]....
.L_3134:
        /*00a0*/ 	.word	0x00000580


	//----- nvinfo : EIATTR_EXIT_INSTR_OFFSETS
	.align		4
.L_3135:
        /*00a4*/ 	.byte	0x04, 0x1c
        /*00a6*/ 	.short	(.L_3137 - .L_3136)


	//   ....[0]....
.L_3136:
        /*00a8*/ 	.word	0x00000270


	//   ....[1]....
        /*00ac*/ 	.word	0x00000460


	//   ....[2]....
        /*00b0*/ 	.word	0x000026c0


	//   ....[3]....
        /*00b4*/ 	.word	0x000027b0


	//----- nvinfo : EIATTR_MAX_THREADS
	.align		4
.L_3137:
        /*00b8*/ 	.byte	0x04, 0x05
        /*00ba*/ 	.short	(.L_3139 - .L_3138)
.L_3138:
        /*00bc*/ 	.word	0x00000100
        /*00c0*/ 	.word	0x00000001
        /*00c4*/ 	.word	0x00000001


	//----- nvinfo : EIATTR_CRS_STACK_SIZE
	.align		4
.L_3139:
        /*00c8*/ 	.byte	0x04, 0x1e
        /*00ca*/ 	.short	(.L_3141 - .L_3140)
.L_3140:
        /*00cc*/ 	.word	0x00000000


	//----- nvinfo : EIATTR_CBANK_PARAM_SIZE
	.align		4
.L_3141:
        /*00d0*/ 	.byte	0x03, 0x19
        /*00d2*/ 	.short	0x00e8


	//----- nvinfo : EIATTR_PARAM_CBANK
	.align		4
        /*00d4*/ 	.byte	0x04, 0x0a
        /*00d6*/ 	.short	(.L_3143 - .L_3142)
	.align		4
.L_3142:
        /*00d8*/ 	.word	index@(.nv.constant0._ZN7cutlass13device_kernelIN5flash19FlashAttnFwdCombineIN4cute5tupleIJNS3_1CILi16EEENS5_ILi64EEEEEELi4ELi256ELi1ELb0ELb1EffNS_4arch4Sm80EEEEEvNT_6ParamsE)
        /*00dc*/ 	.short	0x0380
        /*00de*/ 	.short	0x00e8


	//----- nvinfo : EIATTR_SW_WAR
	.align		4
.L_3143:
        /*00e0*/ 	.byte	0x04, 0x36
        /*00e2*/ 	.short	(.L_3145 - .L_3144)
.L_3144:
        /*00e4*/ 	.word	0x00000008
.L_3145:


//--------------------- .nv.callgraph             --------------------------
	.section	.nv.callgraph,"",@"SHT_CUDA_CALLGRAPH"
	.align	4
	.sectionentsize	8
	.align		4
        /*0000*/ 	.word	0x00000000
	.align		4
        /*0004*/ 	.word	0xffffffff
	.align		4
        /*0008*/ 	.word	index@(_ZN7cutlass13device_kernelIN5flash19FlashAttnFwdCombineIN4cute5tupleIJNS3_1CILi8EEENS5_ILi128EEEEEELi8ELi256ELi1ELb0ELb0ENS_10bfloat16_tEfNS_4arch4Sm90EEEEEvNT_6ParamsE)
	.align		4
        /*000c*/ 	.word	index@(__assertfail)
	.align		4
        /*0010*/ 	.word	index@(_ZN7cutlass13device_kernelIN5flash19FlashAttnFwdCombineIN4cute5tupleIJNS3_1CILi8EEENS5_ILi128EEEEEELi7ELi256ELi1ELb0ELb0ENS_10bfloat16_tEfNS_4arch4Sm90EEEEEvNT_6ParamsE)
	.align		4
        /*0014*/ 	.word	index@(__assertfail)
	.align		4
        /*0018*/ 	.word	index@(_ZN7cutlass13device_kernelIN5flash19FlashAttnFwdCombineIN4cute5tupleIJNS3_1CILi8EEENS5_ILi128EEEEEELi6ELi256ELi1ELb0ELb0ENS_10bfloat16_tEfNS_4arch4Sm90EEEEEvNT_6ParamsE)
	.align		4
        /*001c*/ 	.word	index@(__assertfail)
	.align		4
        /*0020*/ 	.word	index@(_ZN7cutlass13device_kernelIN5flash19FlashAttnFwdCombineIN4cute5tupleIJNS3_1CILi8EEENS5_ILi128EEEEEELi5ELi256ELi1ELb0ELb0ENS_10bfloat16_tEfNS_4arch4Sm90EEEEEvNT_6ParamsE)
	.align		4
        /*0024*/ 	.word	index@(__assertfail)
	.align		4
        /*0028*/ 	.word	index@(_ZN7cutlass13device_kernelIN5flash19FlashAttnFwdCombineIN4cute5tupleIJNS3_1CILi8EEENS5_ILi128EEEEEELi8ELi256ELi1ELb0ELb1ENS_10bfloat16_tEfNS_4arch4Sm90EEEEEvNT_6ParamsE)
	.align		4
        /*002c*/ 	.word	index@(__assertfail)
	.align		4
        /*0030*/ 	.word	index@(_ZN7cutlass13device_kernelIN5flash19FlashAttnFwdCombineIN4cute5tupleIJNS3_1CILi8EEENS5_ILi128EEEEEELi7ELi256ELi1ELb0ELb1ENS_10bfloat16_tEfNS_4arch4Sm90EEEEEvNT_6ParamsE)
	.align		4
        /*0034*/ 	.word	index@(__assertfail)
	.align		4
        /*0038*/ 	.word	index@(_ZN7cutlass13device_kernelIN5flash19FlashAttnFwdCombineIN4cute5tupleIJNS3_1CILi8EEENS5_ILi128EEEEEELi6ELi256ELi1ELb0ELb1ENS_10bfloat16_tEfNS_4arch4Sm90EEEEEvNT_6ParamsE)
	.align		4
        /*003c*/ 	.word	index@(__assertfail)
	.align		4
        /*0040*/ 	.word	index@(_ZN7cutlass13device_kernelIN5flash19FlashAttnFwdCombineIN4cute5tupleIJNS3_1CILi8EEENS5_ILi128EEEEEELi5ELi256ELi1ELb0ELb1ENS_10bfloat16_tEfNS_4arch4Sm90EEEEEvNT_6ParamsE)
	.align		4
        /*0044*/ 	.word	index@(__assertfail)
	.align		4
        /*0048*/ 	.word	index@(_ZN7cutlass13device_kernelIN5flash19FlashAttnFwdCombineIN4cute5tupleIJNS3_1CILi8EEENS5_ILi128EEEEEELi8ELi256ELi1ELb0ELb0ENS_10bfloat16_tEfNS_4arch4Sm80EEEEEvNT_6ParamsE)
	.align		4
        /*004c*/ 	.word	index@(__assertfail)
	.align		4
        /*0050*/ 	.word	index@(_ZN7cutlass13device_kernelIN5flash19FlashAttnFwdCombineIN4cute5tupleIJNS3_1CILi8EEENS5_ILi128EEEEEELi7ELi256ELi1ELb0ELb0ENS_10bfloat16_tEfNS_4arch4Sm80EEEEEvNT_6ParamsE)
	.align		4
        /*0054*/ 	.word	index@(__assertfail)
	.align		4
        /*0058*/ 	.word	index@(_ZN7cutlass13device_kernelIN5flash19FlashAttnFwdCombineIN4cute5tupleIJNS3_1CILi8EEENS5_ILi128EEEEEELi6ELi256ELi1ELb0ELb0ENS_10bfloat16_tEfNS_4arch4Sm80EEEEEvNT_6ParamsE)
	.align		4
        /*005c*/ 	.word	index@(__assertfail)
	.align		4
        /*0060*/ 	.word	index@(_ZN7cutlass13device_kernelIN5flash19FlashAttnFwdCombineIN4cute5tupleIJNS3_1CILi8EEENS5_ILi128EEEEEELi5ELi256ELi1ELb0ELb0ENS_10bfloat16_tEfNS_4arch4Sm80EEEEEvNT_6ParamsE)
	.align		4
        /*0064*/ 	.word	index@(__assertfail)
	.align		4
        /*0068*/ 	.word	index@(_ZN7cutlass13device_kernelIN5flash19FlashAttnFwdCombineIN4cute5tupleIJNS3_1CILi8EEENS5_ILi128EEEEEELi8ELi256ELi1ELb0ELb1ENS_10bfloat16_tEfNS_4arch4Sm80EEEEEvNT_6ParamsE)
	.align		4
        /*006c*/ 	.word	index@(__assertfail)
	.align		4
        /*0070*/ 	.word	index@(_ZN7cutlass13device_kernelIN5flash19FlashAttnFwdCombineIN4cute5tupleIJNS3_1CILi8EEENS5_ILi128EEEEEELi7ELi256ELi1ELb0ELb1ENS_10bfloat16_tEfNS_4arch4Sm80EEEEEvNT_6ParamsE)
	.align		4
        /*0074*/ 	.word	index@(__assertfail)
	.align		4
        /*0078*/ 	.word	index@(_ZN7cutlass13device_kernelIN5flash19FlashAttnFwdCombineIN4cute5tupleIJNS3_1CILi8EEENS5_ILi128EEEEEELi6ELi256ELi1ELb0ELb1ENS_10bfloat16_tEfNS_4arch4Sm80EEEEEvNT_6ParamsE)
	.align		4
        /*007c*/ 	.word	index@(__assertfail)
	.align		4
        /*0080*/ 	.word	index@(_ZN7cutlass13device_kernelIN5flash19FlashAttnFwdCombineIN4cute5tupleIJNS3_1CILi8EEENS5_ILi128EEEEEELi5ELi256ELi1ELb0ELb1ENS_10bfloat16_tEfNS_4arch4Sm80EEEEEvNT_6ParamsE)
	.align		4
        /*0084*/ 	.word	index@(__assertfail)
	.align		4
        /*0088*/ 	.word	index@(_ZN7cutlass13device_kernelIN5flash19FlashAttnFwdCombineIN4cute5tupleIJNS3_1CILi16EEENS5_ILi64EEEEEELi8ELi256ELi1ELb0ELb0ENS_10bfloat16_tEfNS_4arch4Sm90EEEEEvNT_6ParamsE)
	.align		4
        /*008c*/ 	.word	index@(__assertfail)
	.align		4
        /*0090*/ 	.word	index@(_ZN7cutlass13device_kernelIN5flash19FlashAttnFwdCombineIN4cute5tupleIJNS3_1CILi16EEENS5_ILi64EEEEEELi7ELi256ELi1ELb0ELb0ENS_10bfloat16_tEfNS_4arch4Sm90EEEEEvNT_6ParamsE)
	.align		4
        /*0094*/ 	.word	index@(__assertfail)
	.align		4
        /*0098*/ 	.word	index@(_ZN7cutlass13device_kernelIN5flash19FlashAttnFwdCombineIN4cute5tupleIJNS3_1CILi16EEENS5_ILi64EEEEEELi6ELi256ELi1ELb0ELb0ENS_10bfloat16_tEfNS_4arch4Sm90EEEEEvNT_6ParamsE)
	.align		4
        /*009c*/ 	.word	index@(__assertfail)
	.align		4
        /*00a0*/ 	.word	index@(_ZN7cutlass13device_kernelIN5flash19FlashAttnFwdCombineIN4cute5tupleIJNS3_1CILi16EEENS5_ILi64EEEEEELi5ELi256ELi1ELb0ELb0ENS_10bfloat16_tEfNS_4arch4Sm90EEEEEvNT_6ParamsE)
	.align		4
        /*00a4*/ 	.word	index@(__assertfail)
	.align		4
        /*00a8*/ 	.word	index@(_ZN7cutlass13device_kernelIN5flash19FlashAttnFwdCombineIN4cute5tupleIJNS3_1CILi16EEENS5_ILi64EEEEEELi4ELi256ELi1ELb0ELb0ENS_10bfloat16_tEfNS_4arch4Sm90EEEEEvNT_6ParamsE)
	.align		4
        /*00ac*/ 	.word	index@(__assertfail)
	.align		4
        /*00b0*/ 	.word	index@(_ZN7cutlass13device_kernelIN5flash19FlashAttnFwdCombineIN4cute5tupleIJNS3_1CILi16EEENS5_ILi64EEEEEELi8ELi256ELi1ELb0ELb1ENS_10bfloat16_tEfNS_4arch4Sm90EEEEEvNT_6ParamsE)
	.align		4
        /*00b4*/ 	.word	index@(__assertfail)
	.align		4
        /*00b8*/ 	.word	index@(_ZN7cutlass13device_kernelIN5flash19FlashAttnFwdCombineIN4cute5tupleIJNS3_1CILi16EEENS5_ILi64EEEEEELi7ELi256ELi1ELb0ELb1ENS_10bfloat16_tEfNS_4arch4Sm90EEEEEvNT_6ParamsE)
	.align		4
        /*00bc*/ 	.word	index@(__assertfail)
	.align		4
        /*00c0*/ 	.word	index@(_ZN7cutlass13device_kernelIN5flash19FlashAttnFwdCombineIN4cute5tupleIJNS3_1CILi16EEENS5_ILi64EEEEEELi6ELi256ELi1ELb0ELb1ENS_10bfloat16_tEfNS_4arch4Sm90EEEEEvNT_6ParamsE)
	.align		4
        /*00c4*/ 	.word	index@(__assertfail)
	.align		4
        /*00c8*/ 	.word	index@(_ZN7cutlass13device_kernelIN5flash19FlashAttnFwdCombineIN4cute5tupleIJNS3_1CILi16EEENS5_ILi64EEEEEELi5ELi256ELi1ELb0ELb1ENS_10bfloat16_tEfNS_4arch4Sm90EEEEEvNT_6ParamsE)
	.align		4
        /*00cc*/ 	.word	index@(__assertfail)
	.align		4
        /*00d0*/ 	.word	index@(_ZN7cutlass13device_kernelIN5flash19FlashAttnFwdCombineIN4cute5tupleIJNS3_1CILi16EEENS5_ILi64EEEEEELi4ELi256ELi1ELb0ELb1ENS_10bfloat16_tEfNS_4arch4Sm90EEEEEvNT_6ParamsE)
	.align		4
        /*00d4*/ 	.word	index@(__assertfail)
	.align		4
        /*00d8*/ 	.word	index@(_ZN7cutlass13device_kernelIN5flash19FlashAttnFwdCombineIN4cute5tupleIJNS3_1CILi16EEENS5_ILi64EEEEEELi8ELi256ELi1ELb0ELb0ENS_10bfloat16_tEfNS_4arch4Sm80EEEEEvNT_6ParamsE)
	.align		4
        /*00dc*/ 	.word	index@(__assertfail)
	.align		4
        /*00e0*/ 	.word	index@(_ZN7cutlass13device_kernelIN5flash19FlashAttnFwdCombineIN4cute5tupleIJNS3_1CILi16EEENS5_ILi64EEEEEELi7ELi256ELi1ELb0ELb0ENS_10bfloat16_tEfNS_4arch4Sm80EEEEEvNT_6ParamsE)
	.align		4
        /*00e4*/ 	.word	index@(__assertfail)
	.align		4
        /*00e8*/ 	.word	index@(_ZN7cutlass13device_kernelIN5flash19FlashAttnFwdCombineIN4cute5tupleIJNS3_1CILi16EEENS5_ILi64EEEEEELi6ELi256ELi1ELb0ELb0ENS_10bfloat16_tEfNS_4arch4Sm80EEEEEvNT_6ParamsE)
	.align		4
        /*00ec*/ 	.word	index@(__assertfail)
	.align		4
        /*00f0*/ 	.word	index@(_ZN7cutlass13device_kernelIN5flash19FlashAttnFwdCombineIN4cute5tupleIJNS3_1CILi16EEENS5_ILi64EEEEEELi5ELi256ELi1ELb0ELb0ENS_10bfloat16_tEfNS_4arch4Sm80EEEEEvNT_6ParamsE)
	.align		4
        /*00f4*/ 	.word	index@(__assertfail)
	.align		4
        /*00f8*/ 	.word	index@(_ZN7cutlass13device_kernelIN5flash19FlashAttnFwdCombineIN4cute5tupleIJNS3_1CILi16EEENS5_ILi64EEEEEELi4ELi256ELi1ELb0ELb0ENS_10bfloat16_tEfNS_4arch4Sm80EEEEEvNT_6ParamsE)
	.align		4
        /*00fc*/ 	.word	index@(__assertfail)
	.align		4
        /*0100*/ 	.word	index@(_ZN7cutlass13device_kernelIN5flash19FlashAttnFwdCombineIN4cute5tupleIJNS3_1CILi16EEENS5_ILi64EEEEEELi8ELi256ELi1ELb0ELb1ENS_10bfloat16_tEfNS_4arch4Sm80EEEEEvNT_6ParamsE)
	.align		4
        /*0104*/ 	.word	index@(__assertfail)
	.align		4
        /*0108*/ 	.word	index@(_ZN7cutlass13device_kernelIN5flash19FlashAttnFwdCombineIN4cute5tupleIJNS3_1CILi16EEENS5_ILi64EEEEEELi7ELi256ELi1ELb0ELb1ENS_10bfloat16_tEfNS_4arch4Sm80EEEEEvNT_6ParamsE)
	.align		4
        /*010c*/ 	.word	index@(__assertfail)
	.align		4
        /*0110*/ 	.word	index@(_ZN7cutlass13device_kernelIN5flash19FlashAttnFwdCombineIN4cute5tupleIJNS3_1CILi16EEENS5_ILi64EEEEEELi6ELi256ELi1ELb0ELb1ENS_10bfloat16_tEfNS_4arch4Sm80EEEEEvNT_6ParamsE)
	.align		4
        /*0114*/ 	.word	index@(__assertfail)
	.align		4
        /*0118*/ 	.word	index@(_ZN7cutlass13device_kernelIN5flash19FlashAttnFwdCombineIN4cute5tupleIJNS3_1CILi16EEENS5_ILi64EEEEEELi5ELi256ELi1ELb0ELb1ENS_10bfloat16_tEfNS_4arch4Sm80EEEEEvNT_6ParamsE)
	.align		4
        /*011c*/ 	.word	index@(__assertfail)
	.align		4
        /*0120*/ 	.word	index@(_ZN7cutlass13device_kernelIN5flash19FlashAttnFwdCombineIN4cute5tupleIJNS3_1CILi16EEENS5_ILi64EEEEEELi4ELi256ELi1ELb0ELb1ENS_10bfloat16_tEfNS_4arch4Sm80EEEEEvNT_6ParamsE)
	.align		4
        /*0124*/ 	.word	index@(__assertfail)
	.align		4
        /*0128*/ 	.word	index@(_ZN7cutlass13device_kernelIN5flash19FlashAttnFwdCombineIN4cute5tupleIJNS3_1CILi8EEENS5_ILi128EEEEEELi8ELi256ELi1ELb0ELb0ENS_6half_tEfNS_4arch4Sm90EEEEEvNT_6ParamsE)
	.align		4
        /*012c*/ 	.word	index@(__assertfail)
	.align		4
        /*0130*/ 	.word	index@(_ZN7cutlass13device_kernelIN5flash19FlashAttnFwdCombineIN4cute5tupleIJNS3_1CILi8EEENS5_ILi128EEEEEELi7ELi256ELi1ELb0ELb0ENS_6half_tEfNS_4arch4Sm90EEEEEvNT_6ParamsE)
	.align		4
        /*0134*/ 	.word	index@(__assertfail)
	.align		4
        /*0138*/ 	.word	index@(_ZN7cutlass13device_kernelIN5flash19FlashAttnFwdCombineIN4cute5tupleIJNS3_1CILi8EEENS5_ILi128EEEEEELi6ELi256ELi1ELb0ELb0ENS_6half_tEfNS_4arch4Sm90EEEEEvNT_6ParamsE)
	.align		4
        /*013c*/ 	.word	index@(__assertfail)
	.align		4
        /*0140*/ 	.word	index@(_ZN7cutlass13device_kernelIN5flash19FlashAttnFwdCombineIN4cute5tupleIJNS3_1CILi8EEENS5_ILi128EEEEEELi5ELi256ELi1ELb0ELb0ENS_6half_tEfNS_4arch4Sm90EEEEEvNT_6ParamsE)
	.align		4
        /*0144*/ 	.word	index@(__assertfail)
	.align		4
        /*0148*/ 	.word	index@(_ZN7cutlass13device_kernelIN5flash19FlashAttnFwdCombineIN4cute5tupleIJNS3_1CILi8EEENS5_ILi128EEEEEELi8ELi256ELi1ELb0ELb1ENS_6half_tEfNS_4arch4Sm90EEEEEvNT_6ParamsE)
	.align		4
        /*014c*/ 	.word	index@(__assertfail)
	.align		4
        /*0150*/ 	.word	index@(_ZN7cutlass13device_kernelIN5flash19FlashAttnFwdCombineIN4cute5tupleIJNS3_1CILi8EEENS5_ILi128EEEEEELi7ELi256ELi1ELb0ELb1ENS_6half_tEfNS_4arch4Sm90EEEEEvNT_6ParamsE)
	.align		4
        /*0154*/ 	.word	index@(__assertfail)
	.align		4
        /*0158*/ 	.word	index@(_ZN7cutlass13device_kernelIN5flash19FlashAttnFwdCombineIN4cute5tupleIJNS3_1CILi8EEENS5_ILi128EEEEEELi6ELi256ELi1ELb0ELb1ENS_6half_tEfNS_4arch4Sm90EEEEEvNT_6ParamsE)
	.align		4
        /*015c*/ 	.word	index@(__assertfail)
	.align		4
        /*0160*/ 	.word	index@(_ZN7cutlass13device_kernelIN5flash19FlashAttnFwdCombineIN4cute5tupleIJNS3_1CILi8EEENS5_ILi128EEEEEELi5ELi256ELi1ELb0ELb1ENS_6half_tEfNS_4arch4Sm90EEEEEvNT_6ParamsE)
	.align		4
        /*0164*/ 	.word	index@(__assertfail)
	.align		4
        /*0168*/ 	.word	index@(_ZN7cutlass13device_kernelIN5flash19FlashAttnFwdCombineIN4cute5tupleIJNS3_1CILi8EEENS5_ILi128EEEEEELi8ELi256ELi1ELb0ELb0ENS_6half_tEfNS_4arch4Sm80EEEEEvNT_6ParamsE)
	.align		4
        /*016c*/ 	.word	index@(__assertfail)
	.align		4
        /*0170*/ 	.word	index@(_ZN7cutlass13device_kernelIN5flash19FlashAttnFwdCombineIN4cute5tupleIJNS3_1CILi8EEENS5_ILi128EEEEEELi7ELi256ELi1ELb0ELb0ENS_6half_tEfNS_4arch4Sm80EEEEEvNT_6ParamsE)
	.align		4
        /*0174*/ 	.word	index@(__assertfail)
	.align		4
        /*0178*/ 	.word	index@(_ZN7cutlass13device_kernelIN5flash19FlashAttnFwdCombineIN4cute5tupleIJNS3_1CILi8EEENS5_ILi128EEEEEELi6ELi256ELi1ELb0ELb0ENS_6half_tEfNS_4arch4Sm80EEEEEvNT_6ParamsE)
	.align		4
        /*017c*/ 	.word	index@(__assertfail)
	.align		4
        /*0180*/ 	.word	index@(_ZN7cutlass13device_kernelIN5flash19FlashAttnFwdCombineIN4cute5tupleIJNS3_1CILi8EEENS5_ILi128EEEEEELi5ELi256ELi1ELb0ELb0ENS_6half_tEfNS_4arch4Sm80EEEEEvNT_6ParamsE)
	.align		4
        /*0184*/ 	.word	index@(__assertfail)
	.align		4
        /*0188*/ 	.word	index@(_ZN7cutlass13device_kernelIN5flash19FlashAttnFwdCombineIN4cute5tupleIJNS3_1CILi8EEENS5_ILi128EEEEEELi8ELi256ELi1ELb0ELb1ENS_6half_tEfNS_4arch4Sm80EEEEEvNT_6ParamsE)
	.align		4
        /*018c*/ 	.word	index@(__assertfail)
	.align		4
        /*0190*/ 	.word	index@(_ZN7cutlass13device_kernelIN5flash19FlashAttnFwdCombineIN4cute5tupleIJNS3_1CILi8EEENS5_ILi128EEEEEELi7ELi256ELi1ELb0ELb1ENS_6half_tEfNS_4arch4Sm80EEEEEvNT_6ParamsE)
	.align		4
        /*0194*/ 	.word	index@(__assertfail)
	.align		4
        /*0198*/ 	.word	index@(_ZN7cutlass13device_kernelIN5flash19FlashAttnFwdCombineIN4cute5tupleIJNS3_1CILi8EEENS5_ILi128EEEEEELi6ELi256ELi1ELb0ELb1ENS_6half_tEfNS_4arch4Sm80EEEEEvNT_6ParamsE)
	.align		4
        /*019c*/ 	.word	index@(__assertfail)
	.align		4
        /*01a0*/ 	.word	index@(_ZN7cutlass13device_kernelIN5flash19FlashAttnFwdCombineIN4cute5tupleIJNS3_1CILi8EEENS5_ILi128EEEEEELi5ELi256ELi1ELb0ELb1ENS_6half_tEfNS_4arch4Sm80EEEEEvNT_6ParamsE)
	.align		4
        /*01a4*/ 	.word	index@(__assertfail)
	.align		4
        /*01a8*/ 	.word	index@(_ZN7cutlass13device_kernelIN5flash19FlashAttnFwdCombineIN4cute5tupleIJNS3_1CILi16EEENS5_ILi64EEEEEELi8ELi256ELi1ELb0ELb0ENS_6half_tEfNS_4arch4Sm90EEEEEvNT_6ParamsE)
	.align		4
        /*01ac*/ 	.word	index@(__assertfail)
	.align		4
        /*01b0*/ 	.word	index@(_ZN7cutlass13device_kernelIN5flash19FlashAttnFwdCombineIN4cute5tupleIJNS3_1CILi16EEENS5_ILi64EEEEEELi7ELi256ELi1ELb0ELb0ENS_6half_tEfNS_4arch4Sm90EEEEEvNT_6ParamsE)
	.align		4
        /*01b4*/ 	.word	index@(__assertfail)
	.align		4
        /*01b8*/ 	.word	index@(_ZN7cutlass13device_kernelIN5flash19FlashAttnFwdCombineIN4cute5tupleIJNS3_1CILi16EEENS5_ILi64EEEEEELi6ELi256ELi1ELb0ELb0ENS_6half_tEfNS_4arch4Sm90EEEEEvNT_6ParamsE)
	.align		4
        /*01bc*/ 	.word	index@(__assertfail)
	.align		4
        /*01c0*/ 	.word	index@(_ZN7cutlass13device_kernelIN5flash19FlashAttnFwdCombineIN4cute5tupleIJNS3_1CILi16EEENS5_ILi64EEEEEELi5ELi256ELi1ELb0ELb0ENS_6half_tEfNS_4arch4Sm90EEEEEvNT_6ParamsE)
	.align		4
        /*01c4*/ 	.word	index@(__assertfail)
	.align		4
        /*01c8*/ 	.word	index@(_ZN7cutlass13device_kernelIN5flash19FlashAttnFwdCombineIN4cute5tupleIJNS3_1CILi16EEENS5_ILi64EEEEEELi4ELi256ELi1ELb0ELb0ENS_6half_tEfNS_4arch4Sm90EEEEEvNT_6ParamsE)
	.align		4
        /*01cc*/ 	.word	index@(__assertfail)
	.align		4
        /*01d0*/ 	.word	index@(_ZN7cutlass13device_kernelIN5flash19FlashAttnFwdCombineIN4cute5tupleIJNS3_1CILi16EEENS5_ILi64EEEEEELi8ELi256ELi1ELb0ELb1ENS_6half_tEfNS_4arch4Sm90EEEEEvNT_6ParamsE)
	.align		4
        /*01d4*/ 	.word	index@(__assertfail)
	.align		4
        /*01d8*/ 	.word	index@(_ZN7cutlass13device_kernelIN5flash19FlashAttnFwdCombineIN4cute5tupleIJNS3_1CILi16EEENS5_ILi64EEEEEELi7ELi256ELi1ELb0ELb1ENS_6half_tEfNS_4arch4Sm90EEEEEvNT_6ParamsE)
	.align		4
        /*01dc*/ 	.word	index@(__assertfail)
	.align		4
        /*01e0*/ 	.word	index@(_ZN7cutlass13device_kernelIN5flash19FlashAttnFwdCombineIN4cute5tupleIJNS3_1CILi16EEENS5_ILi64EEEEEELi6ELi256ELi1ELb0ELb1ENS_6half_tEfNS_4arch4Sm90EEEEEvNT_6ParamsE)
	.align		4
        /*01e4*/ 	.word	index@(__assertfail)
	.align		4
        /*01e8*/ 	.word	index@(_ZN7cutlass13device_kernelIN5flash19FlashAttnFwdCombineIN4cute5tupleIJNS3_1CILi16EEENS5_ILi64EEEEEELi5ELi256ELi1ELb0ELb1ENS_6half_tEfNS_4arch4Sm90EEEEEvNT_6ParamsE)
	.align		4
        /*01ec*/ 	.word	index@(__assertfail)
	.align		4
        /*01f0*/ 	.word	index@(_ZN7cutlass13device_kernelIN5flash19FlashAttnFwdCombineIN4cute5tupleIJNS3_1CILi16EEENS5_ILi64EEEEEELi4ELi256ELi1ELb0ELb1ENS_6half_tEfNS_4arch4Sm90EEEEEvNT_6ParamsE)
	.align		4
        /*01f4*/ 	.word	index@(__assertfail)
	.align		4
        /*01f8*/ 	.word	index@(_ZN7cutlass13device_kernelIN5flash19FlashAttnFwdCombineIN4cute5tupleIJNS3_1CILi16EEENS5_ILi64EEEEEELi8ELi256ELi1ELb0ELb0ENS_6half_tEfNS_4arch4Sm80EEEEEvNT_6ParamsE)
	.align		4
        /*01fc*/ 	.word	index@(__assertfail)
	.align		4
        /*0200*/ 	.word	index@(_ZN7cutlass13device_kernelIN5flash19FlashAttnFwdCombineIN4cute5tupleIJNS3_1CILi16EEENS5_ILi64EEEEEELi7ELi256ELi1ELb0ELb0ENS_6half_tEfNS_4arch4Sm80EEEEEvNT_6ParamsE)
	.align		4
        /*0204*/ 	.word	index@(__assertfail)
	.align		4
        /*0208*/ 	.word	index@(_ZN7cutlass13device_kernelIN5flash19FlashAttnFwdCombineIN4cute5tupleIJNS3_1CILi16EEENS5_ILi64EEEEEELi6ELi256ELi1ELb0ELb0ENS_6half_tEfNS_4arch4Sm80EEEEEvNT_6ParamsE)
	.align		4
        /*020c*/ 	.word	index@(__assertfail)
	.align		4
        /*0210*/ 	.word	index@(_ZN7cutlass13device_kernelIN5flash19FlashAttnFwdCombineIN4cute5tupleIJNS3_1CILi16EEENS5_ILi64EEEEEELi5ELi256ELi1ELb0ELb0ENS_6half_tEfNS_4arch4Sm80EEEEEvNT_6ParamsE)
	.align		4
        /*0214*/ 	.word	index@(__assertfail)
	.align		4
        /*0218*/ 	.word	index@(_ZN7cutlass13device_kernelIN5flash19FlashAttnFwdCombineIN4cute5tupleIJNS3_1CILi16EEENS5_ILi64EEEEEELi4ELi256ELi1ELb0ELb0ENS_6half_tEfNS_4arch4Sm80EEEEEvNT_6ParamsE)
	.align		4
        /*021c*/ 	.word	index@(__assertfail)
	.align		4
        /*0220*/ 	.word	index@(_ZN7cutlass13device_kernelIN5flash19FlashAttnFwdCombineIN4cute5tupleIJNS3_1CILi16EEENS5_ILi64EEEEEELi8ELi256ELi1ELb0ELb1ENS_6half_tEfNS_4arch4Sm80EEEEEvNT_6ParamsE)
	.align		4
        /*0224*/ 	.word	index@(__assertfail)
	.align		4
        /*0228*/ 	.word	index@(_ZN7cutlass13device_kernelIN5flash19FlashAttnFwdCombineIN4cute5tupleIJNS3_1CILi16EEENS5_ILi64EEEEEELi7ELi256ELi1ELb0ELb1ENS_6half_tEfNS_4arch4Sm80EEEEEvNT_6ParamsE)
	.align		4
        /*022c*/ 	.word	index@(__assertfail)
	.align		4
        /*0230*/ 	.word	index@(_ZN7cutlass13device_kernelIN5flash19FlashAttnFwdCombineIN4cute5tupleIJNS3_1CILi16EEENS5_ILi64EEEEEELi6ELi256ELi1ELb0ELb1ENS_6half_tEfNS_4arch4Sm80EEEEEvNT_6ParamsE)
	.align		4
        /*0234*/ 	.word	index@(__assertfail)
	.align		4
        /*0238*/ 	.word	index@(_ZN7cutlass13device_kernelIN5flash19FlashAttnFwdCombineIN4cute5tupleIJNS3_1CILi16EEENS5_ILi64EEEEEELi5ELi256ELi1ELb0ELb1ENS_6half_tEfNS_4arch4Sm80EEEEEvNT_6ParamsE)
	.align		4
        /*023c*/ 	.word	index@(__assertfail)
	.align		4
        /*0240*/ 	.word	index@(_ZN7cutlass13device_kernelIN5flash19FlashAttnFwdCombineIN4cute5tupleIJNS3_1CILi16EEENS5_ILi64EEEEEELi4ELi256ELi1ELb0ELb1ENS_6half_tEfNS_4arch4Sm80EEEEEvNT_6ParamsE)
	.align		4
        /*0244*/ 	.word	index@(__assertfail)
	.align		4
        /*0248*/ 	.word	index@(_ZN7cutlass13device_kernelIN5flash19FlashAttnFwdCombineIN4cute5tupleIJNS3_1CILi8EEENS5_ILi128EEEEEELi8ELi256ELi1ELb0ELb0EffNS_4arch4Sm90EEEEEvNT_6ParamsE)
	.align		4
        /*024c*/ 	.word	index@(__assertfail)
	.align		4
        /*0250*/ 	.word	index@(_ZN7cutlass13device_kernelIN5flash19FlashAttnFwdCombineIN4cute5tupleIJNS3_1CILi8EEENS5_ILi128EEEEEELi7ELi256ELi1ELb0ELb0EffNS_4arch4Sm90EEEEEvNT_6ParamsE)
	.align		4
        /*0254*/ 	.word	index@(__assertfail)
	.align		4
        /*0258*/ 	.word	index@(_ZN7cutlass13device_kernelIN5flash19FlashAttnFwdCombineIN4cute5tupleIJNS3_1CILi8EEENS5_ILi128EEEEEELi6ELi256ELi1ELb0ELb0EffNS_4arch4Sm90EEEEEvNT_6ParamsE)
	.align		4
        /*025c*/ 	.word	index@(__assertfail)
	.align		4
        /*0260*/ 	.word	index@(_ZN7cutlass13device_kernelIN5flash19FlashAttnFwdCombineIN4cute5tupleIJNS3_1CILi8EEENS5_ILi128EEEEEELi5ELi256ELi1ELb0ELb0EffNS_4arch4Sm90EEEEEvNT_6ParamsE)
	.align		4
        /*0264*/ 	.word	index@(__assertfail)
	.align		4
        /*0268*/ 	.word	index@(_ZN7cutlass13device_kernelIN5flash19FlashAttnFwdCombineIN4cute5tupleIJNS3_1CILi8EEENS5_ILi128EEEEEELi8ELi256ELi1ELb0ELb1EffNS_4arch4Sm90EEEEEvNT_6ParamsE)
	.align		4
        /*026c*/ 	.word	index@(__assertfail)
	.align		4
        /*0270*/ 	.word	index@(_ZN7cutlass13device_kernelIN5flash19FlashAttnFwdCombineIN4cute5tupleIJNS3_1CILi8EEENS5_ILi128EEEEEELi7ELi256ELi1ELb0ELb1EffNS_4arch4Sm90EEEEEvNT_6ParamsE)
	.align		4
        /*0274*/ 	.word	index@(__assertfail)
	.align		4
        /*0278*/ 	.word	index@(_ZN7cutlass13device_kernelIN5flash19FlashAttnFwdCombineIN4cute5tupleIJNS3_1CILi8EEENS5_ILi128EEEEEELi6ELi256ELi1ELb0ELb1EffNS_4arch4Sm90EEEEEvNT_6ParamsE)
	.align		4
        /*027c*/ 	.word	index@(__assertfail)
	.align		4
        /*0280*/ 	.word	index@(_ZN7cutlass13device_kernelIN5flash19FlashAttnFwdCombineIN4cute5tupleIJNS3_1CILi8EEENS5_ILi128EEEEEELi5ELi256ELi1ELb0ELb1EffNS_4arch4Sm90EEEEEvNT_6ParamsE)
	.align		4
        /*0284*/ 	.word	index@(__assertfail)
	.align		4
        /*0288*/ 	.word	index@(_ZN7cutlass13device_kernelIN5flash19FlashAttnFwdCombineIN4cute5tupleIJNS3_1CILi8EEENS5_ILi128EEEEEELi8ELi256ELi1ELb0ELb0EffNS_4arch4Sm80EEEEEvNT_6ParamsE)
	.align		4
        /*028c*/ 	.word	index@(__assertfail)
	.align		4
        /*0290*/ 	.word	index@(_ZN7cutlass13device_kernelIN5flash19FlashAttnFwdCombineIN4cute5tupleIJNS3_1CILi8EEENS5_ILi128EEEEEELi7ELi256ELi1ELb0ELb0EffNS_4arch4Sm80EEEEEvNT_6ParamsE)
	.align		4
        /*0294*/ 	.word	index@(__assertfail)
	.align		4
        /*0298*/ 	.word	index@(_ZN7cutlass13device_kernelIN5flash19FlashAttnFwdCombineIN4cute5tupleIJNS3_1CILi8EEENS5_ILi128EEEEEELi6ELi256ELi1ELb0ELb0EffNS_4arch4Sm80EEEEEvNT_6ParamsE)
	.align		4
        /*029c*/ 	.word	index@(__assertfail)
	.align		4
        /*02a0*/ 	.word	index@(_ZN7cutlass13device_kernelIN5flash19FlashAttnFwdCombineIN4cute5tupleIJNS3_1CILi8EEENS5_ILi128EEEEEELi5ELi256ELi1ELb0ELb0EffNS_4arch4Sm80EEEEEvNT_6ParamsE)
	.align		4
        /*02a4*/ 	.word	index@(__assertfail)
	.align		4
        /*02a8*/ 	.word	index@(_ZN7cutlass13device_kernelIN5flash19FlashAttnFwdCombineIN4cute5tupleIJNS3_1CILi8EEENS5_ILi128EEEEEELi8ELi256ELi1ELb0ELb1EffNS_4arch4Sm80EEEEEvNT_6ParamsE)
	.align		4
        /*02ac*/ 	.word	index@(__assertfail)
	.align		4
        /*02b0*/ 	.word	index@(_ZN7cutlass13device_kernelIN5flash19FlashAttnFwdCombineIN4cute5tupleIJNS3_1CILi8EEENS5_ILi128EEEEEELi7ELi256ELi1ELb0ELb1EffNS_4arch4Sm80EEEEEvNT_6ParamsE)
	.align		4
        /*02b4*/ 	.word	index@(__assertfail)
	.align		4
        /*02b8*/ 	.word	index@(_ZN7cutlass13device_kernelIN5flash19FlashAttnFwdCombineIN4cute5tupleIJNS3_1CILi8EEENS5_ILi128EEEEEELi6ELi256ELi1ELb0ELb1EffNS_4arch4Sm80EEEEEvNT_6ParamsE)
	.align		4
        /*02bc*/ 	.word	index@(__assertfail)
	.align		4
        /*02c0*/ 	.word	index@(_ZN7cutlass13device_kernelIN5flash19FlashAttnFwdCombineIN4cute5tupleIJNS3_1CILi8EEENS5_ILi128EEEEEELi5ELi256ELi1ELb0ELb1EffNS_4arch4Sm80EEEEEvNT_6ParamsE)
	.align		4
        /*02c4*/ 	.word	index@(__assertfail)
	.align		4
        /*02c8*/ 	.word	index@(_ZN7cutlass13device_kernelIN5flash19FlashAttnFwdCombineIN4cute5tupleIJNS3_1CILi16EEENS5_ILi64EEEEEELi8ELi256ELi1ELb0ELb0EffNS_4arch4Sm90EEEEEvNT_6ParamsE)
	.align		4
        /*02cc*/ 	.word	index@(__assertfail)
	.align		4
        /*02d0*/ 	.word	index@(_ZN7cutlass13device_kernelIN5flash19FlashAttnFwdCombineIN4cute5tupleIJNS3_1CILi16EEENS5_ILi64EEEEEELi7ELi256ELi1ELb0ELb0EffNS_4arch4Sm90EEEEEvNT_6ParamsE)
	.align		4
        /*02d4*/ 	.word	index@(__assertfail)
	.align		4
        /*02d8*/ 	.word	index@(_ZN7cutlass13device_kernelIN5flash19FlashAttnFwdCombineIN4cute5tupleIJNS3_1CILi16EEENS5_ILi64EEEEEELi6ELi256ELi1ELb0ELb0EffNS_4arch4Sm90EEEEEvNT_6ParamsE)
	.align		4
        /*02dc*/ 	.word	index@(__assertfail)
	.align		4
        /*02e0*/ 	.word	index@(_ZN7cutlass13device_kernelIN5flash19FlashAttnFwdCombineIN4cute5tupleIJNS3_1CILi16EEENS5_ILi64EEEEEELi5ELi256ELi1ELb0ELb0EffNS_4arch4Sm90EEEEEvNT_6ParamsE)
	.align		4
        /*02e4*/ 	.word	index@(__assertfail)
	.align		4
        /*02e8*/ 	.word	index@(_ZN7cutlass13device_kernelIN5flash19FlashAttnFwdCombineIN4cute5tupleIJNS3_1CILi16EEENS5_ILi64EEEEEELi4ELi256ELi1ELb0ELb0EffNS_4arch4Sm90EEEEEvNT_6ParamsE)
	.align		4
        /*02ec*/ 	.word	index@(__assertfail)
	.align		4
        /*02f0*/ 	.word	index@(_ZN7cutlass13device_kernelIN5flash19FlashAttnFwdCombineIN4cute5tupleIJNS3_1CILi16EEENS5_ILi64EEEEEELi8ELi256ELi1ELb0ELb1EffNS_4arch4Sm90EEEEEvNT_6ParamsE)
	.align		4
        /*02f4*/ 	.word	index@(__assertfail)
	.align		4
        /*02f8*/ 	.word	index@(_ZN7cutlass13device_kernelIN5flash19FlashAttnFwdCombineIN4cute5tupleIJNS3_1CILi16EEENS5_ILi64EEEEEELi7ELi256ELi1ELb0ELb1EffNS_4arch4Sm90EEEEEvNT_6ParamsE)
	.align		4
        /*02fc*/ 	.word	index@(__assertfail)
	.align		4
        /*0300*/ 	.word	index@(_ZN7cutlass13device_kernelIN5flash19FlashAttnFwdCombineIN4cute5tupleIJNS3_1CILi16EEENS5_ILi64EEEEEELi6ELi256ELi1ELb0ELb1EffNS_4arch4Sm90EEEEEvNT_6ParamsE)
	.align		4
        /*0304*/ 	.word	index@(__assertfail)
	.align		4
        /*0308*/ 	.word	index@(_ZN7cutlass13device_kernelIN5flash19FlashAttnFwdCombineIN4cute5tupleIJNS3_1CILi16EEENS5_ILi64EEEEEELi5ELi256ELi1ELb0ELb1EffNS_4arch4Sm90EEEEEvNT_6ParamsE)
	.align		4
        /*030c*/ 	.word	index@(__assertfail)
	.align		4
        /*0310*/ 	.word	index@(_ZN7cutlass13device_kernelIN5flash19FlashAttnFwdCombineIN4cute5tupleIJNS3_1CILi16EEENS5_ILi64EEEEEELi4ELi256ELi1ELb0ELb1EffNS_4arch4Sm90EEEEEvNT_6ParamsE)
	.align		4
        /*0314*/ 	.word	index@(__assertfail)
	.align		4
        /*0318*/ 	.word	index@(_ZN7cutlass13device_kernelIN5flash19FlashAttnFwdCombineIN4cute5tupleIJNS3_1CILi16EEENS5_ILi64EEEEEELi8ELi256ELi1ELb0ELb0EffNS_4arch4Sm80EEEEEvNT_6ParamsE)
	.align		4
        /*031c*/ 	.word	index@(__assertfail)
	.align		4
        /*0320*/ 	.word	index@(_ZN7cutlass13device_kernelIN5flash19FlashAttnFwdCombineIN4cute5tupleIJNS3_1CILi16EEENS5_ILi64EEEEEELi7ELi256ELi1ELb0ELb0EffNS_4arch4Sm80EEEEEvNT_6ParamsE)
	.align		4
        /*0324*/ 	.word	index@(__assertfail)
	.align		4
        /*0328*/ 	.word	index@(_ZN7cutlass13device_kernelIN5flash19FlashAttnFwdCombineIN4cute5tupleIJNS3_1CILi16EEENS5_ILi64EEEEEELi6ELi256ELi1ELb0ELb0EffNS_4arch4Sm80EEEEEvNT_6ParamsE)
	.align		4
        /*032c*/ 	.word	index@(__assertfail)
	.align		4
        /*0330*/ 	.word	index@(_ZN7cutlass13device_kernelIN5flash19FlashAttnFwdCombineIN4cute5tupleIJNS3_1CILi16EEENS5_ILi64EEEEEELi5ELi256ELi1ELb0ELb0EffNS_4arch4Sm80EEEEEvNT_6ParamsE)
	.align		4
        /*0334*/ 	.word	index@(__assertfail)
	.align		4
        /*0338*/ 	.word	index@(_ZN7cutlass13device_kernelIN5flash19FlashAttnFwdCombineIN4cute5tupleIJNS3_1CILi16EEENS5_ILi64EEEEEELi4ELi256ELi1ELb0ELb0EffNS_4arch4Sm80EEEEEvNT_6ParamsE)
	.align		4
        /*033c*/ 	.word	index@(__assertfail)
	.align		4
        /*0340*/ 	.word	index@(_ZN7cutlass13device_kernelIN5flash19FlashAttnFwdCombineIN4cute5tupleIJNS3_1CILi16EEENS5_ILi64EEEEEELi8ELi256ELi1ELb0ELb1EffNS_4arch4Sm80EEEEEvNT_6ParamsE)
	.align		4
        /*0344*/ 	.word	index@(__assertfail)
	.align		4
        /*0348*/ 	.word	index@(_ZN7cutlass13device_kernelIN5flash19FlashAttnFwdCombineIN4cute5tupleIJNS3_1CILi16EEENS5_ILi64EEEEEELi7ELi256ELi1ELb0ELb1EffNS_4arch4Sm80EEEEEvNT_6ParamsE)
	.align		4
        /*034c*/ 	.word	index@(__assertfail)
	.align		4
        /*0350*/ 	.word	index@(_ZN7cutlass13device_kernelIN5flash19FlashAttnFwdCombineIN4cute5tupleIJNS3_1CILi16EEENS5_ILi64EEEEEELi6ELi256ELi1ELb0ELb1EffNS_4arch4Sm80EEEEEvNT_6ParamsE)
	.align		4
        /*0354*/ 	.word	index@(__assertfail)
	.align		4
        /*0358*/ 	.word	index@(_ZN7cutlass13device_kernelIN5flash19FlashAttnFwdCombineIN4cute5tupleIJNS3_1CILi16EEENS5_ILi64EEEEEELi5ELi256ELi1ELb0ELb1EffNS_4arch4Sm80EEEEEvNT_6ParamsE)
	.align		4
        /*035c*/ 	.word	index@(__assertfail)
	.align		4
        /*0360*/ 	.word	index@(_ZN7cutlass13device_kernelIN5flash19FlashAttnFwdCombineIN4cute5tupleIJNS3_1CILi16EEENS5_ILi64EEEEEELi4ELi256ELi1ELb0ELb1EffNS_4arch4Sm80EEEEEvNT_6ParamsE)
	.align		4
        /*0364*/ 	.word	index@(__assertfail)
	.align		4
        /*0368*/ 	.word	0x00000000
	.align		4
        /*036c*/ 	.word	0xfffffffe
	.align		4
        /*0370*/ 	.word	0x00000000
	.align		4
        /*0374*/ 	.word	0xfffffffd
	.align		4
        /*0378*/ 	.word	0x00000000
	.align		4
        /*037c*/ 	.word	0xfffffffc


//--------------------- .nv.constant4             --------------------------
	.section	.nv.constant4,"a",@progbits
	.align	8
	.align		8
.nv.constant4:
        /*0000*/ 	.dword	__assertfail
	.align		8
        /*0008*/ 	.dword	__unnamed_1
	.align		8
        /*0010*/ 	.dword	_ZN56_INTERNAL_79951ed2_20_flash_fwd_combine_cu_49158569_29444cuda3std3__45__cpo5beginE
	.align		8
        /*0018*/ 	.dword	_ZN56_INTERNAL_79951ed2_20_flash_fwd_combine_cu_49158569_29444cuda3std3__45__cpo3endE
	.align		8
        /*0020*/ 	.dword	_ZN56_INTERNAL_79951ed2_20_flash_fwd_combine_cu_49158569_29444cuda3std3__45__cpo6cbeginE
	.align		8
        /*0028*/ 	.dword	_ZN56_INTERNAL_79951ed2_20_flash_fwd_combine_cu_49158569_29444cuda3std3__45__cpo4cendE
	.align		8
        /*0030*/ 	.dword	_ZN56_INTERNAL_79951ed2_20_flash_fwd_combine_cu_49158569_29444cuda3std3__458_GLOBAL__N__79951ed2_20_flash_fwd_combine_cu_49158569_29446ignoreE
	.align		8
        /*0038*/ 	.dword	_ZN56_INTERNAL_79951ed2_20_flash_fwd_combine_cu_49158569_29444cuda3std3__419piecewise_constructE
	.align		8
        /*0040*/ 	.dword	_ZN56_INTERNAL_79951ed2_20_flash_fwd_combine_cu_49158569_29444cuda3std3__48in_placeE
	.align		8
        /*0048*/ 	.dword	_ZN56_INTERNAL_79951ed2_20_flash_fwd_combine_cu_49158569_29444cuda3std6ranges3__45__cpo4swapE
	.align		8
        /*0050*/ 	.dword	_ZN56_INTERNAL_79951ed2_20_flash_fwd_combine_cu_49158569_29444cuda3std6ranges3__45__cpo9iter_moveE
	.align		8
        /*0058*/ 	.dword	_ZN56_INTERNAL_79951ed2_20_flash_fwd_combine_cu_49158569_29444cute7productE
	.align		8
        /*0060*/ 	.dword	_ZN56_INTERNAL_79951ed2_20_flash_fwd_combine_cu_49158569_29444cute1_E
	.align		8
        /*0068*/ 	.dword	$str$16
	.align		8
        /*0070*/ 	.dword	$str$17


//--------------------- .text._ZN7cutlass13device_kernelIN5flash19FlashAttnFwdCombineIN4cute5tupleIJNS3_1CILi8EEENS5_ILi128EEEEEELi8ELi256ELi1ELb0ELb0ENS_10bfloat16_tEfNS_4arch4Sm90EEEEEvNT_6ParamsE --------------------------
	.section	.text._ZN7cutlass13device_kernelIN5flash19FlashAttnFwdCombineIN4cute5tupleIJNS3_1CILi8EEENS5_ILi128EEEEEELi8ELi256ELi1ELb0ELb0ENS_10bfloat16_tEfNS_4arch4Sm90EEEEEvNT_6ParamsE,"ax",@progbits
	.align	128
.text._ZN7cutlass13device_kernelIN5flash19FlashAttnFwdCombineIN4cute5tupleIJNS3_1CILi8EEENS5_ILi128EEEEEELi8ELi256ELi1ELb0ELb0ENS_10bfloat16_tEfNS_4arch4Sm90EEEEEvNT_6ParamsE:
        .type           _ZN7cutlass13device_kernelIN5flash19FlashAttnFwdCombineIN4cute5tupleIJNS3_1CILi8EEENS5_ILi128EEEEEELi8ELi256ELi1ELb0ELb0ENS_10bfloat16_tEfNS_4arch4Sm90EEEEEvNT_6ParamsE,@function
        .size           _ZN7cutlass13device_kernelIN5flash19FlashAttnFwdCombineIN4cute5tupleIJNS3_1CILi8EEENS5_ILi128EEEEEELi8ELi256ELi1ELb0ELb0ENS_10bfloat16_tEfNS_4arch4Sm90EEEEEvNT_6ParamsE,(.L_x_1968 - _ZN7cutlass13device_kernelIN5flash19FlashAttnFwdCombineIN4cute5tupleIJNS3_1CILi8EEENS5_ILi128EEEEEELi8ELi256ELi1ELb0ELb0ENS_10bfloat16_tEfNS_4arch4Sm90EEEEEvNT_6ParamsE)
        .other          _ZN7cutlass13device_kernelIN5flash19FlashAttnFwdCombineIN4cute5tupleIJNS3_1CILi8EEENS5_ILi128EEEEEELi8ELi256ELi1ELb0ELb0ENS_10bfloat16_tEfNS_4arch4Sm90EEEEEvNT_6ParamsE,@"STO_CUDA_ENTRY STV_DEFAULT"
_ZN7cutlass13device_kernelIN5flash19FlashAttnFwdCombineIN4cute5tupleIJNS3_1CILi8EEENS5_ILi128EEEEEELi8ELi256ELi1ELb0ELb0ENS_10bfloat16_tEfNS_4arch4Sm90EEEEEvNT_6ParamsE:
[----:B------:R-:W1:Y:S08]  /*0000*/  LDC R1, c[0x0][0x37c] ;  /* 0x0000df00ff017b82 */ /* 0x000e700000000800 */
[----:B------:R-:W2:Y:S01]  /*0010*/  LDC.64 R2, c[0x0][0x450] ;  /* 0x00011400ff027b82 */ /* 0x000ea20000000a00 */
[----:B------:R-:W3:Y:S01]  /*0020*/  S2R R0, SR_CTAID.Z ;  /* 0x0000000000007919 */ /* 0x000ee20000002700 */
[----:B------:R-:W4:Y:S01]  /*0030*/  LDCU.64 UR38, c[0x0][0x358] ;  /* 0x00006b00ff2677ac */ /* 0x000f220008000a00 */
[----:B------:R-:W1:Y:S01]  /*0040*/  S2R R16, SR_CTAID.X ;  /* 0x0000000000107919 */ /* 0x000e620000002500 */
[----:B------:R-:W1:Y:S01]  /*0050*/  LDCU.64 UR4, c[0x0][0x460] ;  /* 0x00008c00ff0477ac */ /* 0x000e620008000a00 */
[----:B--2---:R-:W-:-:S04]  /*0060*/  ISETP.NE.U32.AND P1, PT, R2, RZ, PT ;  /* 0x000000ff0200720c */ /* 0x004fc80003f25070 */
[----:B------:R-:W-:-:S13]  /*0070*/  ISETP.NE.AND.EX P1, PT, R3, RZ, PT, P1 ;  /* 0x000000ff0300720c */ /* 0x000fda0003f25310 */
[----:B------:R-:W3:Y:S02]  /*0080*/  @P1 LDC.64 R2, c[0x0][0x450] ;  /* 0x00011400ff021b82 */ /* 0x000ee40000000a00 */
[----:B---3--:R-:W-:-:S05]  /*0090*/  @P1 IMAD.WIDE.U32 R2, R0, 0x4, R2 ;  /* 0x0000000400021825 */ /* 0x008fca00078e0002 */
[----:B----4-:R2:W3:Y:S01]  /*00a0*/  @P1 LDG.E R19, desc[UR38][R2.64] ;  /* 0x0000002602131981 */ /* 0x0104e2000c1e1900 */
[----:B------:R-:W-:Y:S01]  /*00b0*/  IMAD.MOV.U32 R38, RZ, RZ, R0 ;  /* 0x000000ffff267224 */ /* 0x000fe200078e0000 */
[----:B--2---:R-:W2:Y:S02]  /*00c0*/  LDC.64 R2, c[0x0][0x458] ;  /* 0x00011600ff027b82 */ /* 0x004ea40000000a00 */
[----:B--2---:R-:W-:-:S04]  /*00d0*/  ISETP.NE.U32.AND P0, PT, R2, RZ, PT ;  /* 0x000000ff0200720c */ /* 0x004fc80003f05070 */
[----:B------:R-:W-:-:S13]  /*00e0*/  ISETP.NE.AND.EX P0, PT, R3, RZ, PT, P0 ;  /* 0x000000ff0300720c */ /* 0x000fda0003f05300 */
[----:B------:R-:W2:Y:S01]  /*00f0*/  @P0 LDC.64 R2, c[0x0][0x458] ;  /* 0x00011600ff020b82 */ /* 0x000ea20000000a00 */
[----:B------:R-:W4:Y:S01]  /*0100*/  LDCU UR6, c[0x0][0x370] ;  /* 0x00006e00ff0677ac */ /* 0x000f220008000800 */
[----:B--2---:R-:W-:-:S05]  /*0110*/  @P0 IMAD.WIDE.U32 R2, R0, 0x4, R2 ;  /* 0x0000000400020825 */ /* 0x004fca00078e0002 */
[----:B------:R2:W5:Y:S01]  /*0120*/  @P0 LDG.E R38, desc[UR38][R2.64] ;  /* 0x0000002602260981 */ /* 0x000562000c1e1900 */
[----:B-1----:R-:W-:Y:S01]  /*0130*/  ISETP.NE.U32.AND P0, PT, RZ, UR4, PT ;  /* 0x00000004ff007c0c */ /* 0x002fe2000bf05070 */
[----:B----4-:R-:W-:Y:S01]  /*0140*/  UIADD3 UR6, UPT, UPT, UR6, -0x1, URZ ;  /* 0xffffffff06067890 */ /* 0x010fe2000fffe0ff */
[----:B------:R-:W-:Y:S01]  /*0150*/  BSSY.RECONVERGENT B0, `(.L_x_0) ;  /* 0x0000011000007945 */ /* 0x000fe20003800200 */
[----:B------:R-:W1:Y:S01]  /*0160*/  S2R R22, SR_CTAID.Y ;  /* 0x0000000000167919 */ /* 0x000e620000002600 */
[----:B------:R-:W-:Y:S01]  /*0170*/  ISETP.NE.AND.EX P0, PT, RZ, UR5, PT, P0 ;  /* 0x00000005ff007c0c */ /* 0x000fe2000bf05300 */
[----:B--2---:R-:W2:Y:S03]  /*0180*/  S2R R2, SR_TID.X ;  /* 0x0000000000027919 */ /* 0x004ea60000002100 */
[----:B--2---:R-:W-:-:S04]  /*0190*/  ISETP.NE.OR P0, PT, R2, RZ, !P0 ;  /* 0x000000ff0200720c */ /* 0x004fc80004705670 */
[----:B------:R-:W-:Y:S01]  /*01a0*/  ISETP.NE.OR P0, PT, R16, UR6, P0 ;  /* 0x0000000610007c0c */ /* 0x000fe20008705670 */
[----:B------:R-:W3:Y:S02]  /*01b0*/  @!P1 LDC R19, c[0x0][0x3cc] ;  /* 0x0000f300ff139b82 */ /* 0x000ee40000000800 */
[----:B---3--:R-:W-:-:S10]  /*01c0*/  ISETP.GE.AND P1, PT, R19, 0x2, PT ;  /* 0x000000021300780c */ /* 0x008fd40003f26270 */
[----:B-1----:R-:W-:Y:S05]  /*01d0*/  @P0 BRA `(.L_x_1) ;  /* 0x0000000000200947 */ /* 0x002fea0003800000 */
[----:B------:R-:W1:Y:S01]  /*01e0*/  LDCU UR5, c[0x0][0x374] ;  /* 0x00006e80ff0577ac */ /* 0x000e620008000800 */
[----:B------:R-:W2:Y:S01]  /*01f0*/  LDCU UR4, c[0x0][0x378] ;  /* 0x00006f00ff0477ac */ /* 0x000ea20008000800 */
[----:B-1----:R-:W-:Y:S02]  /*0200*/  UIADD3 UR5, UPT, UPT, UR5, -0x1, URZ ;  /* 0xffffffff05057890 */ /* 0x002fe4000fffe0ff */
[----:B--2---:R-:W-:-:S06]  /*0210*/  UIADD3 UR4, UPT, UPT, UR4, -0x1, URZ ;  /* 0xffffffff04047890 */ /* 0x004fcc000fffe0ff */
[----:B------:R-:W-:-:S04]  /*0220*/  ISETP.NE.AND P0, PT, R0, UR4, PT ;  /* 0x0000000400007c0c */ /* 0x000fc8000bf05270 */
[----:B------:R-:W-:-:S13]  /*0230*/  ISETP.NE.OR P0, PT, R22, UR5, P0 ;  /* 0x0000000516007c0c */ /* 0x000fda0008705670 */
[----:B------:R-:W1:Y:S02]  /*0240*/  @!P0 LDC.64 R4, c[0x0][0x460] ;  /* 0x00011800ff048b82 */ /* 0x000e640000000a00 */
[----:B-1----:R1:W-:Y:S02]  /*0250*/  @!P0 STG.E desc[UR38][R4.64], RZ ;  /* 0x000000ff04008986 */ /* 0x0023e4000c101926 */
.L_x_1:
[----:B------:R-:W-:Y:S05]  /*0260*/  BSYNC.RECONVERGENT B0 ;  /* 0x0000000000007941 */ /* 0x000fea0003800200 */
.L_x_0:
[----:B------:R-:W-:Y:S05]  /*0270*/  @!P1 EXIT ;  /* 0x000000000000994d */ /* 0x000fea0003800000 */
[----:B------:R-:W2:Y:S01]  /*0280*/  LDCU UR4, c[0x0][0x3c8] ;  /* 0x00007900ff0477ac */ /* 0x000ea20008000800 */
[----:B------:R-:W3:Y:S01]  /*0290*/  LDCU UR36, c[0x0][0x3d0] ;  /* 0x00007a00ff2477ac */ /* 0x000ee20008000800 */
[----:B--2---:R-:W-:Y:S02]  /*02a0*/  UISETP.GT.AND UP0, UPT, UR4, -0x1, UPT ;  /* 0xffffffff0400788c */ /* 0x004fe4000bf04270 */
[----:B---3--:R-:W-:-:S07]  /*02b0*/  UIMAD UR36, UR36, UR4, URZ ;  /* 0x00000004242472a4 */ /* 0x008fce000f8e02ff */
[----:B------:R-:W-:Y:S05]  /*02c0*/  BRA.U UP0, `(.L_x_2) ;  /* 0x0000000100407547 */ /* 0x000fea000b800000 */
[----:B------:R-:W-:Y:S01]  /*02d0*/  MOV R14, 0x0 ;  /* 0x00000000000e7802 */ /* 0x000fe20000000f00 */
[----:B------:R-:W1:Y:S01]  /*02e0*/  LDCU.64 UR8, c[0x4][0x68] ;  /* 0x01000d00ff0877ac */ /* 0x000e620008000a00 */
[----:B------:R-:W-:Y:S02]  /*02f0*/  HFMA2 R12, -RZ, RZ, 0, 5.9604644775390625e-08 ;  /* 0x00000001ff0c7431 */ /* 0x000fe400000001ff */
[----:B------:R-:W-:Y:S01]  /*0300*/  IMAD.MOV.U32 R8, RZ, RZ, 0x171 ;  /* 0x00000171ff087424 */ /* 0x000fe200078e00ff */
[----:B------:R-:W2:Y:S01]  /*0310*/  LDCU.64 UR6, c[0x4][0x70] ;  /* 0x01000e00ff0677ac */ /* 0x000ea20008000a00 */
[----:B------:R-:W3:Y:S01]  /*0320*/  LDC.64 R14, c[0x4][R14] ;  /* 0x010000000e0e7b82 */ /* 0x000ee20000000a00 */
[----:B------:R-:W-:Y:S01]  /*0330*/  IMAD.MOV.U32 R13, RZ, RZ, RZ ;  /* 0x000000ffff0d7224 */ /* 0x000fe200078e00ff */
[----:B------:R-:W4:Y:S01]  /*0340*/  LDCU.64 UR4, c[0x4][0x8] ;  /* 0x01000100ff0477ac */ /* 0x000f220008000a00 */
[----:B-1----:R-:W-:Y:S01]  /*0350*/  IMAD.U32 R4, RZ, RZ, UR8 ;  /* 0x00000008ff047e24 */ /* 0x002fe2000f8e00ff */
[----:B------:R-:W-:Y:S01]  /*0360*/  MOV R5, UR9 ;  /* 0x0000000900057c02 */ /* 0x000fe20008000f00 */
[----:B--2---:R-:W-:Y:S01]  /*0370*/  IMAD.U32 R6, RZ, RZ, UR6 ;  /* 0x00000006ff067e24 */ /* 0x004fe2000f8e00ff */
[----:B------:R-:W-:Y:S01]  /*0380*/  MOV R7, UR7 ;  /* 0x0000000700077c02 */ /* 0x000fe20008000f00 */
[----:B----4-:R-:W-:Y:S01]  /*0390*/  IMAD.U32 R10, RZ, RZ, UR4 ;  /* 0x00000004ff0a7e24 */ /* 0x010fe2000f8e00ff */
[----:B------:R-:W-:-:S02]  /*03a0*/  MOV R11, UR5 ;  /* 0x00000005000b7c02 */ /* 0x000fc40008000f00 */
[----:B------:R-:W-:-:S07]  /*03b0*/  LEPC R20, `(.L_x_2) ;  /* 0x000000001014794e */ /* 0x000fce0000000000 */
[----:B---3-5:R-:W-:Y:S05]  /*03c0*/  CALL.ABS.NOINC R14 ;  /* 0x000000000e007343 */ /* 0x028fea0003c00000 */
.L_x_2:
[----:B------:R-:W-:Y:S01]  /*03d0*/  IMAD.SHL.U32 R0, R16, 0x8, RZ ;  /* 0x0000000810007824 */ /* 0x000fe200078e00ff */
[----:B-1----:R-:W1:Y:S01]  /*03e0*/  LDC.64 R4, c[0x0][0x428] ;  /* 0x00010a00ff047b82 */ /* 0x002e620000000a00 */
[----:B------:R-:W-:Y:S01]  /*03f0*/  IMAD.MOV.U32 R18, RZ, RZ, 0x210 ;  /* 0x00000210ff127424 */ /* 0x000fe200078e00ff */
[----:B------:R-:W-:Y:S01]  /*0400*/  LOP3.LUT P1, RZ, R2, 0x10, RZ, 0xc0, !PT ;  /* 0x0000001002ff7812 */ /* 0x000fe2000782c0ff */
[----:B------:R-:W-:Y:S01]  /*0410*/  BSSY.RECONVERGENT B0, `(.L_x_3) ;  /* 0x00000a1000007945 */ /* 0x000fe20003800200 */
[--C-:B------:R-:W-:Y:S02]  /*0420*/  LOP3.LUT R26, R0, 0x7, R2.reuse, 0xf8, !PT ;  /* 0x00000007001a7812 */ /* 0x100fe400078ef802 */
[----:B------:R-:W-:Y:S02]  /*0430*/  SHF.R.U32.HI R17, RZ, 0x5, R2 ;  /* 0x00000005ff117819 */ /* 0x000fe40000011602 */
[----:B------:R-:W-:Y:S02]  /*0440*/  ISETP.GE.AND P0, PT, R26, UR36, PT ;  /* 0x000000241a007c0c */ /* 0x000fe4000bf06270 */
[----:B-----5:R-:W-:-:S02]  /*0450*/  SHF.R.S32.HI R39, RZ, 0x1f, R38 ;  /* 0x0000001fff277819 */ /* 0x020fc40000011426 */
[----:B------:R-:W-:Y:S02]  /*0460*/  SEL R18, R18, 0x1f0, !P1 ;  /* 0x000001f012127807 */ /* 0x000fe40004800000 */
[----:B------:R-:W-:-:S07]  /*0470*/  LOP3.LUT R44, R17, 0x7, RZ, 0xc0, !PT ;  /* 0x00000007112c7812 */ /* 0x000fce00078ec0ff */
[----:B------:R-:W-:Y:S05]  /*0480*/  @P0 BRA `(.L_x_4) ;  /* 0x0000000800640947 */ /* 0x000fea0003800000 */
[----:B------:R-:W2:Y:S01]  /*0490*/  LDC.64 R6, c[0x0][0x428] ;  /* 0x00010a00ff067b82 */ /* 0x000ea20000000a00 */
[----:B------:R-:W3:Y:S01]  /*04a0*/  LDCU.128 UR4, c[0x0][0x3e0] ;  /* 0x00007c00ff0477ac */ /* 0x000ee20008000c00 */
[--C-:B------:R-:W-:Y:S02]  /*04b0*/  SHF.R.U32.HI R3, RZ, 0x3, R2.reuse ;  /* 0x00000003ff037819 */ /* 0x100fe40000011602 */
[----:B------:R-:W-:Y:S01]  /*04c0*/  LOP3.LUT R16, R44, 0xff, R2, 0x78, !PT ;  /* 0x000000ff2c107812 */ /* 0x000fe200078e7802 */
[----:B------:R-:W4:Y:S01]  /*04d0*/  LDCU UR8, c[0x0][0x430] ;  /* 0x00008600ff0877ac */ /* 0x000f220008000800 */
[CC--:B------:R-:W-:Y:S01]  /*04e0*/  ISETP.GE.U32.AND P1, PT, R3.reuse, R19.reuse, PT ;  /* 0x000000130300720c */ /* 0x0c0fe20003f26070 */
[C---:B------:R-:W-:Y:S01]  /*04f0*/  VIADD R15, R3.reuse, 0x20 ;  /* 0x00000020030f7836 */ /* 0x040fe20000000000 */
[C---:B------:R-:W-:Y:S01]  /*0500*/  IADD3 R33, PT, PT, R3.reuse, 0x40, RZ ;  /* 0x0000004003217810 */ /* 0x040fe20007ffe0ff */
[C---:B------:R-:W-:Y:S01]  /*0510*/  VIADD R29, R3.reuse, 0x60 ;  /* 0x00000060031d7836 */ /* 0x040fe20000000000 */
[C---:B------:R-:W-:Y:S01]  /*0520*/  LOP3.LUT R28, R3.reuse, 0x80, RZ, 0xfc, !PT ;  /* 0x00000080031c7812 */ /* 0x040fe200078efcff */
[----:B------:R-:W-:Y:S01]  /*0530*/  VIADD R23, R3, 0xa0 ;  /* 0x000000a003177836 */ /* 0x000fe20000000000 */
[----:B------:R-:W-:-:S02]  /*0540*/  ISETP.GE.U32.AND P5, PT, R33, R19, PT ;  /* 0x000000132100720c */ /* 0x000fc40003fa6070 */
[-C--:B------:R-:W-:Y:S02]  /*0550*/  ISETP.GE.U32.AND P4, PT, R29, R19.reuse, PT ;  /* 0x000000131d00720c */ /* 0x080fe40003f86070 */
[----:B------:R-:W-:Y:S02]  /*0560*/  ISETP.GE.U32.AND P3, PT, R28, R19, PT ;  /* 0x000000131c00720c */ /* 0x000fe40003f66070 */
[----:B------:R-:W-:Y:S01]  /*0570*/  IADD3 R31, PT, PT, R3, 0xc0, RZ ;  /* 0x000000c0031f7810 */ /* 0x000fe20007ffe0ff */
[----:B---3--:R-:W-:Y:S01]  /*0580*/  IMAD R8, R39, UR6, RZ ;  /* 0x0000000627087c24 */ /* 0x008fe2000f8e02ff */
[----:B------:R-:W3:Y:S01]  /*0590*/  @!P1 LDC.64 R10, c[0x0][0x3d8] ;  /* 0x0000f600ff0a9b82 */ /* 0x000ee20000000a00 */
[----:B------:R-:W-:Y:S01]  /*05a0*/  IMAD.WIDE.U32 R12, R38, UR6, RZ ;  /* 0x00000006260c7c25 */ /* 0x000fe2000f8e00ff */
[----:B--2---:R-:W-:-:S03]  /*05b0*/  ISETP.NE.AND P0, PT, R6, 0x1, PT ;  /* 0x000000010600780c */ /* 0x004fc60003f05270 */
[----:B------:R-:W-:-:S03]  /*05c0*/  IMAD.HI.U32 R7, R26, R7, RZ ;  /* 0x000000071a077227 */ /* 0x000fc600078e00ff */
[----:B------:R-:W2:Y:S01]  /*05d0*/  S2UR UR6, SR_CgaCtaId ;  /* 0x00000000000679c3 */ /* 0x000ea20000008800 */
[----:B------:R-:W-:Y:S01]  /*05e0*/  IMAD R8, R38, UR7, R8 ;  /* 0x0000000726087c24 */ /* 0x000fe2000f8e0208 */
[----:B----4-:R-:W-:-:S03]  /*05f0*/  SHF.R.U32.HI R7, RZ, UR8, R7 ;  /* 0x00000008ff077c19 */ /* 0x010fc60008011607 */
[----:B------:R-:W-:Y:S01]  /*0600*/  IMAD.IADD R13, R13, 0x1, R8 ;  /* 0x000000010d0d7824 */ /* 0x000fe200078e0208 */
[----:B------:R-:W-:Y:S02]  /*0610*/  SEL R7, R26, R7, !P0 ;  /* 0x000000071a077207 */ /* 0x000fe40004000000 */
[----:B------:R-:W-:Y:S02]  /*0620*/  ISETP.GE.U32.AND P0, PT, R15, R19, PT ;  /* 0x000000130f00720c */ /* 0x000fe40003f06070 */
[--C-:B------:R-:W-:Y:S01]  /*0630*/  SHF.R.S32.HI R8, RZ, 0x1f, R7.reuse ;  /* 0x0000001fff087819 */ /* 0x100fe20000011407 */
[----:B------:R-:W-:Y:S02]  /*0640*/  IMAD.MOV R9, RZ, RZ, -R7 ;  /* 0x000000ffff097224 */ /* 0x000fe400078e0a07 */
[----:B------:R-:W-:-:S04]  /*0650*/  IMAD.WIDE.U32 R12, R7, UR4, R12 ;  /* 0x00000004070c7c25 */ /* 0x000fc8000f8e000c */
[----:B------:R-:W-:Y:S02]  /*0660*/  IMAD R26, R6, R9, R26 ;  /* 0x00000009061a7224 */ /* 0x000fe400078e021a */
[----:B------:R-:W-:Y:S01]  /*0670*/  IMAD R6, R8, UR4, RZ ;  /* 0x0000000408067c24 */ /* 0x000fe2000f8e02ff */
[----:B------:R-:W-:Y:S01]  /*0680*/  UMOV UR4, 0x400 ;  /* 0x0000040000047882 */ /* 0x000fe20000000000 */
[----:B------:R-:W4:Y:S02]  /*0690*/  @!P1 LDC.64 R8, c[0x0][0x3c0] ;  /* 0x0000f000ff089b82 */ /* 0x000f240000000a00 */
[----:B------:R-:W-:Y:S01]  /*06a0*/  IMAD R6, R7, UR5, R6 ;  /* 0x0000000507067c24 */ /* 0x000fe2000f8e0206 */
[----:B------:R-:W-:Y:S01]  /*06b0*/  SHF.R.S32.HI R7, RZ, 0x1f, R26 ;  /* 0x0000001fff077819 */ /* 0x000fe2000001141a */
[----:B--2---:R-:W-:Y:S01]  /*06c0*/  ULEA UR4, UR6, UR4, 0x18 ;  /* 0x0000000406047291 */ /* 0x004fe2000f8ec0ff */
[----:B------:R-:W-:-:S04]  /*06d0*/  IADD3 R26, P2, PT, R26, R12, RZ ;  /* 0x0000000c1a1a7210 */ /* 0x000fc80007f5e0ff */
[----:B------:R-:W-:Y:S01]  /*06e0*/  IADD3.X R27, PT, PT, R7, R13, R6, P2, !PT ;  /* 0x0000000d071b7210 */ /* 0x000fe200017fe406 */
[--C-:B------:R-:W-:Y:S01]  /*06f0*/  @!P5 IMAD.MOV.U32 R40, RZ, RZ, R26.reuse ;  /* 0x000000ffff28d224 */ /* 0x100fe200078e001a */
[----:B------:R-:W2:Y:S01]  /*0700*/  @!P0 LDC.64 R6, c[0x0][0x3d8] ;  /* 0x0000f600ff068b82 */ /* 0x000ea20000000a00 */
[----:B------:R-:W-:Y:S01]  /*0710*/  LEA R16, R16, UR4, 0x2 ;  /* 0x0000000410107c11 */ /* 0x000fe2000f8e10ff */
[--C-:B------:R-:W-:Y:S01]  /*0720*/  @!P4 IMAD.MOV.U32 R34, RZ, RZ, R26.reuse ;  /* 0x000000ffff22c224 */ /* 0x100fe200078e001a */
[----:B------:R-:W-:Y:S01]  /*0730*/  @!P4 MOV R35, R27 ;  /* 0x0000001b0023c202 */ /* 0x000fe20000000f00 */
[C---:B---3--:R-:W-:Y:S01]  /*0740*/  @!P1 IMAD.WIDE.U32 R20, R3.reuse, R10, R26 ;  /* 0x0000000a03149225 */ /* 0x048fe200078e001a */
[----:B------:R-:W-:Y:S02]  /*0750*/  IADD3 R30, PT, PT, R16, 0x420, RZ ;  /* 0x00000420101e7810 */ /* 0x000fe40007ffe0ff */
[----:B------:R-:W-:Y:S01]  /*0760*/  LEA R32, R18, R16, 0x2 ;  /* 0x0000001012207211 */ /* 0x000fe200078e10ff */
[----:B------:R-:W3:Y:S01]  /*0770*/  @!P0 LDC.64 R12, c[0x0][0x3c0] ;  /* 0x0000f000ff0c8b82 */ /* 0x000ee20000000a00 */
[C---:B------:R-:W-:Y:S01]  /*0780*/  @!P1 IMAD R11, R3.reuse, R11, R21 ;  /* 0x0000000b030b9224 */ /* 0x040fe200078e0215 */
[----:B------:R-:W-:Y:S01]  /*0790*/  IADD3 R3, PT, PT, R3, 0xe0, RZ ;  /* 0x000000e003037810 */ /* 0x000fe20007ffe0ff */
[----:B------:R-:W-:Y:S01]  /*07a0*/  @!P0 IMAD.MOV.U32 R21, RZ, RZ, R27 ;  /* 0x000000ffff158224 */ /* 0x000fe200078e001b */
[----:B----4-:R-:W-:Y:S01]  /*07b0*/  @!P1 LEA R24, P2, R20, R8, 0x2 ;  /* 0x0000000814189211 */ /* 0x010fe200078410ff */
[----:B------:R-:W-:-:S02]  /*07c0*/  @P1 IMAD.MOV.U32 R10, RZ, RZ, -0x800000 ;  /* 0xff800000ff0a1424 */ /* 0x000fc400078e00ff */
[----:B------:R-:W-:Y:S01]  /*07d0*/  @!P5 IMAD.MOV.U32 R41, RZ, RZ, R27 ;  /* 0x000000ffff29d224 */ /* 0x000fe200078e001b */
[----:B------:R-:W-:Y:S02]  /*07e0*/  @!P1 LEA.HI.X R25, R20, R9, R11, 0x2, P2 ;  /* 0x0000000914199211 */ /* 0x000fe400010f140b */
[----:B------:R-:W-:Y:S01]  /*07f0*/  @!P0 MOV R20, R26 ;  /* 0x0000001a00148202 */ /* 0x000fe20000000f00 */
[----:B------:R-:W4:Y:S01]  /*0800*/  @!P5 LDC.64 R8, c[0x0][0x3d8] ;  /* 0x0000f600ff08db82 */ /* 0x000f220000000a00 */
[----:B------:R-:W-:Y:S01]  /*0810*/  LOP3.LUT P2, RZ, R2, 0x8, RZ, 0xc0, !PT ;  /* 0x0000000802ff7812 */ /* 0x000fe2000784c0ff */
[----:B------:R-:W-:Y:S01]  /*0820*/  @!PT LDS RZ, [RZ] ;  /* 0x00000000fffff984 */ /* 0x000fe20000000800 */
[----:B------:R-:W-:Y:S01]  /*0830*/  @!PT LDS RZ, [RZ] ;  /* 0x00000000fffff984 */ /* 0x000fe20000000800 */
[----:B------:R-:W-:Y:S01]  /*0840*/  @!PT LDS RZ, [RZ] ;  /* 0x00000000fffff984 */ /* 0x000fe20000000800 */
[----:B------:R5:W-:Y:S02]  /*0850*/  @!P1 LDGSTS.E.LTC128B [R16], desc[UR38][R24.64] ;  /* 0x0000000018109fae */ /* 0x000be4000b9a1226 */
[C---:B--2---:R-:W-:Y:S02]  /*0860*/  @!P0 IMAD.WIDE.U32 R20, R15.reuse, R6, R20 ;  /* 0x000000060f148225 */ /* 0x044fe400078e0014 */
[----:B------:R2:W-:Y:S02]  /*0870*/  @P1 STS [R16], R10 ;  /* 0x0000000a10001388 */ /* 0x0005e40000000800 */
[----:B------:R-:W-:-:S02]  /*0880*/  @!P0 IMAD R15, R15, R7, R21 ;  /* 0x000000070f0f8224 */ /* 0x000fc400078e0215 */
[----:B------:R-:W1:Y:S01]  /*0890*/  @!P5 LDC.64 R6, c[0x0][0x3c0] ;  /* 0x0000f000ff06db82 */ /* 0x000e620000000a00 */
[----:B---3--:R-:W-:Y:S01]  /*08a0*/  @!P0 LEA R14, P1, R20, R12, 0x2 ;  /* 0x0000000c140e8211 */ /* 0x008fe200078210ff */
[----:B------:R-:W-:Y:S02]  /*08b0*/  @P0 IMAD.MOV.U32 R12, RZ, RZ, -0x800000 ;  /* 0xff800000ff0c0424 */ /* 0x000fe400078e00ff */
[----:B------:R-:W-:Y:S01]  /*08c0*/  @P2 VIADD R30, R16, 0x3e0 ;  /* 0x000003e0101e2836 */ /* 0x000fe20000000000 */
[----:B------:R-:W-:Y:S02]  /*08d0*/  @!P0 LEA.HI.X R15, R20, R13, R15, 0x2, P1 ;  /* 0x0000000d140f8211 */ /* 0x000fe400008f140f */
[-C--:B------:R-:W-:Y:S01]  /*08e0*/  ISETP.GE.U32.AND P2, PT, R23, R19.reuse, PT ;  /* 0x000000131700720c */ /* 0x080fe20003f46070 */
[----:B------:R-:W3:Y:S01]  /*08f0*/  @!P3 LDC.64 R20, c[0x0][0x3d8] ;  /* 0x0000f600ff14bb82 */ /* 0x000ee20000000a00 */
[----:B------:R-:W-:Y:S01]  /*0900*/  ISETP.GE.U32.AND P1, PT, R31, R19, PT ;  /* 0x000000131f00720c */ /* 0x000fe20003f26070 */
[----:B------:R2:W-:Y:S01]  /*0910*/  @P0 STS [R30], R12 ;  /* 0x0000000c1e000388 */ /* 0x0005e20000000800 */
[----:B------:R-:W-:-:S02]  /*0920*/  IMAD R18, R18, 0x4, R30 ;  /* 0x0000000412127824 */ /* 0x000fc400078e021e */
[C---:B----4-:R-:W-:Y:S01]  /*0930*/  @!P5 IMAD.WIDE.U32 R40, R33.reuse, R8, R40 ;  /* 0x000000082128d225 */ /* 0x050fe200078e0028 */
[----:B------:R-:W-:Y:S01]  /*0940*/  @!PT LDS RZ, [RZ] ;  /* 0x00000000fffff984 */ /* 0x000fe20000000800 */
[----:B------:R-:W-:Y:S01]  /*0950*/  @!PT LDS RZ, [RZ] ;  /* 0x00000000fffff984 */ /* 0x000fe20000000800 */
[----:B------:R-:W-:Y:S01]  /*0960*/  @!PT LDS RZ, [RZ] ;  /* 0x00000000fffff984 */ /* 0x000fe20000000800 */
[----:B------:R4:W-:Y:S03]  /*0970*/  @!P0 LDGSTS.E.LTC128B [R30], desc[UR38][R14.64] ;  /* 0x000000000e1e8fae */ /* 0x0009e6000b9a1226 */
[----:B------:R-:W-:Y:S01]  /*0980*/  @P5 IMAD.MOV.U32 R8, RZ, RZ, -0x800000 ;  /* 0xff800000ff085424 */ /* 0x000fe200078e00ff */
[----:B-----5:R-:W5:Y:S01]  /*0990*/  @!P4 LDC.64 R24, c[0x0][0x3c0] ;  /* 0x0000f000ff18cb82 */ /* 0x020f620000000a00 */
[----:B------:R-:W-:-:S03]  /*09a0*/  @!P5 IMAD R33, R33, R9, R41 ;  /* 0x000000092121d224 */ /* 0x000fc600078e0229 */
[----:B------:R3:W-:Y:S01]  /*09b0*/  @P5 STS [R32], R8 ;  /* 0x0000000820005388 */ /* 0x0007e20000000800 */
[----:B-1----:R-:W-:-:S03]  /*09c0*/  @!P5 LEA R36, P0, R40, R6, 0x2 ;  /* 0x000000062824d211 */ /* 0x002fc600078010ff */
[----:B--2---:R-:W1:Y:S01]  /*09d0*/  @!P4 LDC.64 R10, c[0x0][0x3d8] ;  /* 0x0000f600ff0acb82 */ /* 0x004e620000000a00 */
[----:B------:R-:W-:-:S05]  /*09e0*/  @!P5 LEA.HI.X R37, R40, R7, R33, 0x2, P0 ;  /* 0x000000072825d211 */ /* 0x000fca00000f1421 */
[----:B------:R-:W-:Y:S01]  /*09f0*/  @!PT LDS RZ, [RZ] ;  /* 0x00000000fffff984 */ /* 0x000fe20000000800 */
[----:B------:R-:W-:Y:S01]  /*0a00*/  @!PT LDS RZ, [RZ] ;  /* 0x00000000fffff984 */ /* 0x000fe20000000800 */
[----:B------:R-:W-:Y:S01]  /*0a10*/  @!PT LDS RZ, [RZ] ;  /* 0x00000000fffff984 */ /* 0x000fe20000000800 */
[----:B------:R-:W-:Y:S01]  /*0a20*/  @!P5 LDGSTS.E.LTC128B [R32], desc[UR38][R36.64] ;  /* 0x000000002420dfae */ /* 0x000fe2000b9a1226 */
[----:B------:R-:W-:Y:S01]  /*0a30*/  ISETP.GE.U32.AND P5, PT, R3, R19, PT ;  /* 0x000000130300720c */ /* 0x000fe20003fa6070 */
[----:B------:R-:W2:Y:S08]  /*0a40*/  @!P1 LDC.64 R6, c[0x0][0x3c0] ;  /* 0x0000f000ff069b82 */ /* 0x000eb00000000a00 */
[----:B------:R-:W2:Y:S01]  /*0a50*/  @!P2 LDC.64 R12, c[0x0][0x3d8] ;  /* 0x0000f600ff0cab82 */ /* 0x000ea20000000a00 */
[----:B-1----:R-:W-:-:S07]  /*0a60*/  @!P4 IMAD.WIDE.U32 R34, R29, R10, R34 ;  /* 0x0000000a1d22c225 */ /* 0x002fce00078e0022 */
[----:B----4-:R-:W1:Y:S01]  /*0a70*/  @!P3 LDC.64 R14, c[0x0][0x3c0] ;  /* 0x0000f000ff0ebb82 */ /* 0x010e620000000a00 */
[----:B------:R-:W-:Y:S01]  /*0a80*/  @!P4 IMAD R33, R29, R11, R35 ;  /* 0x0000000b1d21c224 */ /* 0x000fe200078e0223 */
[----:B-----5:R-:W-:Y:S01]  /*0a90*/  @!P4 LEA R24, P0, R34, R24, 0x2 ;  /* 0x000000182218c211 */ /* 0x020fe200078010ff */
[----:B------:R-:W-:-:S05]  /*0aa0*/  @P4 IMAD.MOV.U32 R29, RZ, RZ, -0x800000 ;  /* 0xff800000ff1d4424 */ /* 0x000fca00078e00ff */
[----:B---3--:R-:W3:Y:S01]  /*0ab0*/  @!P1 LDC.64 R8, c[0x0][0x3d8] ;  /* 0x0000f600ff089b82 */ /* 0x008ee20000000a00 */
[----:B------:R-:W-:Y:S01]  /*0ac0*/  @!P4 LEA.HI.X R25, R34, R25, R33, 0x2, P0 ;  /* 0x000000192219c211 */ /* 0x000fe200000f1421 */
[----:B------:R4:W-:Y:S01]  /*0ad0*/  @P4 STS [R18], R29 ;  /* 0x0000001d12004388 */ /* 0x0009e20000000800 */
[----:B------:R-:W-:-:S03]  /*0ae0*/  @!P3 IMAD.WIDE.U32 R34, R28, R20, R26 ;  /* 0x000000141c22b225 */ /* 0x000fc600078e001a */
[----:B------:R-:W-:Y:S01]  /*0af0*/  @!PT LDS RZ, [RZ] ;  /* 0x00000000fffff984 */ /* 0x000fe20000000800 */
[----:B------:R-:W-:Y:S01]  /*0b00*/  @!PT LDS RZ, [RZ] ;  /* 0x00000000fffff984 */ /* 0x000fe20000000800 */
[----:B------:R-:W-:Y:S01]  /*0b10*/  @!PT LDS RZ, [RZ] ;  /* 0x00000000fffff984 */ /* 0x000fe20000000800 */
[----:B------:R5:W-:Y:S01]  /*0b20*/  @!P4 LDGSTS.E.LTC128B [R18], desc[UR38][R24.64] ;  /* 0x000000001812cfae */ /* 0x000be2000b9a1226 */
[----:B------:R-:W-:Y:S01]  /*0b30*/  @!P3 IMAD R21, R28, R21, R35 ;  /* 0x000000151c15b224 */ /* 0x000fe200078e0223 */
[----:B------:R-:W3:Y:S01]  /*0b40*/  @!P2 LDC.64 R10, c[0x0][0x3c0] ;  /* 0x0000f000ff0aab82 */ /* 0x000ee20000000a00 */
[----:B-1----:R-:W-:-:S04]  /*0b50*/  @!P3 LEA R14, P0, R34, R14, 0x2 ;  /* 0x0000000e220eb211 */ /* 0x002fc800078010ff */
[----:B------:R-:W-:Y:S02]  /*0b60*/  @!P3 LEA.HI.X R15, R34, R15, R21, 0x2, P0 ;  /* 0x0000000f220fb211 */ /* 0x000fe400000f1415 */
[----:B----4-:R-:W-:-:S05]  /*0b70*/  @P3 MOV R29, 0xff800000 ;  /* 0xff800000001d3802 */ /* 0x010fca0000000f00 */
[----:B------:R1:W-:Y:S01]  /*0b80*/  @P3 STS [R16+0x1000], R29 ;  /* 0x0010001d10003388 */ /* 0x0003e20000000800 */
[----:B-----5:R-:W-:Y:S02]  /*0b90*/  @!P2 IMAD.MOV.U32 R24, RZ, RZ, R26 ;  /* 0x000000ffff18a224 */ /* 0x020fe400078e001a */
[----:B------:R-:W-:Y:S01]  /*0ba0*/  @!P2 IMAD.MOV.U32 R25, RZ, RZ, R27 ;  /* 0x000000ffff19a224 */ /* 0x000fe200078e001b */
[----:B------:R-:W-:Y:S01]  /*0bb0*/  @!PT LDS RZ, [RZ] ;  /* 0x00000000fffff984 */ /* 0x000fe20000000800 */
[----:B------:R-:W-:Y:S01]  /*0bc0*/  @!PT LDS RZ, [RZ] ;  /* 0x00000000fffff984 */ /* 0x000fe20000000800 */
[----:B------:R-:W-:Y:S01]  /*0bd0*/  @!PT LDS RZ, [RZ] ;  /* 0x00000000fffff984 */ /* 0x000fe20000000800 */
[----:B------:R4:W-:Y:S01]  /*0be0*/  @!P3 LDGSTS.E.LTC128B [R16+0x1000], desc[UR38][R14.64] ;  /* 0x010000000e10bfae */ /* 0x0009e2000b9a1226 */
[----:B--2---:R-:W-:-:S04]  /*0bf0*/  @!P2 IMAD.WIDE.U32 R24, R23, R12, R24 ;  /* 0x0000000c1718a225 */ /* 0x004fc800078e0018 */
[----:B------:R-:W-:Y:S01]  /*0c00*/  @!P2 IMAD R13, R23, R13, R25 ;  /* 0x0000000d170da224 */ /* 0x000fe200078e0219 */
[----:B---3--:R-:W-:-:S04]  /*0c10*/  @!P2 LEA R10, P4, R24, R10, 0x2 ;  /* 0x0000000a180aa211 */ /* 0x008fc800078810ff */
[----:B------:R-:W-:Y:S01]  /*0c20*/  @!P2 LEA.HI.X R11, R24, R11, R13, 0x2, P4 ;  /* 0x0000000b180ba211 */ /* 0x000fe200020f140d */
[----:B-1----:R-:W-:-:S04]  /*0c30*/  @!P1 IMAD.WIDE.U32 R28, R31, R8, R26 ;  /* 0x000000081f1c9225 */ /* 0x002fc800078e001a */
[----:B------:R-:W-:Y:S01]  /*0c40*/  @!P1 IMAD R9, R31, R9, R29 ;  /* 0x000000091f099224 */ /* 0x000fe200078e021d */
[----:B------:R-:W-:Y:S01]  /*0c50*/  @!P1 LEA R6, P0, R28, R6, 0x2 ;  /* 0x000000061c069211 */ /* 0x000fe200078010ff */
[----:B------:R-:W-:-:S03]  /*0c60*/  @P2 IMAD.MOV.U32 R8, RZ, RZ, -0x800000 ;  /* 0xff800000ff082424 */ /* 0x000fc600078e00ff */
[----:B------:R-:W-:Y:S01]  /*0c70*/  @!P1 LEA.HI.X R7, R28, R7, R9, 0x2, P0 ;  /* 0x000000071c079211 */ /* 0x000fe200000f1409 */
[----:B------:R-:W-:Y:S01]  /*0c80*/  @P1 IMAD.MOV.U32 R9, RZ, RZ, -0x800000 ;  /* 0xff800000ff091424 */ /* 0x000fe200078e00ff */
[----:B------:R1:W-:Y:S04]  /*0c90*/  @P2 STS [R30+0x1000], R8 ;  /* 0x001000081e002388 */ /* 0x0003e80000000800 */
[----:B------:R-:W-:Y:S01]  /*0ca0*/  @!PT LDS RZ, [RZ] ;  /* 0x00000000fffff984 */ /* 0x000fe20000000800 */
[----:B------:R-:W-:Y:S01]  /*0cb0*/  @!PT LDS RZ, [RZ] ;  /* 0x00000000fffff984 */ /* 0x000fe20000000800 */
[----:B------:R-:W-:Y:S01]  /*0cc0*/  @!PT LDS RZ, [RZ] ;  /* 0x00000000fffff984 */ /* 0x000fe20000000800 */
[----:B------:R4:W-:Y:S04]  /*0cd0*/  @!P2 LDGSTS.E.LTC128B [R30+0x1000], desc[UR38][R10.64] ;  /* 0x010000000a1eafae */ /* 0x0009e8000b9a1226 */
[----:B------:R4:W-:Y:S04]  /*0ce0*/  @P1 STS [R32+0x1000], R9 ;  /* 0x0010000920001388 */ /* 0x0009e80000000800 */
[----:B------:R-:W-:Y:S01]  /*0cf0*/  @!PT LDS RZ, [RZ] ;  /* 0x00000000fffff984 */ /* 0x000fe20000000800 */
[----:B------:R-:W-:Y:S01]  /*0d00*/  @!PT LDS RZ, [RZ] ;  /* 0x00000000fffff984 */ /* 0x000fe20000000800 */
[----:B------:R-:W-:Y:S01]  /*0d10*/  @!PT LDS RZ, [RZ] ;  /* 0x00000000fffff984 */ /* 0x000fe20000000800 */
[----:B------:R4:W-:Y:S01]  /*0d20*/  @!P1 LDGSTS.E.LTC128B [R32+0x1000], desc[UR38][R6.64] ;  /* 0x0100000006209fae */ /* 0x0009e2000b9a1226 */
[----:B-1----:R-:W-:-:S05]  /*0d30*/  @P5 MOV R8, 0xff800000 ;  /* 0xff80000000085802 */ /* 0x002fca0000000f00 */
[----:B------:R4:W-:Y:S01]  /*0d40*/  @P5 STS [R18+0x1000], R8 ;  /* 0x0010000812005388 */ /* 0x0009e20000000800 */
[----:B------:R-:W-:Y:S05]  /*0d50*/  @P5 BRA `(.L_x_4) ;  /* 0x0000000000305947 */ /* 0x000fea0003800000 */
[----:B------:R-:W1:Y:S01]  /*0d60*/  LDCU.64 UR6, c[0x0][0x3d8] ;  /* 0x00007b00ff0677ac */ /* 0x000e620008000a00 */
[----:B----4-:R-:W-:Y:S02]  /*0d70*/  MOV R6, R26 ;  /* 0x0000001a00067202 */ /* 0x010fe40000000f00 */
[----:B------:R-:W-:Y:S01]  /*0d80*/  MOV R7, R27 ;  /* 0x0000001b00077202 */ /* 0x000fe20000000f00 */
[----:B------:R-:W2:Y:S02]  /*0d90*/  LDCU.64 UR4, c[0x0][0x3c0] ;  /* 0x00007800ff0477ac */ /* 0x000ea40008000a00 */
[----:B-1----:R-:W-:-:S04]  /*0da0*/  IMAD.WIDE.U32 R6, R3, UR6, R6 ;  /* 0x0000000603067c25 */ /* 0x002fc8000f8e0006 */
[----:B------:R-:W-:Y:S01]  /*0db0*/  IMAD R3, R3, UR7, R7 ;  /* 0x0000000703037c24 */ /* 0x000fe2000f8e0207 */
[----:B--2---:R-:W-:-:S04]  /*0dc0*/  LEA R8, P0, R6, UR4, 0x2 ;  /* 0x0000000406087c11 */ /* 0x004fc8000f8010ff */
[----:B------:R-:W-:-:S05]  /*0dd0*/  LEA.HI.X R9, R6, UR5, R3, 0x2, P0 ;  /* 0x0000000506097c11 */ /* 0x000fca00080f1403 */
[----:B------:R-:W-:Y:S01]  /*0de0*/  @!PT LDS RZ, [RZ] ;  /* 0x00000000fffff984 */ /* 0x000fe20000000800 */
[----:B------:R-:W-:Y:S01]  /*0df0*/  @!PT LDS RZ, [RZ] ;  /* 0x00000000fffff984 */ /* 0x000fe20000000800 */
[----:B------:R-:W-:Y:S01]  /*0e00*/  @!PT LDS RZ, [RZ] ;  /* 0x00000000fffff984 */ /* 0x000fe20000000800 */
[----:B------:R2:W-:Y:S04]  /*0e10*/  LDGSTS.E.LTC128B [R18+0x1000], desc[UR38][R8.64] ;  /* 0x0100000008127fae */ /* 0x0005e8000b9a1226 */
.L_x_4:
[----:B------:R-:W-:Y:S05]  /*0e20*/  BSYNC.RECONVERGENT B0 ;  /* 0x0000000000007941 */ /* 0x000fea0003800200 */
.L_x_3:
[----:B------:R-:W3:Y:S01]  /*0e30*/  LDCU UR5, c[0x0][0x430] ;  /* 0x00008600ff0577ac */ /* 0x000ee20008000800 */
[----:B------:R-:W-:Y:S01]  /*0e40*/  IMAD.IADD R41, R17, 0x1, R0 ;  /* 0x0000000111297824 */ /* 0x000fe200078e0200 */
[----:B-1----:R-:W-:Y:S01]  /*0e50*/  ISETP.NE.AND P1, PT, R4, 0x1, PT ;  /* 0x000000010400780c */ /* 0x002fe20003f25270 */
[----:B----4-:R-:W-:Y:S01]  /*0e60*/  IMAD.SHL.U32 R16, R2, 0x4, RZ ;  /* 0x0000000402107824 */ /* 0x010fe200078e00ff */
[----:B------:R-:W1:Y:S01]  /*0e70*/  LDCU UR4, c[0x0][0x38c] ;  /* 0x00007180ff0477ac */ /* 0x000e620008000800 */
[C---:B------:R-:W-:Y:S01]  /*0e80*/  IMAD.HI.U32 R5, R41.reuse, R5, RZ ;  /* 0x0000000529057227 */ /* 0x040fe200078e00ff */
[----:B------:R-:W-:Y:S01]  /*0e90*/  ISETP.GE.AND P0, PT, R41, UR36, PT ;  /* 0x0000002429007c0c */ /* 0x000fe2000bf06270 */
[----:B------:R-:W4:Y:S01]  /*0ea0*/  S2R R0, SR_CgaCtaId ;  /* 0x0000000000007919 */ /* 0x000f220000008800 */
[----:B------:R-:W-:Y:S01]  /*0eb0*/  LOP3.LUT R16, R16, 0x7c, RZ, 0xc0, !PT ;  /* 0x0000007c10107812 */ /* 0x000fe200078ec0ff */
[----:B--2---:R-:W-:Y:S01]  /*0ec0*/  IMAD.SHL.U32 R18, R22, 0x80, RZ ;  /* 0x0000008016127824 */ /* 0x004fe200078e00ff */
[----:B------:R-:W2:Y:S01]  /*0ed0*/  LDCU.128 UR8, c[0x0][0x3b0] ;  /* 0x00007600ff0877ac */ /* 0x000ea20008000c00 */
[----:B------:R-:W0:Y:S01]  /*0ee0*/  LDGDEPBAR ;  /* 0x00000000000079af */ /* 0x000e220000000000 */
[----:B------:R-:W-:Y:S01]  /*0ef0*/  IMAD.MOV.U32 R26, RZ, RZ, 0x3e0 ;  /* 0x000003e0ff1a7424 */ /* 0x000fe200078e00ff */
[----:B------:R-:W5:Y:S01]  /*0f00*/  LDCU.64 UR6, c[0x0][0x380] ;  /* 0x00007000ff0677ac */ /* 0x000f620008000a00 */
[----:B---3--:R-:W-:-:S02]  /*0f10*/  SHF.R.U32.HI R15, RZ, UR5, R5 ;  /* 0x00000005ff0f7c19 */ /* 0x008fc40008011605 */
[----:B-1----:R-:W-:Y:S01]  /*0f20*/  IADD3 R13, PT, PT, -R18, UR4, RZ ;  /* 0x00000004120d7c10 */ /* 0x002fe2000fffe1ff */
[----:B------:R-:W1:Y:S01]  /*0f30*/  LDCU.64 UR4, c[0x0][0x3a0] ;  /* 0x00007400ff0477ac */ /* 0x000e620008000a00 */
[----:B------:R-:W-:Y:S02]  /*0f40*/  SEL R15, R41, R15, !P1 ;  /* 0x0000000f290f7207 */ /* 0x000fe40004800000 */
[----:B------:R-:W-:Y:S02]  /*0f50*/  ISETP.GE.AND P5, PT, R16, R13, PT ;  /* 0x0000000d1000720c */ /* 0x000fe40003fa6270 */
[----:B------:R-:W-:Y:S01]  /*0f60*/  SEL R14, R15, 0xffffffff, !P0 ;  /* 0xffffffff0f0e7807 */ /* 0x000fe20004000000 */
[----:B--2---:R-:W-:Y:S01]  /*0f70*/  IMAD R49, R39, UR10, RZ ;  /* 0x0000000a27317c24 */ /* 0x004fe2000f8e02ff */
[--C-:B------:R-:W-:Y:S01]  /*0f80*/  SHF.R.S32.HI R45, RZ, 0x1f, R15.reuse ;  /* 0x0000001fff2d7819 */ /* 0x100fe2000001140f */
[----:B------:R-:W-:Y:S01]  /*0f90*/  IMAD.MOV R3, RZ, RZ, -R15 ;  /* 0x000000ffff037224 */ /* 0x000fe200078e0a0f */
[----:B------:R-:W-:Y:S01]  /*0fa0*/  ISETP.LT.OR P5, PT, R14, RZ, P5 ;  /* 0x000000ff0e00720c */ /* 0x000fe20002fa1670 */
[----:B------:R-:W-:-:S02]  /*0fb0*/  IMAD R49, R38, UR11, R49 ;  /* 0x0000000b26317c24 */ /* 0x000fc4000f8e0231 */
[----:B------:R-:W-:Y:S01]  /*0fc0*/  IMAD R41, R4, R3, R41 ;  /* 0x0000000304297224 */ /* 0x000fe200078e0229 */
[----:B------:R-:W-:Y:S01]  /*0fd0*/  ISETP.EQ.OR P4, PT, R19, 0x2, P5 ;  /* 0x000000021300780c */ /* 0x000fe20002f82670 */
[----:B------:R-:W-:Y:S01]  /*0fe0*/  IMAD.MOV.U32 R19, RZ, RZ, RZ ;  /* 0x000000ffff137224 */ /* 0x000fe200078e00ff */
[----:B------:R-:W-:Y:S01]  /*0ff0*/  MOV R3, 0x400 ;  /* 0x0000040000037802 */ /* 0x000fe20000000f00 */
[----:B------:R-:W-:Y:S01]  /*1000*/  IMAD R10, R45, UR8, RZ ;  /* 0x000000082d0a7c24 */ /* 0x000fe2000f8e02ff */
[----:B------:R-:W-:Y:S01]  /*1010*/  SHF.R.S32.HI R40, RZ, 0x1f, R41 ;  /* 0x0000001fff287819 */ /* 0x000fe20000011429 */
[----:B------:R-:W-:Y:S01]  /*1020*/  IMAD.WIDE.U32 R8, R38, UR10, R18 ;  /* 0x0000000a26087c25 */ /* 0x000fe2000f8e0012 */
[----:B----4-:R-:W-:-:S03]  /*1030*/  LEA R0, R0, R3, 0x18 ;  /* 0x0000000300007211 */ /* 0x010fc600078ec0ff */
[----:B------:R-:W2:Y:S01]  /*1040*/  @!P5 LDC.64 R6, c[0x0][0x3a8] ;  /* 0x0000ea00ff06db82 */ /* 0x000ea20000000a00 */
[----:B------:R-:W-:Y:S02]  /*1050*/  IMAD.IADD R9, R49, 0x1, R9 ;  /* 0x0000000131097824 */ /* 0x000fe400078e0209 */
[C---:B------:R-:W-:Y:S02]  /*1060*/  IMAD R10, R15.reuse, UR9, R10 ;  /* 0x000000090f0a7c24 */ /* 0x040fe4000f8e020a */
[----:B------:R-:W-:-:S03]  /*1070*/  IMAD.WIDE.U32 R8, R15, UR8, R8 ;  /* 0x000000080f087c25 */ /* 0x000fc6000f8e0008 */
[----:B------:R-:W3:Y:S01]  /*1080*/  @!P4 LDC.64 R4, c[0x0][0x3a8] ;  /* 0x0000ea00ff04cb82 */ /* 0x000ee20000000a00 */
[----:B------:R-:W-:Y:S02]  /*1090*/  IMAD.IADD R11, R9, 0x1, R10 ;  /* 0x00000001090b7824 */ /* 0x000fe400078e020a */
[----:B-1----:R-:W-:Y:S02]  /*10a0*/  IMAD R47, R40, UR4, RZ ;  /* 0x00000004282f7c24 */ /* 0x002fe4000f8e02ff */
[----:B------:R-:W-:Y:S01]  /*10b0*/  IMAD.MOV.U32 R10, RZ, RZ, R8 ;  /* 0x000000ffff0a7224 */ /* 0x000fe200078e0008 */
[----:B------:R-:W-:Y:S01]  /*10c0*/  SHF.R.U32.HI R8, RZ, 0x2, R2 ;  /* 0x00000002ff087819 */ /* 0x000fe20000011602 */
[C---:B------:R-:W-:Y:S02]  /*10d0*/  IMAD R47, R41.reuse, UR5, R47 ;  /* 0x00000005292f7c24 */ /* 0x040fe4000f8e022f */
[----:B------:R-:W-:-:S04]  /*10e0*/  IMAD.WIDE.U32 R10, R41, UR4, R10 ;  /* 0x00000004290a7c25 */ /* 0x000fc8000f8e000a */
[----:B------:R-:W-:Y:S01]  /*10f0*/  IMAD.IADD R47, R11, 0x1, R47 ;  /* 0x000000010b2f7824 */ /* 0x000fe200078e022f */
[----:B-----5:R-:W-:Y:S01]  /*1100*/  LEA R48, P3, R10, UR6, 0x2 ;  /* 0x000000060a307c11 */ /* 0x020fe2000f8610ff */
[----:B------:R-:W-:Y:S01]  /*1110*/  IMAD R37, R2, 0x10, R0 ;  /* 0x0000001002257824 */ /* 0x000fe200078e0200 */
[----:B--2---:R-:W-:Y:S01]  /*1120*/  @!P5 IADD3 R6, P1, PT, R16, R6, RZ ;  /* 0x000000061006d210 */ /* 0x004fe20007f3e0ff */
[----:B------:R-:W-:Y:S01]  /*1130*/  IMAD.SHL.U32 R9, R2, 0x8, RZ ;  /* 0x0000000802097824 */ /* 0x000fe200078e00ff */
[----:B------:R-:W-:Y:S01]  /*1140*/  LEA.HI.X R47, R10, UR7, R47, 0x2, P3 ;  /* 0x000000070a2f7c11 */ /* 0x000fe200098f142f */
[----:B------:R-:W-:Y:S01]  /*1150*/  IMAD.WIDE.U32 R50, R38, UR10, RZ ;  /* 0x0000000a26327c25 */ /* 0x000fe2000f8e00ff */
[----:B------:R-:W-:Y:S02]  /*1160*/  @!P5 LEA R10, P3, R16, R48, 0x2 ;  /* 0x00000030100ad211 */ /* 0x000fe400078610ff */
[----:B------:R-:W-:Y:S01]  /*1170*/  LOP3.LUT R9, R9, 0xf8, RZ, 0xc0, !PT ;  /* 0x000000f809097812 */ /* 0x000fe200078ec0ff */
[----:B------:R-:W-:Y:S01]  /*1180*/  @!P5 IMAD.X R7, RZ, RZ, R7, P1 ;  /* 0x000000ffff07d224 */ /* 0x000fe200008e0607 */
[----:B---3--:R-:W-:Y:S01]  /*1190*/  @!P4 LEA R3, P2, R4, R16, 0x1 ;  /* 0x000000100403c211 */ /* 0x008fe200078408ff */
[----:B------:R-:W-:Y:S01]  /*11a0*/  @!P5 IMAD.X R11, RZ, RZ, R47, P3 ;  /* 0x000000ffff0bd224 */ /* 0x000fe200018e062f */
[----:B------:R-:W-:-:S02]  /*11b0*/  LOP3.LUT R8, R9, 0x7, R8, 0xf8, !PT ;  /* 0x0000000709087812 */ /* 0x000fc400078ef808 */
[----:B------:R-:W-:Y:S02]  /*11c0*/  @!P4 LEA.HI.X R5, R4, RZ, R5, 0x1, P2 ;  /* 0x000000ff0405c211 */ /* 0x000fe400010f0c05 */
[CC--:B------:R-:W-:Y:S01]  /*11d0*/  @!P5 LEA R20, P2, R6.reuse, R48.reuse, 0x2 ;  /* 0x000000300614d211 */ /* 0x0c0fe200078410ff */
[----:B------:R-:W-:Y:S01]  /*11e0*/  @!PT LDS RZ, [RZ] ;  /* 0x00000000fffff984 */ /* 0x000fe20000000800 */
[----:B------:R-:W-:Y:S01]  /*11f0*/  @!PT LDS RZ, [RZ] ;  /* 0x00000000fffff984 */ /* 0x000fe20000000800 */
[----:B------:R-:W-:Y:S01]  /*1200*/  @!PT LDS RZ, [RZ] ;  /* 0x00000000fffff984 */ /* 0x000fe20000000800 */
[----:B------:R1:W-:Y:S01]  /*1210*/  @!P5 LDGSTS.E.BYPASS.LTC128B.128 [R37+0x2020], desc[UR38][R10.64] ;  /* 0x020200000a25dfae */ /* 0x0003e2000b981a26 */
[C---:B------:R-:W-:Y:S02]  /*1220*/  @!P4 LEA R4, P1, R3.reuse, R48, 0x2 ;  /* 0x000000300304c211 */ /* 0x040fe400078210ff */
[-C--:B------:R-:W-:Y:S01]  /*1230*/  @!P5 LEA.HI.X R21, R6, R47.reuse, R7, 0x2, P2 ;  /* 0x0000002f0615d211 */ /* 0x080fe200010f1407 */
[----:B------:R-:W0:Y:S01]  /*1240*/  LDGDEPBAR ;  /* 0x00000000000079af */ /* 0x000e220000000000 */
[----:B------:R-:W-:Y:S02]  /*1250*/  @!P4 LEA.HI.X R5, R3, R47, R5, 0x2, P1 ;  /* 0x0000002f0305c211 */ /* 0x000fe400008f1405 */
[C---:B------:R-:W-:Y:S01]  /*1260*/  LOP3.LUT P2, RZ, R2.reuse, 0x2, RZ, 0xc0, !PT ;  /* 0x0000000202ff7812 */ /* 0x040fe2000784c0ff */
[----:B------:R1:W-:Y:S01]  /*1270*/  @!P5 LDGSTS.E.BYPASS.LTC128B.128 [R37+0x3020], desc[UR38][R20.64] ;  /* 0x030200001425dfae */ /* 0x0003e2000b981a26 */
[----:B------:R-:W-:-:S02]  /*1280*/  LOP3.LUT R3, R2, 0x1, RZ, 0xc0, !PT ;  /* 0x0000000102037812 */ /* 0x000fc400078ec0ff */
[----:B------:R-:W-:Y:S01]  /*1290*/  LOP3.LUT R8, R8, 0x7, R17, 0x78, !PT ;  /* 0x0000000708087812 */ /* 0x000fe200078e7811 */
[----:B------:R-:W0:Y:S01]  /*12a0*/  LDGDEPBAR ;  /* 0x00000000000079af */ /* 0x000e220000000000 */
[----:B------:R-:W-:-:S03]  /*12b0*/  ISETP.NE.U32.AND P1, PT, R3, 0x1, PT ;  /* 0x000000010300780c */ /* 0x000fc60003f25070 */
[----:B------:R1:W-:Y:S01]  /*12c0*/  @!P4 LDGSTS.E.BYPASS.LTC128B.128 [R37+0x4020], desc[UR38][R4.64] ;  /* 0x040200000425cfae */ /* 0x0003e2000b981a26 */
[----:B------:R-:W-:Y:S01]  /*12d0*/  IMAD R32, R8, 0x4, R0 ;  /* 0x0000000408207824 */ /* 0x000fe200078e0200 */
[----:B------:R-:W-:Y:S02]  /*12e0*/  SEL R26, R26, 0x420, !P1 ;  /* 0x000004201a1a7807 */ /* 0x000fe40004800000 */
[----:B------:R-:W0:Y:S01]  /*12f0*/  LDGDEPBAR ;  /* 0x00000000000079af */ /* 0x000e220000000000 */
[C---:B------:R-:W-:Y:S02]  /*1300*/  VIADD R28, R32.reuse, 0x840 ;  /* 0x00000840201c7836 */ /* 0x040fe40000000000 */
[----:B------:R-:W-:Y:S02]  /*1310*/  @P2 VIADD R28, R32, 0x7c0 ;  /* 0x000007c0201c2836 */ /* 0x000fe40000000000 */
[C---:B------:R-:W-:Y:S02]  /*1320*/  IMAD.IADD R30, R26.reuse, 0x1, R32 ;  /* 0x000000011a1e7824 */ /* 0x040fe400078e0220 */
[----:B------:R-:W-:Y:S01]  /*1330*/  IMAD.IADD R26, R26, 0x1, R28 ;  /* 0x000000011a1a7824 */ /* 0x000fe200078e021c */
[----:B------:R-:W-:-:S06]  /*1340*/  DEPBAR.LE SB0, 0x3 ;  /* 0x000080c00000791a */ /* 0x000fcc0000000000 */
[----:B------:R-:W-:Y:S05]  /*1350*/  WARPSYNC.ALL ;  /* 0x0000000000007948 */ /* 0x000fea0003800000 */
[----:B------:R-:W-:Y:S06]  /*1360*/  BAR.SYNC.DEFER_BLOCKING 0x0 ;  /* 0x0000000000007b1d */ /* 0x000fec0000010000 */
[----:B------:R-:W-:Y:S01]  /*1370*/  BSSY.RECONVERGENT B0, `(.L_x_5) ;  /* 0x000007e000007945 */ /* 0x000fe20003800200 */
[----:B------:R-:W2:Y:S04]  /*1380*/  LDS R31, [R32] ;  /* 0x00000000201f7984 */ /* 0x000ea80000000800 */
[----:B------:R-:W3:Y:S04]  /*1390*/  LDS R29, [R30] ;  /* 0x000000001e1d7984 */ /* 0x000ee80000000800 */
[----:B------:R-:W4:Y:S04]  /*13a0*/  LDS R27, [R28] ;  /* 0x000000001c1b7984 */ /* 0x000f280000000800 */
[----:B------:R-:W-:Y:S04]  /*13b0*/  LDS R25, [R26] ;  /* 0x000000001a197984 */ /* 0x000fe80000000800 */
[----:B------:R-:W5:Y:S04]  /*13c0*/  LDS R24, [R32+0x1000] ;  /* 0x0010000020187984 */ /* 0x000f680000000800 */
[----:B------:R-:W-:Y:S04]  /*13d0*/  LDS R23, [R30+0x1000] ;  /* 0x001000001e177984 */ /* 0x000fe80000000800 */
[----:B-1----:R-:W1:Y:S04]  /*13e0*/  LDS R21, [R28+0x1000] ;  /* 0x001000001c157984 */ /* 0x002e680000000800 */
[----:B------:R-:W1:Y:S01]  /*13f0*/  LDS R20, [R26+0x1000] ;  /* 0x001000001a147984 */ /* 0x000e620000000800 */
[----:B--2---:R-:W-:-:S02]  /*1400*/  FSETP.NEU.FTZ.AND P4, PT, R31, -INF , PT ;  /* 0xff8000001f00780b */ /* 0x004fc40003f9d000 */
[----:B---3--:R-:W-:Y:S02]  /*1410*/  FSETP.NEU.FTZ.AND P3, PT, R29, -INF , PT ;  /* 0xff8000001d00780b */ /* 0x008fe40003f7d000 */
[----:B----4-:R-:W-:Y:S02]  /*1420*/  FMNMX3.FTZ R3, R31, R29, R27, !PT ;  /* 0x0000001d1f037276 */ /* 0x010fe4000781001b */
[----:B------:R-:W-:Y:S02]  /*1430*/  FSETP.NEU.FTZ.AND P2, PT, R27, -INF , PT ;  /* 0xff8000001b00780b */ /* 0x000fe40003f5d000 */
[----:B-----5:R-:W-:-:S04]  /*1440*/  FMNMX3.FTZ R3, R3, R25, R24, !PT ;  /* 0x0000001903037276 */ /* 0x020fc80007810018 */
[----:B-1----:R-:W-:-:S04]  /*1450*/  FMNMX3.FTZ R3, R3, R23, R21, !PT ;  /* 0x0000001703037276 */ /* 0x002fc80007810015 */
[----:B------:R-:W-:-:S05]  /*1460*/  FMNMX.FTZ R3, R20, R3, !PT ;  /* 0x0000000314037209 */ /* 0x000fca0007810000 */
[----:B------:R-:W1:Y:S02]  /*1470*/  SHFL.BFLY PT, R4, R3, 0x10, 0x1f ;  /* 0x0e001f0003047f89 */ /* 0x000e6400000e0000 */
[----:B-1----:R-:W-:-:S05]  /*1480*/  FMNMX.FTZ R4, R3, R4, !PT ;  /* 0x0000000403047209 */ /* 0x002fca0007810000 */
[----:B------:R-:W1:Y:S02]  /*1490*/  SHFL.BFLY PT, R3, R4, 0x8, 0x1f ;  /* 0x0d001f0004037f89 */ /* 0x000e6400000e0000 */
[----:B-1----:R-:W-:-:S05]  /*14a0*/  FMNMX.FTZ R3, R4, R3, !PT ;  /* 0x0000000304037209 */ /* 0x002fca0007810000 */
[----:B------:R-:W1:Y:S02]  /*14b0*/  SHFL.BFLY PT, R4, R3, 0x4, 0x1f ;  /* 0x0c801f0003047f89 */ /* 0x000e6400000e0000 */
[----:B-1----:R-:W-:-:S05]  /*14c0*/  FMNMX.FTZ R4, R3, R4, !PT ;  /* 0x0000000403047209 */ /* 0x002fca0007810000 */
[----:B------:R-:W1:Y:S02]  /*14d0*/  SHFL.BFLY PT, R3, R4, 0x2, 0x1f ;  /* 0x0c401f0004037f89 */ /* 0x000e6400000e0000 */
[----:B-1----:R-:W-:-:S05]  /*14e0*/  FMNMX.FTZ R3, R4, R3, !PT ;  /* 0x0000000304037209 */ /* 0x002fca0007810000 */
[----:B------:R-:W1:Y:S02]  /*14f0*/  SHFL.BFLY PT, R12, R3, 0x1, 0x1f ;  /* 0x0c201f00030c7f89 */ /* 0x000e6400000e0000 */
[----:B-1----:R-:W-:-:S04]  /*1500*/  FMNMX.FTZ R12, R3, R12, !PT ;  /* 0x0000000c030c7209 */ /* 0x002fc80007810000 */
[----:B------:R-:W-:-:S04]  /*1510*/  FSETP.NEU.FTZ.AND P1, PT, R12, -INF , PT ;  /* 0xff8000000c00780b */ /* 0x000fc80003f3d000 */
[----:B------:R-:W-:Y:S02]  /*1520*/  FSEL R4, R12, RZ, P1 ;  /* 0x000000ff0c047208 */ /* 0x000fe40000800000 */
[----:B------:R-:W-:-:S03]  /*1530*/  FSETP.NEU.FTZ.AND P1, PT, R25, -INF , PT ;  /* 0xff8000001900780b */ /* 0x000fc60003f3d000 */
[--C-:B------:R-:W-:Y:S01]  /*1540*/  FADD.FTZ R11, R31, -R4.reuse ;  /* 0x800000041f0b7221 */ /* 0x100fe20000010000 */
[--C-:B------:R-:W-:Y:S01]  /*1550*/  FADD.FTZ R10, R29, -R4.reuse ;  /* 0x800000041d0a7221 */ /* 0x100fe20000010000 */
[--C-:B------:R-:W-:Y:S01]  /*1560*/  FADD.FTZ R9, R27, -R4.reuse ;  /* 0x800000041b097221 */ /* 0x100fe20000010000 */
[--C-:B------:R-:W-:Y:S01]  /*1570*/  FADD.FTZ R8, R25, -R4.reuse ;  /* 0x8000000419087221 */ /* 0x100fe20000010000 */
[----:B------:R-:W-:Y:S01]  /*1580*/  FMUL.FTZ R11, R11, 1.4426950216293334961 ;  /* 0x3fb8aa3b0b0b7820 */ /* 0x000fe20000410000 */
[----:B------:R-:W-:Y:S01]  /*1590*/  FMUL.FTZ R10, R10, 1.4426950216293334961 ;  /* 0x3fb8aa3b0a0a7820 */ /* 0x000fe20000410000 */
[----:B------:R-:W-:Y:S01]  /*15a0*/  FMUL.FTZ R9, R9, 1.4426950216293334961 ;  /* 0x3fb8aa3b09097820 */ /* 0x000fe20000410000 */
[----:B------:R-:W-:Y:S01]  /*15b0*/  FMUL.FTZ R8, R8, 1.4426950216293334961 ;  /* 0x3fb8aa3b08087820 */ /* 0x000fe20000410000 */
[--C-:B------:R-:W-:Y:S01]  /*15c0*/  FADD.FTZ R7, R24, -R4.reuse ;  /* 0x8000000418077221 */ /* 0x100fe20000010000 */
[--C-:B------:R-:W-:Y:S01]  /*15d0*/  FADD.FTZ R6, R23, -R4.reuse ;  /* 0x8000000417067221 */ /* 0x100fe20000010000 */
[----:B------:R-:W1:Y:S01]  /*15e0*/  MUFU.EX2 R11, R11 ;  /* 0x0000000b000b7308 */ /* 0x000e620000000800 */
[--C-:B------:R-:W-:Y:S01]  /*15f0*/  FADD.FTZ R5, R21, -R4.reuse ;  /* 0x8000000415057221 */ /* 0x100fe20000010000 */
[----:B------:R-:W-:Y:S01]  /*1600*/  FMUL.FTZ R7, R7, 1.4426950216293334961 ;  /* 0x3fb8aa3b07077820 */ /* 0x000fe20000410000 */
[----:B------:R-:W-:Y:S01]  /*1610*/  FMUL.FTZ R6, R6, 1.4426950216293334961 ;  /* 0x3fb8aa3b06067820 */ /* 0x000fe20000410000 */
[----:B------:R-:W-:Y:S01]  /*1620*/  FADD.FTZ R4, R20, -R4 ;  /* 0x8000000414047221 */ /* 0x000fe20000010000 */
[----:B------:R-:W-:Y:S01]  /*1630*/  FMUL.FTZ R5, R5, 1.4426950216293334961 ;  /* 0x3fb8aa3b05057820 */ /* 0x000fe20000410000 */
[----:B------:R-:W-:-:S02]  /*1640*/  LOP3.LUT R27, R2, 0x1f, RZ, 0xc0, !PT ;  /* 0x0000001f021b7812 */ /* 0x000fc400078ec0ff */
[----:B------:R-:W2:Y:S01]  /*1650*/  MUFU.EX2 R10, R10 ;  /* 0x0000000a000a7308 */ /* 0x000ea20000000800 */
[----:B------:R-:W-:Y:S01]  /*1660*/  FMUL.FTZ R4, R4, 1.4426950216293334961 ;  /* 0x3fb8aa3b04047820 */ /* 0x000fe20000410000 */
[C---:B------:R-:W-:Y:S02]  /*1670*/  SEL R25, R27.reuse, 0xffffffff, P4 ;  /* 0xffffffff1b197807 */ /* 0x040fe40002000000 */
[----:B------:R-:W-:Y:S02]  /*1680*/  FSETP.NEU.FTZ.AND P4, PT, R24, -INF , PT ;  /* 0xff8000001800780b */ /* 0x000fe40003f9d000 */
[----:B------:R-:W-:Y:S02]  /*1690*/  @P3 LOP3.LUT R25, R27, 0x20, RZ, 0xfc, !PT ;  /* 0x000000201b193812 */ /* 0x000fe400078efcff */
[----:B------:R-:W3:Y:S01]  /*16a0*/  MUFU.EX2 R9, R9 ;  /* 0x0000000900097308 */ /* 0x000ee20000000800 */
[----:B-1----:R-:W-:Y:S01]  /*16b0*/  FADD.FTZ R3, RZ, R11 ;  /* 0x0000000bff037221 */ /* 0x002fe20000010000 */
[----:B------:R-:W-:-:S02]  /*16c0*/  FSETP.NEU.FTZ.AND P3, PT, R23, -INF , PT ;  /* 0xff8000001700780b */ /* 0x000fc40003f7d000 */
[----:B------:R-:W-:Y:S02]  /*16d0*/  @P2 LOP3.LUT R25, R27, 0x40, RZ, 0xfc, !PT ;  /* 0x000000401b192812 */ /* 0x000fe400078efcff */
[----:B------:R-:W-:Y:S02]  /*16e0*/  FSETP.NEU.FTZ.AND P2, PT, R21, -INF , PT ;  /* 0xff8000001500780b */ /* 0x000fe40003f5d000 */
[----:B------:R-:W1:Y:S01]  /*16f0*/  MUFU.EX2 R8, R8 ;  /* 0x0000000800087308 */ /* 0x000e620000000800 */
[----:B--2---:R-:W-:Y:S01]  /*1700*/  FADD.FTZ R3, R3, R10 ;  /* 0x0000000a03037221 */ /* 0x004fe20000010000 */
[C---:B------:R-:W-:Y:S02]  /*1710*/  @P1 LOP3.LUT R25, R27.reuse, 0x60, RZ, 0xfc, !PT ;  /* 0x000000601b191812 */ /* 0x040fe400078efcff */
[----:B------:R-:W-:Y:S02]  /*1720*/  FSETP.NEU.FTZ.AND P1, PT, R20, -INF , PT ;  /* 0xff8000001400780b */ /* 0x000fe40003f3d000 */
[----:B------:R-:W-:-:S02]  /*1730*/  @P4 LOP3.LUT R25, R27, 0x80, RZ, 0xfc, !PT ;  /* 0x000000801b194812 */ /* 0x000fc400078efcff */
[----:B------:R-:W2:Y:S01]  /*1740*/  MUFU.EX2 R7, R7 ;  /* 0x0000000700077308 */ /* 0x000ea20000000800 */
[----:B---3--:R-:W-:Y:S01]  /*1750*/  FADD.FTZ R3, R3, R9 ;  /* 0x0000000903037221 */ /* 0x008fe20000010000 */
[C---:B------:R-:W-:Y:S02]  /*1760*/  @P3 LOP3.LUT R25, R27.reuse, 0xa0, RZ, 0xfc, !PT ;  /* 0x000000a01b193812 */ /* 0x040fe400078efcff */
[C---:B------:R-:W-:Y:S02]  /*1770*/  @P2 LOP3.LUT R25, R27.reuse, 0xc0, RZ, 0xfc, !PT ;  /* 0x000000c01b192812 */ /* 0x040fe400078efcff */
[----:B------:R-:W-:Y:S02]  /*1780*/  ISETP.NE.OR P0, PT, R27, RZ, P0 ;  /* 0x000000ff1b00720c */ /* 0x000fe40000705670 */
[----:B------:R-:W3:Y:S01]  /*1790*/  MUFU.EX2 R6, R6 ;  /* 0x0000000600067308 */ /* 0x000ee20000000800 */
[----:B-1----:R-:W-:Y:S01]  /*17a0*/  FADD.FTZ R3, R3, R8 ;  /* 0x0000000803037221 */ /* 0x002fe20000010000 */
[----:B------:R-:W-:-:S02]  /*17b0*/  @P1 LOP3.LUT R25, R27, 0xe0, RZ, 0xfc, !PT ;  /* 0x000000e01b191812 */ /* 0x000fc400078efcff */
[----:B------:R-:W-:-:S03]  /*17c0*/  ISETP.NE.OR P0, PT, R22, RZ, P0 ;  /* 0x000000ff1600720c */ /* 0x000fc60000705670 */
[----:B------:R-:W1:Y:S01]  /*17d0*/  SHFL.BFLY PT, R21, R25, 0x10, 0x1f ;  /* 0x0e001f0019157f89 */ /* 0x000e6200000e0000 */
[----:B------:R-:W4:Y:S01]  /*17e0*/  MUFU.EX2 R5, R5 ;  /* 0x0000000500057308 */ /* 0x000f220000000800 */
[----:B--2---:R-:W-:-:S07]  /*17f0*/  FADD.FTZ R3, R3, R7 ;  /* 0x0000000703037221 */ /* 0x004fce0000010000 */
[----:B------:R-:W2:Y:S01]  /*1800*/  MUFU.EX2 R4, R4 ;  /* 0x0000000400047308 */ /* 0x000ea20000000800 */
[----:B---3--:R-:W-:-:S04]  /*1810*/  FADD.FTZ R3, R3, R6 ;  /* 0x0000000603037221 */ /* 0x008fc80000010000 */
[----:B----4-:R-:W-:Y:S01]  /*1820*/  FADD.FTZ R3, R3, R5 ;  /* 0x0000000503037221 */ /* 0x010fe20000010000 */
[----:B-1----:R-:W-:-:S03]  /*1830*/  VIMNMX R25, PT, PT, R25, R21, !PT ;  /* 0x0000001519197248 */ /* 0x002fc60007fe0100 */
[----:B--2---:R-:W-:Y:S02]  /*1840*/  FADD.FTZ R3, R3, R4 ;  /* 0x0000000403037221 */ /* 0x004fe40000010000 */
[----:B------:R-:W1:Y:S04]  /*1850*/  SHFL.BFLY PT, R21, R25, 0x8, 0x1f ;  /* 0x0d001f0019157f89 */ /* 0x000e6800000e0000 */
[----:B------:R-:W2:Y:S01]  /*1860*/  SHFL.BFLY PT, R29, R3, 0x10, 0x1f ;  /* 0x0e001f00031d7f89 */ /* 0x000ea200000e0000 */
[----:B-1----:R-:W-:Y:S01]  /*1870*/  VIMNMX R25, PT, PT, R25, R21, !PT ;  /* 0x0000001519197248 */ /* 0x002fe20007fe0100 */
[----:B--2---:R-:W-:-:S04]  /*1880*/  FADD.FTZ R29, R3, R29 ;  /* 0x0000001d031d7221 */ /* 0x004fc80000010000 */
        /* <DEDUP_REMOVED lines=11> */
[----:B--2---:R-:W-:-:S05]  /*1940*/  FADD.FTZ R20, R20, R3 ;  /* 0x0000000314147221 */ /* 0x004fca0000010000 */
[----:B------:R-:W1:Y:S02]  /*1950*/  SHFL.BFLY PT, R3, R20, 0x1, 0x1f ;  /* 0x0c201f0014037f89 */ /* 0x000e6400000e0000 */
[----:B-1----:R-:W-:-:S04]  /*1960*/  FADD.FTZ R20, R20, R3 ;  /* 0x0000000314147221 */ /* 0x002fc80000010000 */
[----:B------:R-:W1:Y:S01]  /*1970*/  MUFU.RCP R3, R20 ;  /* 0x0000001400037308 */ /* 0x000e620000001000 */
[----:B------:R-:W-:-:S07]  /*1980*/  FSETP.NE.FTZ.AND P1, PT, R20, RZ, PT ;  /* 0x000000ff1400720b */ /* 0x000fce0003f35000 */
[----:B------:R-:W2:Y:S01]  /*1990*/  MUFU.LG2 R20, R20 ;  /* 0x0000001400147308 */ /* 0x000ea20000000c00 */
[----:B-1----:R-:W-:Y:S02]  /*19a0*/  FSEL R3, R3, RZ, P1 ;  /* 0x000000ff03037208 */ /* 0x002fe40000800000 */
[----:B------:R-:W-:-:S03]  /*19b0*/  LOP3.LUT P1, RZ, R2, 0x31f, RZ, 0xc0, !PT ;  /* 0x0000031f02ff7812 */ /* 0x000fc6000782c0ff */
[-C--:B------:R-:W-:Y:S01]  /*19c0*/  FMUL.FTZ R11, R11, R3.reuse ;  /* 0x000000030b0b7220 */ /* 0x080fe20000410000 */
[-C--:B------:R-:W-:Y:S01]  /*19d0*/  FMUL.FTZ R10, R10, R3.reuse ;  /* 0x000000030a0a7220 */ /* 0x080fe20000410000 */
[-C--:B------:R-:W-:Y:S01]  /*19e0*/  FMUL.FTZ R9, R9, R3.reuse ;  /* 0x0000000309097220 */ /* 0x080fe20000410000 */
[----:B--2---:R-:W-:Y:S01]  /*19f0*/  FFMA.FTZ R20, R20, 0.69314718246459960938, R12 ;  /* 0x3f31721814147823 */ /* 0x004fe2000001000c */
[-C--:B------:R-:W-:Y:S01]  /*1a00*/  FMUL.FTZ R8, R8, R3.reuse ;  /* 0x0000000308087220 */ /* 0x080fe20000410000 */
[----:B------:R1:W-:Y:S01]  /*1a10*/  STS [R32], R11 ;  /* 0x0000000b20007388 */ /* 0x0003e20000000800 */
[-C--:B------:R-:W-:Y:S01]  /*1a20*/  FMUL.FTZ R7, R7, R3.reuse ;  /* 0x0000000307077220 */ /* 0x080fe20000410000 */
[-C--:B------:R-:W-:Y:S01]  /*1a30*/  FMUL.FTZ R6, R6, R3.reuse ;  /* 0x0000000306067220 */ /* 0x080fe20000410000 */
[-C--:B------:R-:W-:Y:S01]  /*1a40*/  FMUL.FTZ R5, R5, R3.reuse ;  /* 0x0000000305057220 */ /* 0x080fe20000410000 */
[----:B-1----:R-:W-:Y:S01]  /*1a50*/  FMUL.FTZ R11, R4, R3 ;  /* 0x00000003040b7220 */ /* 0x002fe20000410000 */
[----:B------:R-:W-:Y:S06]  /*1a60*/  @P0 BRA `(.L_x_6) ;  /* 0x0000000000380947 */ /* 0x000fec0003800000 */
[----:B------:R-:W1:Y:S01]  /*1a70*/  LDCU.64 UR8, c[0x0][0x420] ;  /* 0x00008400ff0877ac */ /* 0x000e620008000a00 */
[----:B------:R-:W2:Y:S01]  /*1a80*/  LDCU.128 UR4, c[0x0][0x410] ;  /* 0x00008200ff0477ac */ /* 0x000ea20008000c00 */
[----:B-1----:R-:W-:Y:S02]  /*1a90*/  IMAD R3, R39, UR8, RZ ;  /* 0x0000000827037c24 */ /* 0x002fe4000f8e02ff */
[----:B------:R-:W-:-:S04]  /*1aa0*/  IMAD.WIDE.U32 R22, R38, UR8, RZ ;  /* 0x0000000826167c25 */ /* 0x000fc8000f8e00ff */
[----:B------:R-:W-:-:S05]  /*1ab0*/  IMAD R3, R38, UR9, R3 ;  /* 0x0000000926037c24 */ /* 0x000fca000f8e0203 */
[----:B------:R-:W-:Y:S01]  /*1ac0*/  IADD3 R23, PT, PT, R23, R3, RZ ;  /* 0x0000000317177210 */ /* 0x000fe20007ffe0ff */
[----:B--2---:R-:W-:Y:S02]  /*1ad0*/  IMAD R3, R45, UR6, RZ ;  /* 0x000000062d037c24 */ /* 0x004fe4000f8e02ff */
[----:B------:R-:W-:-:S04]  /*1ae0*/  IMAD.WIDE.U32 R22, R15, UR6, R22 ;  /* 0x000000060f167c25 */ /* 0x000fc8000f8e0016 */
[----:B------:R-:W-:Y:S01]  /*1af0*/  IMAD R3, R15, UR7, R3 ;  /* 0x000000070f037c24 */ /* 0x000fe2000f8e0203 */
[----:B------:R-:W-:-:S04]  /*1b00*/  IADD3 R4, P0, PT, R41, R22, RZ ;  /* 0x0000001629047210 */ /* 0x000fc80007f1e0ff */
[----:B------:R-:W-:Y:S02]  /*1b10*/  IADD3.X R3, PT, PT, R40, R23, R3, P0, !PT ;  /* 0x0000001728037210 */ /* 0x000fe400007fe403 */
[----:B------:R-:W-:-:S04]  /*1b20*/  LEA R22, P0, R4, UR4, 0x2 ;  /* 0x0000000404167c11 */ /* 0x000fc8000f8010ff */
[----:B------:R-:W-:-:S05]  /*1b30*/  LEA.HI.X R23, R4, UR5, R3, 0x2, P0 ;  /* 0x0000000504177c11 */ /* 0x000fca00080f1403 */
[----:B------:R1:W-:Y:S04]  /*1b40*/  STG.E desc[UR38][R22.64], R20 ;  /* 0x0000001416007986 */ /* 0x0003e8000c101926 */
.L_x_6:
[----:B------:R-:W-:Y:S05]  /*1b50*/  BSYNC.RECONVERGENT B0 ;  /* 0x0000000000007941 */ /* 0x000fea0003800200 */
.L_x_5:
[----:B------:R-:W-:Y:S01]  /*1b60*/  STS [R30], R10 ;  /* 0x0000000a1e007388 */ /* 0x000fe20000000800 */
[----:B------:R-:W-:Y:S01]  /*1b70*/  IMAD R42, R17, 0x4, R0 ;  /* 0x00000004112a7824 */ /* 0x000fe200078e0200 */
[----:B------:R-:W-:Y:S01]  /*1b80*/  BSSY.RECONVERGENT B1, `(.L_x_7) ;  /* 0x00000f2000017945 */ /* 0x000fe20003800200 */
[----:B------:R-:W-:Y:S01]  /*1b90*/  HFMA2 R12, -RZ, RZ, 0, 0 ;  /* 0x00000000ff0c7431 */ /* 0x000fe200000001ff */
[----:B------:R2:W-:Y:S01]  /*1ba0*/  STS [R28], R9 ;  /* 0x000000091c007388 */ /* 0x0005e20000000800 */
[----:B------:R-:W-:Y:S01]  /*1bb0*/  IADD3 R43, PT, PT, R37, 0x2020, RZ ;  /* 0x00002020252b7810 */ /* 0x000fe20007ffe0ff */
[----:B------:R-:W-:Y:S02]  /*1bc0*/  IMAD.IADD R49, R51, 0x1, R49 ;  /* 0x0000000133317824 */ /* 0x000fe400078e0231 */
[----:B------:R-:W-:Y:S04]  /*1bd0*/  STS [R26], R8 ;  /* 0x000000081a007388 */ /* 0x000fe80000000800 */
[----:B------:R-:W-:Y:S04]  /*1be0*/  STS [R32+0x1000], R7 ;  /* 0x0010000720007388 */ /* 0x000fe80000000800 */
[----:B------:R-:W-:Y:S04]  /*1bf0*/  STS [R30+0x1000], R6 ;  /* 0x001000061e007388 */ /* 0x000fe80000000800 */
[----:B------:R-:W-:Y:S04]  /*1c00*/  STS [R28+0x1000], R5 ;  /* 0x001000051c007388 */ /* 0x000fe80000000800 */
[----:B------:R3:W-:Y:S04]  /*1c10*/  STS [R26+0x1000], R11 ;  /* 0x0010000b1a007388 */ /* 0x0007e80000000800 */
[----:B------:R-:W-:Y:S01]  /*1c20*/  @!P1 STS [R42+0x2000], R21 ;  /* 0x002000152a009388 */ /* 0x000fe20000000800 */
[----:B--2---:R-:W-:Y:S01]  /*1c30*/  IMAD.MOV.U32 R9, RZ, RZ, RZ ;  /* 0x000000ffff097224 */ /* 0x004fe200078e00ff */
[----:B------:R-:W-:Y:S01]  /*1c40*/  BAR.SYNC.DEFER_BLOCKING 0x0 ;  /* 0x0000000000007b1d */ /* 0x000fe20000010000 */
[----:B---3--:R-:W-:-:S05]  /*1c50*/  CS2R R10, SRZ ;  /* 0x00000000000a7805 */ /* 0x008fca000001ff00 */
[----:B------:R-:W2:Y:S02]  /*1c60*/  LDS R42, [R42+0x2000] ;  /* 0x002000002a2a7984 */ /* 0x000ea40000000800 */
[----:B--2---:R-:W-:-:S13]  /*1c70*/  ISETP.GE.AND P0, PT, R42, RZ, PT ;  /* 0x000000ff2a00720c */ /* 0x004fda0003f06270 */
[----:B------:R-:W-:Y:S05]  /*1c80*/  @!P0 BRA `(.L_x_8) ;  /* 0x0000000c00848947 */ /* 0x000fea0003800000 */
[C---:B------:R-:W-:Y:S01]  /*1c90*/  ISETP.GE.U32.AND P0, PT, R42.reuse, 0x3, PT ;  /* 0x000000032a00780c */ /* 0x040fe20003f06070 */
[----:B------:R-:W-:Y:S01]  /*1ca0*/  VIADD R3, R42, 0x1 ;  /* 0x000000012a037836 */ /* 0x000fe20000000000 */
[----:B------:R-:W-:Y:S01]  /*1cb0*/  BSSY.RECONVERGENT B0, `(.L_x_9) ;  /* 0x000008e000007945 */ /* 0x000fe20003800200 */
[----:B------:R-:W-:Y:S02]  /*1cc0*/  IMAD.MOV.U32 R36, RZ, RZ, RZ ;  /* 0x000000ffff247224 */ /* 0x000fe400078e00ff */
[----:B------:R-:W-:Y:S01]  /*1cd0*/  IMAD.MOV.U32 R12, RZ, RZ, RZ ;  /* 0x000000ffff0c7224 */ /* 0x000fe200078e00ff */
[----:B------:R-:W-:-:S04]  /*1ce0*/  LOP3.LUT R46, R3, 0x3, RZ, 0xc0, !PT ;  /* 0x00000003032e7812 */ /* 0x000fc800078ec0ff */
[----:B------:R-:W-:-:S03]  /*1cf0*/  ISETP.NE.AND P5, PT, R46, RZ, PT ;  /* 0x000000ff2e00720c */ /* 0x000fc60003fa5270 */
[----:B------:R-:W-:Y:S10]  /*1d00*/  @!P0 BRA `(.L_x_10) ;  /* 0x0000000800208947 */ /* 0x000ff40003800000 */
[C---:B------:R-:W-:Y:S02]  /*1d10*/  ISETP.GE.AND P6, PT, R14.reuse, RZ, PT ;  /* 0x000000ff0e00720c */ /* 0x040fe40003fc6270 */
[----:B------:R-:W-:Y:S02]  /*1d20*/  CS2R R8, SRZ ;  /* 0x0000000000087805 */ /* 0x000fe4000001ff00 */
[----:B------:R-:W-:Y:S01]  /*1d30*/  ISETP.GE.AND P4, PT, R14, RZ, PT ;  /* 0x000000ff0e00720c */ /* 0x000fe20003f86270 */
[----:B------:R-:W-:Y:S01]  /*1d40*/  IMAD.MOV.U32 R12, RZ, RZ, RZ ;  /* 0x000000ffff0c7224 */ /* 0x000fe200078e00ff */
[----:B------:R-:W-:Y:S02]  /*1d50*/  LOP3.LUT R36, R3, 0xfffffffc, RZ, 0xc0, !PT ;  /* 0xfffffffc03247812 */ /* 0x000fe400078ec0ff */
[----:B------:R-:W-:-:S09]  /*1d60*/  CS2R R10, SRZ ;  /* 0x00000000000a7805 */ /* 0x000fd2000001ff00 */
.L_x_11:
[----:B------:R-:W-:Y:S01]  /*1d70*/  SHF.R.U32.HI R3, RZ, 0x2, R8 ;  /* 0x00000002ff037819 */ /* 0x000fe20000011608 */
[C---:B------:R-:W-:Y:S02]  /*1d80*/  VIADD R5, R8.reuse, 0x3 ;  /* 0x0000000308057836 */ /* 0x040fe40000000000 */
[C---:B------:R-:W-:Y:S02]  /*1d90*/  VIADD R26, R8.reuse, 0x5 ;  /* 0x00000005081a7836 */ /* 0x040fe40000000000 */
[C---:B------:R-:W-:Y:S01]  /*1da0*/  VIADD R52, R8.reuse, 0x4 ;  /* 0x0000000408347836 */ /* 0x040fe20000000000 */
[CC--:B------:R-:W-:Y:S01]  /*1db0*/  ISETP.GT.OR P0, PT, R5.reuse, R42.reuse, !P6 ;  /* 0x0000002a0500720c */ /* 0x0c0fe20007704670 */
[----:B------:R-:W-:Y:S01]  /*1dc0*/  IMAD.SHL.U32 R4, R8, 0x8, RZ ;  /* 0x0000000808047824 */ /* 0x000fe200078e00ff */
[----:B------:R-:W-:Y:S02]  /*1dd0*/  PLOP3.LUT P6, PT, P4, PT, PT, 0x80, 0x8 ;  /* 0x000000000008781c */ /* 0x000fe400027cf070 */
[-C--:B------:R-:W-:Y:S02]  /*1de0*/  ISETP.GE.OR P0, PT, R16, R13.reuse, P0 ;  /* 0x0000000d1000720c */ /* 0x080fe40000706670 */
[----:B------:R-:W-:Y:S02]  /*1df0*/  LOP3.LUT R4, R4, 0x3fffffe0, RZ, 0xc0, !PT ;  /* 0x3fffffe004047812 */ /* 0x000fe400078ec0ff */
[----:B------:R-:W-:Y:S02]  /*1e00*/  ISETP.GT.OR P2, PT, R26, R42, !P6 ;  /* 0x0000002a1a00720c */ /* 0x000fe40007744670 */
[----:B------:R-:W-:Y:S02]  /*1e10*/  LOP3.LUT R4, R4, 0x7, R17, 0xf8, !PT ;  /* 0x0000000704047812 */ /* 0x000fe400078ef811 */
[----:B------:R-:W-:Y:S02]  /*1e20*/  ISETP.GE.OR P2, PT, R16, R13, P2 ;  /* 0x0000000d1000720c */ /* 0x000fe40001746670 */
[----:B------:R-:W-:Y:S03]  /*1e30*/  LOP3.LUT R3, R4, 0x1f, R3, 0x78, !PT ;  /* 0x0000001f04037812 */ /* 0x000fe600078e7803 */
[----:B------:R-:W2:Y:S01]  /*1e40*/  @!P0 LDC.64 R6, c[0x0][0x3a8] ;  /* 0x0000ea00ff068b82 */ /* 0x000ea20000000a00 */
[----:B-1----:R-:W-:Y:S02]  /*1e50*/  @!P0 IMAD.MOV.U32 R20, RZ, RZ, R16 ;  /* 0x000000ffff148224 */ /* 0x002fe400078e0010 */
[----:B------:R-:W-:Y:S05]  /*1e60*/  @!P0 IMAD.MOV.U32 R21, RZ, RZ, RZ ;  /* 0x000000ffff158224 */ /* 0x000fea00078e00ff */
[----:B------:R-:W-:Y:S01]  /*1e70*/  @!P2 MOV R31, RZ ;  /* 0x000000ff001fa202 */ /* 0x000fe20000000f00 */
[----:B------:R-:W1:Y:S01]  /*1e80*/  @!P2 LDC.64 R24, c[0x0][0x3a8] ;  /* 0x0000ea00ff18ab82 */ /* 0x000e620000000a00 */
[C---:B--2---:R-:W-:Y:S04]  /*1e90*/  @!P0 IMAD.WIDE.U32 R20, R5.reuse, R6, R20 ;  /* 0x0000000605148225 */ /* 0x044fe800078e0014 */
[----:B------:R-:W-:Y:S01]  /*1ea0*/  @!P0 IMAD R21, R5, R7, R21 ;  /* 0x0000000705158224 */ /* 0x000fe200078e0215 */
[----:B------:R-:W-:Y:S01]  /*1eb0*/  @!P0 LEA R6, P1, R20, R48, 0x2 ;  /* 0x0000003014068211 */ /* 0x000fe200078210ff */
[----:B------:R-:W-:Y:S02]  /*1ec0*/  IMAD R5, R3, 0x4, R0 ;  /* 0x0000000403057824 */ /* 0x000fe400078e0200 */
[----:B------:R-:W-:Y:S01]  /*1ed0*/  VIADD R3, R8, 0x1 ;  /* 0x0000000108037836 */ /* 0x000fe20000000000 */
[----:B------:R-:W-:Y:S02]  /*1ee0*/  @!P0 LEA.HI.X R7, R20, R47, R21, 0x2, P1 ;  /* 0x0000002f14078211 */ /* 0x000fe400008f1415 */
[----:B------:R-:W-:Y:S01]  /*1ef0*/  ISETP.GT.OR P1, PT, R52, R42, !P6 ;  /* 0x0000002a3400720c */ /* 0x000fe20007724670 */
[----:B------:R-:W2:Y:S01]  /*1f00*/  LDS R5, [R5] ;  /* 0x0000000005057984 */ /* 0x000ea20000000800 */
[----:B------:R-:W-:Y:S02]  /*1f10*/  SHF.L.U32 R4, R3, 0x3, RZ ;  /* 0x0000000303047819 */ /* 0x000fe400000006ff */
[----:B------:R-:W-:Y:S02]  /*1f20*/  ISETP.GE.OR P1, PT, R16, R13, P1 ;  /* 0x0000000d1000720c */ /* 0x000fe40000f26670 */
[----:B------:R-:W-:Y:S01]  /*1f30*/  @!PT LDS RZ, [RZ] ;  /* 0x00000000fffff984 */ /* 0x000fe20000000800 */
[----:B------:R-:W-:Y:S01]  /*1f40*/  @!PT LDS RZ, [RZ] ;  /* 0x00000000fffff984 */ /* 0x000fe20000000800 */
[----:B------:R-:W-:Y:S01]  /*1f50*/  @!PT LDS RZ, [RZ] ;  /* 0x00000000fffff984 */ /* 0x000fe20000000800 */
[----:B------:R3:W-:Y:S01]  /*1f60*/  @!P0 LDGSTS.E.BYPASS.LTC128B.128 [R37+0x5020], desc[UR38][R6.64] ;  /* 0x0502000006258fae */ /* 0x0007e2000b981a26 */
[----:B------:R-:W-:Y:S02]  /*1f70*/  LOP3.LUT R4, R4, 0x7fffffe8, RZ, 0xc0, !PT ;  /* 0x7fffffe804047812 */ /* 0x000fe400078ec0ff */
[----:B------:R-:W-:Y:S02]  /*1f80*/  SHF.R.U32.HI R3, RZ, 0x2, R3 ;  /* 0x00000002ff037819 */ /* 0x000fe40000011603 */
[----:B------:R-:W0:Y:S01]  /*1f90*/  LDGDEPBAR ;  /* 0x00000000000079af */ /* 0x000e220000000000 */
[----:B------:R-:W-:Y:S04]  /*1fa0*/  LOP3.LUT R4, R4, 0x7, R17, 0xf8, !PT ;  /* 0x0000000704047812 */ /* 0x000fe800078ef811 */
[----:B------:R-:W-:Y:S01]  /*1fb0*/  LOP3.LUT R3, R4, 0x1f, R3, 0x78, !PT ;  /* 0x0000001f04037812 */ /* 0x000fe200078e7803 */
[----:B------:R-:W-:Y:S02]  /*1fc0*/  @!P1 IMAD.MOV.U32 R20, RZ, RZ, R16 ;  /* 0x000000ffff149224 */ /* 0x000fe400078e0010 */
[----:B------:R-:W-:Y:S02]  /*1fd0*/  @!P1 IMAD.MOV.U32 R21, RZ, RZ, RZ ;  /* 0x000000ffff159224 */ /* 0x000fe400078e00ff */
[----:B------:R-:W-:Y:S02]  /*1fe0*/  IMAD R3, R3, 0x4, R0 ;  /* 0x0000000403037824 */ /* 0x000fe400078e0200 */
[----:B------:R-:W-:Y:S04]  /*1ff0*/  @!P2 IMAD.MOV.U32 R30, RZ, RZ, R16 ;  /* 0x000000ffff1ea224 */ /* 0x000fe800078e0010 */
[C---:B-1----:R-:W-:Y:S04]  /*2000*/  @!P2 IMAD.WIDE.U32 R30, R26.reuse, R24, R30 ;  /* 0x000000181a1ea225 */ /* 0x042fe800078e001e */
[----:B------:R-:W-:Y:S01]  /*2010*/  @!P2 IMAD R25, R26, R25, R31 ;  /* 0x000000191a19a224 */ /* 0x000fe200078e021f */
[----:B---3--:R-:W1:Y:S01]  /*2020*/  @!P1 LDC.64 R6, c[0x0][0x3a8] ;  /* 0x0000ea00ff069b82 */ /* 0x008e620000000a00 */
[----:B------:R-:W-:Y:S04]  /*2030*/  DEPBAR.LE SB0, 0x3 ;  /* 0x000080c00000791a */ /* 0x000fe80000000000 */
[----:B------:R-:W3:Y:S01]  /*2040*/  LDS R3, [R3] ;  /* 0x0000000003037984 */ /* 0x000ee20000000800 */
[----:B--2---:R-:W-:Y:S04]  /*2050*/  FSETP.GT.FTZ.AND P0, PT, R5, RZ, PT ;  /* 0x000000ff0500720b */ /* 0x004fe80003f14000 */
[----:B------:R-:W-:Y:S04]  /*2060*/  ISETP.LT.OR P0, PT, R14, RZ, !P0 ;  /* 0x000000ff0e00720c */ /* 0x000fe80004701670 */
[----:B------:R-:W-:Y:S01]  /*2070*/  ISETP.GE.OR P0, PT, R16, R13, P0 ;  /* 0x0000000d1000720c */ /* 0x000fe20000706670 */
[C---:B-1----:R-:W-:Y:S04]  /*2080*/  @!P1 IMAD.WIDE.U32 R20, R52.reuse, R6, R20 ;  /* 0x0000000634149225 */ /* 0x042fe800078e0014 */
[----:B------:R-:W-:Y:S01]  /*2090*/  @!P1 IMAD R7, R52, R7, R21 ;  /* 0x0000000734079224 */ /* 0x000fe200078e0215 */
[C---:B------:R-:W-:Y:S04]  /*20a0*/  @!P1 LEA R28, P3, R20.reuse, R48, 0x2 ;  /* 0x00000030141c9211 */ /* 0x040fe800078610ff */
[----:B------:R-:W-:Y:S01]  /*20b0*/  @!P1 LEA.HI.X R29, R20, R47, R7, 0x2, P3 ;  /* 0x0000002f141d9211 */ /* 0x000fe200018f1407 */
[C---:B------:R-:W-:Y:S02]  /*20c0*/  VIADD R7, R8.reuse, 0x2 ;  /* 0x0000000208077836 */ /* 0x040fe40000000000 */
[----:B------:R-:W1:Y:S01]  /*20d0*/  @!P0 LDS.128 R20, [R37+0x2020] ;  /* 0x0020200025148984 */ /* 0x000e620000000c00 */
[----:B------:R-:W-:Y:S02]  /*20e0*/  VIADD R8, R8, 0x6 ;  /* 0x0000000608087836 */ /* 0x000fe40000000000 */
[----:B------:R-:W-:Y:S01]  /*20f0*/  IMAD.SHL.U32 R6, R7, 0x8, RZ ;  /* 0x0000000807067824 */ /* 0x000fe200078e00ff */
[----:B------:R-:W-:Y:S01]  /*2100*/  SHF.R.U32.HI R7, RZ, 0x2, R7 ;  /* 0x00000002ff077819 */ /* 0x000fe20000011607 */
[----:B------:R-:W-:Y:S01]  /*2110*/  @!PT LDS RZ, [RZ] ;  /* 0x00000000fffff984 */ /* 0x000fe20000000800 */
[----:B------:R-:W-:Y:S01]  /*2120*/  @!PT LDS RZ, [RZ] ;  /* 0x00000000fffff984 */ /* 0x000fe20000000800 */
[----:B------:R-:W-:Y:S01]  /*2130*/  @!PT LDS RZ, [RZ] ;  /* 0x00000000fffff984 */ /* 0x000fe20000000800 */
[----:B------:R2:W-:Y:S03]  /*2140*/  @!P1 LDGSTS.E.BYPASS.LTC128B.128 [R37+0x2020], desc[UR38][R28.64] ;  /* 0x020200001c259fae */ /* 0x0005e6000b981a26 */
[----:B------:R-:W-:Y:S02]  /*2150*/  LOP3.LUT R6, R6, 0x3ffffff0, RZ, 0xc0, !PT ;  /* 0x3ffffff006067812 */ /* 0x000fe400078ec0ff */
[----:B------:R-:W0:Y:S01]  /*2160*/  LDGDEPBAR ;  /* 0x00000000000079af */ /* 0x000e220000000000 */
[----:B---3--:R-:W-:Y:S02]  /*2170*/  FSETP.GT.FTZ.AND P1, PT, R3, RZ, PT ;  /* 0x000000ff0300720b */ /* 0x008fe40003f34000 */
[----:B------:R-:W-:Y:S02]  /*2180*/  LOP3.LUT R6, R6, 0x7, R17, 0xf8, !PT ;  /* 0x0000000706067812 */ /* 0x000fe400078ef811 */
[----:B------:R-:W-:Y:S02]  /*2190*/  ISETP.LT.OR P1, PT, R14, RZ, !P1 ;  /* 0x000000ff0e00720c */ /* 0x000fe40004f21670 */
[----:B------:R-:W-:Y:S01]  /*21a0*/  LOP3.LUT R6, R6, 0x1f, R7, 0x78, !PT ;  /* 0x0000001f06067812 */ /* 0x000fe200078e7807 */
[----:B------:R-:W-:Y:S01]  /*21b0*/  VIADD R7, R4, 0x10 ;  /* 0x0000001004077836 */ /* 0x000fe20000000000 */
[----:B------:R-:W-:Y:S03]  /*21c0*/  ISETP.GE.OR P1, PT, R16, R13, P1 ;  /* 0x0000000d1000720c */ /* 0x000fe60000f26670 */
[----:B------:R-:W-:Y:S01]  /*21d0*/  IMAD R6, R6, 0x4, R0 ;  /* 0x0000000406067824 */ /* 0x000fe200078e0200 */
[----:B------:R-:W-:Y:S04]  /*21e0*/  SHF.R.U32.HI R4, RZ, 0x5, R7 ;  /* 0x00000005ff047819 */ /* 0x000fe80000011607 */
[----:B------:R-:W-:Y:S04]  /*21f0*/  LOP3.LUT R4, R7, 0x1f, R4, 0x78, !PT ;  /* 0x0000001f07047812 */ /* 0x000fe800078e7804 */
[----:B------:R-:W-:Y:S02]  /*2200*/  LEA R4, R4, R0, 0x2 ;  /* 0x0000000004047211 */ /* 0x000fe400078e10ff */
[C---:B--2---:R-:W-:Y:S01]  /*2210*/  @!P2 LEA R28, P3, R30.reuse, R48, 0x2 ;  /* 0x000000301e1ca211 */ /* 0x044fe200078610ff */
[----:B------:R-:W-:Y:S04]  /*2220*/  DEPBAR.LE SB0, 0x3 ;  /* 0x000080c00000791a */ /* 0x000fe80000000000 */
[----:B------:R-:W-:Y:S01]  /*2230*/  LDS R6, [R6] ;  /* 0x0000000006067984 */ /* 0x000fe20000000800 */
[----:B------:R-:W-:Y:S02]  /*2240*/  @!P2 LEA.HI.X R29, R30, R47, R25, 0x2, P3 ;  /* 0x0000002f1e1da211 */ /* 0x000fe400018f1419 */
[----:B------:R-:W-:Y:S01]  /*2250*/  ISETP.GT.OR P3, PT, R8, R42, !P6 ;  /* 0x0000002a0800720c */ /* 0x000fe20007764670 */
[C---:B-1----:R-:W-:Y:S01]  /*2260*/  @!P0 FFMA.FTZ R9, R5.reuse, R20, R9 ;  /* 0x0000001405098223 */ /* 0x042fe20000010009 */
[----:B------:R-:W1:Y:S01]  /*2270*/  @!P1 LDS.128 R24, [R37+0x3020] ;  /* 0x0030200025189984 */ /* 0x000e620000000c00 */
[C---:B------:R-:W-:Y:S01]  /*2280*/  @!P0 FFMA.FTZ R10, R5.reuse, R21, R10 ;  /* 0x00000015050a8223 */ /* 0x040fe2000001000a */
[----:B------:R-:W-:Y:S01]  /*2290*/  ISETP.GE.OR P3, PT, R16, R13, P3 ;  /* 0x0000000d1000720c */ /* 0x000fe20001f66670 */
[C---:B------:R-:W-:Y:S01]  /*22a0*/  @!P0 FFMA.FTZ R11, R5.reuse, R22, R11 ;  /* 0x00000016050b8223 */ /* 0x040fe2000001000b */
[----:B------:R-:W-:Y:S01]  /*22b0*/  @!P0 FFMA.FTZ R12, R5, R23, R12 ;  /* 0x00000017050c8223 */ /* 0x000fe2000001000c */
[----:B------:R-:W-:Y:S01]  /*22c0*/  @!PT LDS RZ, [RZ] ;  /* 0x00000000fffff984 */ /* 0x000fe20000000800 */
[----:B------:R-:W-:Y:S01]  /*22d0*/  @!PT LDS RZ, [RZ] ;  /* 0x00000000fffff984 */ /* 0x000fe20000000800 */
[----:B------:R-:W-:Y:S01]  /*22e0*/  @!PT LDS RZ, [RZ] ;  /* 0x00000000fffff984 */ /* 0x000fe20000000800 */
[----:B------:R2:W-:Y:S01]  /*22f0*/  @!P2 LDGSTS.E.BYPASS.LTC128B.128 [R37+0x3020], desc[UR38][R28.64] ;  /* 0x030200001c25afae */ /* 0x0005e2000b981a26 */
[----:B------:R-:W-:Y:S04]  /*2300*/  ISETP.NE.AND P0, PT, R52, R36, PT ;  /* 0x000000243400720c */ /* 0x000fe80003f05270 */
[----:B------:R-:W0:Y:S05]  /*2310*/  LDGDEPBAR ;  /* 0x00000000000079af */ /* 0x000e2a0000000000 */
[----:B------:R-:W-:Y:S02]  /*2320*/  @!P3 IMAD.MOV.U32 R30, RZ, RZ, R16 ;  /* 0x000000ffff1eb224 */ /* 0x000fe400078e0010 */
[----:B------:R-:W-:Y:S01]  /*2330*/  @!P3 IMAD.MOV.U32 R31, RZ, RZ, RZ ;  /* 0x000000ffff1fb224 */ /* 0x000fe200078e00ff */
[----:B--2---:R-:W2:Y:S01]  /*2340*/  @!P3 LDC.64 R28, c[0x0][0x3a8] ;  /* 0x0000ea00ff1cbb82 */ /* 0x004ea20000000a00 */
[----:B------:R-:W-:Y:S04]  /*2350*/  DEPBAR.LE SB0, 0x3 ;  /* 0x000080c00000791a */ /* 0x000fe80000000000 */
[----:B------:R-:W3:Y:S01]  /*2360*/  LDS R4, [R4] ;  /* 0x0000000004047984 */ /* 0x000ee20000000800 */
[C---:B-1----:R-:W-:Y:S01]  /*2370*/  @!P1 FFMA.FTZ R9, R3.reuse, R24, R9 ;  /* 0x0000001803099223 */ /* 0x042fe20000010009 */
[C---:B------:R-:W-:Y:S01]  /*2380*/  @!P1 FFMA.FTZ R10, R3.reuse, R25, R10 ;  /* 0x00000019030a9223 */ /* 0x040fe2000001000a */
[C---:B------:R-:W-:Y:S01]  /*2390*/  @!P1 FFMA.FTZ R11, R3.reuse, R26, R11 ;  /* 0x0000001a030b9223 */ /* 0x040fe2000001000b */
[----:B------:R-:W-:Y:S01]  /*23a0*/  @!P1 FFMA.FTZ R12, R3, R27, R12 ;  /* 0x0000001b030c9223 */ /* 0x000fe2000001000c */
[C---:B--2---:R-:W-:Y:S04]  /*23b0*/  @!P3 IMAD.WIDE.U32 R30, R8.reuse, R28, R30 ;  /* 0x0000001c081eb225 */ /* 0x044fe800078e001e */
[----:B------:R-:W-:Y:S01]  /*23c0*/  @!P3 IMAD R29, R8, R29, R31 ;  /* 0x0000001d081db224 */ /* 0x000fe200078e021f */
[C---:B------:R-:W-:Y:S01]  /*23d0*/  @!P3 LEA R32, P2, R30.reuse, R48, 0x2 ;  /* 0x000000301e20b211 */ /* 0x040fe200078410ff */
[----:B------:R-:W-:Y:S03]  /*23e0*/  IMAD.MOV.U32 R8, RZ, RZ, R52 ;  /* 0x000000ffff087224 */ /* 0x000fe600078e0034 */
[----:B------:R-:W-:Y:S02]  /*23f0*/  @!P3 LEA.HI.X R33, R30, R47, R29, 0x2, P2 ;  /* 0x0000002f1e21b211 */ /* 0x000fe400010f141d */
[----:B------:R-:W-:Y:S04]  /*2400*/  FSETP.GT.FTZ.AND P2, PT, R6, RZ, PT ;  /* 0x000000ff0600720b */ /* 0x000fe80003f54000 */
[----:B------:R-:W-:Y:S04]  /*2410*/  ISETP.LT.OR P2, PT, R14, RZ, !P2 ;  /* 0x000000ff0e00720c */ /* 0x000fe80005741670 */
[-C--:B------:R-:W-:Y:S11]  /*2420*/  ISETP.GE.OR P2, PT, R16, R13.reuse, P2 ;  /* 0x0000000d1000720c */ /* 0x080ff60001746670 */
[----:B------:R-:W-:Y:S02]  /*2430*/  @!UPT UIADD3 URZ, UPT, UPT, URZ, URZ, URZ ;  /* 0x000000fffffff290 */ /* 0x000fe4000fffe0ff */
[----:B------:R-:W1:Y:S05]  /*2440*/  @!P2 LDS.128 R28, [R37+0x4020] ;  /* 0x00402000251ca984 */ /* 0x000e6a0000000c00 */
[----:B------:R-:W-:Y:S01]  /*2450*/  @!PT LDS RZ, [RZ] ;  /* 0x00000000fffff984 */ /* 0x000fe20000000800 */
[----:B------:R-:W-:Y:S01]  /*2460*/  @!PT LDS RZ, [RZ] ;  /* 0x00000000fffff984 */ /* 0x000fe20000000800 */
[----:B------:R-:W-:Y:S01]  /*2470*/  @!PT LDS RZ, [RZ] ;  /* 0x00000000fffff984 */ /* 0x000fe20000000800 */
[----:B------:R2:W-:Y:S01]  /*2480*/  @!P3 LDGSTS.E.BYPASS.LTC128B.128 [R37+0x4020], desc[UR38][R32.64] ;  /* 0x040200002025bfae */ /* 0x0005e2000b981a26 */
[----:B---3--:R-:W-:Y:S04]  /*2490*/  FSETP.GT.FTZ.AND P3, PT, R4, RZ, PT ;  /* 0x000000ff0400720b */ /* 0x008fe80003f74000 */
[----:B------:R-:W0:Y:S01]  /*24a0*/  LDGDEPBAR ;  /* 0x00000000000079af */ /* 0x000e220000000000 */
[----:B------:R-:W-:Y:S04]  /*24b0*/  ISETP.LT.OR P3, PT, R14, RZ, !P3 ;  /* 0x000000ff0e00720c */ /* 0x000fe80005f61670 */
[----:B------:R-:W-:Y:S01]  /*24c0*/  ISETP.GE.OR P3, PT, R16, R13, P3 ;  /* 0x0000000d1000720c */ /* 0x000fe20001f66670 */
[----:B------:R-:W-:Y:S11]  /*24d0*/  DEPBAR.LE SB0, 0x3 ;  /* 0x000080c00000791a */ /* 0x000ff60000000000 */
[----:B------:R-:W-:Y:S01]  /*24e0*/  @!UPT UIADD3 URZ, UPT, UPT, URZ, URZ, URZ ;  /* 0x000000fffffff290 */ /* 0x000fe2000fffe0ff */
[----:B--2---:R-:W2:Y:S01]  /*24f0*/  @!P3 LDS.128 R32, [R37+0x5020] ;  /* 0x005020002520b984 */ /* 0x004ea20000000c00 */
[C---:B-1----:R-:W-:Y:S01]  /*2500*/  @!P2 FFMA.FTZ R9, R6.reuse, R28, R9 ;  /* 0x0000001c0609a223 */ /* 0x042fe20000010009 */
[C---:B------:R-:W-:Y:S01]  /*2510*/  @!P2 FFMA.FTZ R10, R6.reuse, R29, R10 ;  /* 0x0000001d060aa223 */ /* 0x040fe2000001000a */
[C---:B------:R-:W-:Y:S01]  /*2520*/  @!P2 FFMA.FTZ R11, R6.reuse, R30, R11 ;  /* 0x0000001e060ba223 */ /* 0x040fe2000001000b */
[----:B------:R-:W-:Y:S01]  /*2530*/  @!P2 FFMA.FTZ R12, R6, R31, R12 ;  /* 0x0000001f060ca223 */ /* 0x000fe2000001000c */
[C---:B--2---:R-:W-:Y:S01]  /*2540*/  @!P3 FFMA.FTZ R9, R4.reuse, R32, R9 ;  /* 0x000000200409b223 */ /* 0x044fe20000010009 */
[C---:B------:R-:W-:Y:S01]  /*2550*/  @!P3 FFMA.FTZ R10, R4.reuse, R33, R10 ;  /* 0x00000021040ab223 */ /* 0x040fe2000001000a */
[C---:B------:R-:W-:Y:S01]  /*2560*/  @!P3 FFMA.FTZ R11, R4.reuse, R34, R11 ;  /* 0x00000022040bb223 */ /* 0x040fe2000001000b */
[----:B------:R-:W-:Y:S01]  /*2570*/  @!P3 FFMA.FTZ R12, R4, R35, R12 ;  /* 0x00000023040cb223 */ /* 0x000fe2000001000c */
[----:B------:R-:W-:Y:S09]  /*2580*/  @P0 BRA `(.L_x_11) ;  /* 0xfffffff400f80947 */ /* 0x000ff2000383ffff */
.L_x_10:
[----:B------:R-:W-:Y:S05]  /*2590*/  BSYNC.RECONVERGENT B0 ;  /* 0x0000000000007941 */ /* 0x000fea0003800200 */
.L_x_9:
[----:B------:R-:W-:Y:S05]  /*25a0*/  @!P5 BRA `(.L_x_8) ;  /* 0x00000004003cd947 */ /* 0x000fea0003800000 */
[----:B------:R-:W2:Y:S01]  /*25b0*/  LDC.64 R4, c[0x0][0x3a0] ;  /* 0x0000e800ff047b82 */ /* 0x000ea20000000a00 */
[----:B------:R-:W-:Y:S01]  /*25c0*/  IADD3 R17, P0, PT, R36, 0x3, RZ ;  /* 0x0000000324117810 */ /* 0x000fe20007f1e0ff */
[----:B------:R-:W3:Y:S01]  /*25d0*/  LDCU.64 UR6, c[0x0][0x3b0] ;  /* 0x00007600ff0677ac */ /* 0x000ee20008000a00 */
[----:B------:R-:W-:Y:S01]  /*25e0*/  MOV R48, R50 ;  /* 0x0000003200307202 */ /* 0x000fe20000000f00 */
[----:B------:R-:W-:Y:S01]  /*25f0*/  IMAD.MOV R46, RZ, RZ, -R46 ;  /* 0x000000ffff2e7224 */ /* 0x000fe200078e0a2e */
[----:B------:R-:W-:Y:S01]  /*2600*/  LOP3.LUT R2, R2, 0x1f, RZ, 0xc0, !PT ;  /* 0x0000001f02027812 */ /* 0x000fe200078ec0ff */
[----:B------:R-:W-:Y:S01]  /*2610*/  IMAD.X R8, RZ, RZ, RZ, P0 ;  /* 0x000000ffff087224 */ /* 0x000fe200000e06ff */
[----:B------:R-:W4:Y:S01]  /*2620*/  LDCU.64 UR4, c[0x0][0x380] ;  /* 0x00007000ff0477ac */ /* 0x000f220008000a00 */
[----:B------:R-:W5:Y:S01]  /*2630*/  LDC.64 R6, c[0x0][0x3a8] ;  /* 0x0000ea00ff067b82 */ /* 0x000f620000000a00 */
[----:B------:R-:W-:Y:S01]  /*2640*/  ISETP.GE.AND P1, PT, R14, RZ, PT ;  /* 0x000000ff0e00720c */ /* 0x000fe20003f26270 */
[----:B---3--:R-:W-:-:S02]  /*2650*/  IMAD R45, R45, UR6, RZ ;  /* 0x000000062d2d7c24 */ /* 0x008fc4000f8e02ff */
[-C--:B--2---:R-:W-:Y:S02]  /*2660*/  IMAD R3, R40, R4.reuse, RZ ;  /* 0x0000000428037224 */ /* 0x084fe400078e02ff */
[----:B------:R-:W-:-:S04]  /*2670*/  IMAD.WIDE.U32 R48, R41, R4, R48 ;  /* 0x0000000429307225 */ /* 0x000fc800078e0030 */
[----:B------:R-:W-:Y:S02]  /*2680*/  IMAD R3, R41, R5, R3 ;  /* 0x0000000529037224 */ /* 0x000fe400078e0203 */
[-C--:B-----5:R-:W-:Y:S02]  /*2690*/  IMAD R8, R8, R6.reuse, RZ ;  /* 0x0000000608087224 */ /* 0x0a0fe400078e02ff */
[----:B------:R-:W-:-:S04]  /*26a0*/  IMAD.WIDE.U32 R4, R17, R6, RZ ;  /* 0x0000000611047225 */ /* 0x000fc800078e00ff */
[----:B------:R-:W-:Y:S01]  /*26b0*/  IMAD R8, R17, R7, R8 ;  /* 0x0000000711087224 */ /* 0x000fe200078e0208 */
[C---:B------:R-:W-:Y:S01]  /*26c0*/  SHF.L.U64.HI R7, R6.reuse, 0x2, R7 ;  /* 0x0000000206077819 */ /* 0x040fe20000010207 */
[----:B------:R-:W-:Y:S01]  /*26d0*/  IMAD.IADD R49, R3, 0x1, R49 ;  /* 0x0000000103317824 */ /* 0x000fe200078e0231 */
[----:B------:R-:W-:Y:S01]  /*26e0*/  SHF.L.U32 R6, R6, 0x2, RZ ;  /* 0x0000000206067819 */ /* 0x000fe200000006ff */
[----:B-1----:R-:W-:Y:S01]  /*26f0*/  IMAD.SHL.U32 R20, R4, 0x4, RZ ;  /* 0x0000000404147824 */ /* 0x002fe200078e00ff */
[----:B------:R-:W-:Y:S01]  /*2700*/  IADD3 R8, PT, PT, R5, R8, RZ ;  /* 0x0000000805087210 */ /* 0x000fe20007ffe0ff */
[----:B------:R-:W-:-:S04]  /*2710*/  IMAD.WIDE.U32 R48, R15, UR6, R48 ;  /* 0x000000060f307c25 */ /* 0x000fc8000f8e0030 */
[----:B------:R-:W-:Y:S01]  /*2720*/  HFMA2 R5, -RZ, RZ, 0, 0 ;  /* 0x00000000ff057431 */ /* 0x000fe200000001ff */
[----:B------:R-:W-:Y:S01]  /*2730*/  SHF.L.U64.HI R21, R4, 0x2, R8 ;  /* 0x0000000204157819 */ /* 0x000fe20000010208 */
[----:B------:R-:W-:Y:S01]  /*2740*/  IMAD R45, R15, UR7, R45 ;  /* 0x000000070f2d7c24 */ /* 0x000fe2000f8e022d */
[----:B------:R-:W-:Y:S01]  /*2750*/  IADD3 R3, P0, PT, R18, R48, RZ ;  /* 0x0000003012037210 */ /* 0x000fe20007f1e0ff */
[----:B------:R-:W-:Y:S02]  /*2760*/  IMAD.SHL.U32 R4, R36, 0x8, RZ ;  /* 0x0000000824047824 */ /* 0x000fe400078e00ff */
[----:B------:R-:W-:Y:S01]  /*2770*/  IMAD.WIDE.U32 R20, R2, 0x10, R20 ;  /* 0x0000001002147825 */ /* 0x000fe200078e0014 */
[----:B------:R-:W-:Y:S02]  /*2780*/  IADD3.X R45, PT, PT, R45, R49, RZ, P0, !PT ;  /* 0x000000312d2d7210 */ /* 0x000fe400007fe4ff */
[----:B------:R-:W-:Y:S01]  /*2790*/  LOP3.LUT R4, R4, 0x38, R44, 0xe2, !PT ;  /* 0x0000003804047812 */ /* 0x000fe200078ee22c */
[----:B------:R-:W-:Y:S01]  /*27a0*/  IMAD.MOV.U32 R17, RZ, RZ, 0x3 ;  /* 0x00000003ff117424 */ /* 0x000fe200078e00ff */
[----:B------:R-:W-:-:S04]  /*27b0*/  LEA R8, P0, R3, R20, 0x2 ;  /* 0x0000001403087211 */ /* 0x000fc800078010ff */
[----:B------:R-:W-:Y:S02]  /*27c0*/  LEA.HI.X R45, R3, R21, R45, 0x2, P0 ;  /* 0x00000015032d7211 */ /* 0x000fe400000f142d */
[----:B----4-:R-:W-:-:S04]  /*27d0*/  IADD3 R8, P0, PT, R8, UR4, RZ ;  /* 0x0000000408087c10 */ /* 0x010fc8000ff1e0ff */
[----:B------:R-:W-:-:S09]  /*27e0*/  IADD3.X R15, PT, PT, R45, UR5, RZ, P0, !PT ;  /* 0x000000052d0f7c10 */ /* 0x000fd200087fe4ff */
.L_x_12:
[----:B------:R-:W-:Y:S01]  /*27f0*/  IADD3 R46, PT, PT, R46, 0x1, RZ ;  /* 0x000000012e2e7810 */ /* 0x000fe20007ffe0ff */
[----:B------:R-:W-:Y:S01]  /*2800*/  IMAD.SHL.U32 R3, R36, 0x8, RZ ;  /* 0x0000000824037824 */ /* 0x000fe200078e00ff */
[----:B------:R-:W-:Y:S02]  /*2810*/  ISETP.GE.AND P2, PT, R17, 0x3, PT ;  /* 0x000000031100780c */ /* 0x000fe40003f46270 */
[----:B------:R-:W-:Y:S02]  /*2820*/  ISETP.NE.AND P3, PT, R46, RZ, PT ;  /* 0x000000ff2e00720c */ /* 0x000fe40003f65270 */
[----:B------:R-:W-:Y:S02]  /*2830*/  LOP3.LUT R3, R3, 0x7fffffc0, RZ, 0xc0, !PT ;  /* 0x7fffffc003037812 */ /* 0x000fe400078ec0ff */
[----:B------:R-:W-:Y:S03]  /*2840*/  ISETP.GE.AND P4, PT, R5, 0x3, PT ;  /* 0x000000030500780c */ /* 0x000fe60003f86270 */
[----:B------:R-:W-:Y:S01]  /*2850*/  IMAD.IADD R3, R3, 0x1, R4 ;  /* 0x0000000103037824 */ /* 0x000fe200078e0204 */
[----:B------:R-:W-:Y:S04]  /*2860*/  IADD3 R4, PT, PT, R4, 0x8, RZ ;  /* 0x0000000804047810 */ /* 0x000fe80007ffe0ff */
[----:B------:R-:W-:Y:S04]  /*2870*/  SHF.R.U32.HI R2, RZ, 0x5, R3 ;  /* 0x00000005ff027819 */ /* 0x000fe80000011603 */
[----:B------:R-:W-:Y:S01]  /*2880*/  LOP3.LUT R2, R3, 0x1f, R2, 0x78, !PT ;  /* 0x0000001f03027812 */ /* 0x000fe200078e7802 */
[C---:B------:R-:W-:Y:S02]  /*2890*/  VIADD R3, R36.reuse, 0x3 ;  /* 0x0000000324037836 */ /* 0x040fe40000000000 */
[----:B------:R-:W-:Y:S02]  /*28a0*/  VIADD R36, R36, 0x1 ;  /* 0x0000000124247836 */ /* 0x000fe40000000000 */
[----:B------:R-:W-:Y:S01]  /*28b0*/  IMAD R2, R2, 0x4, R0 ;  /* 0x0000000402027824 */ /* 0x000fe200078e0200 */
[----:B------:R-:W-:Y:S04]  /*28c0*/  ISETP.GT.OR P0, PT, R3, R42, !P1 ;  /* 0x0000002a0300720c */ /* 0x000fe80004f04670 */
[----:B------:R-:W-:Y:S01]  /*28d0*/  ISETP.GE.OR P0, PT, R16, R13, P0 ;  /* 0x0000000d1000720c */ /* 0x000fe20000706670 */
[----:B------:R-:W1:Y:S11]  /*28e0*/  LDS R2, [R2] ;  /* 0x0000000002027984 */ /* 0x000e760000000800 */
[----:B------:R-:W-:Y:S01]  /*28f0*/  @!UPT UIADD3 URZ, UPT, UPT, URZ, URZ, URZ ;  /* 0x000000fffffff290 */ /* 0x000fe2000fffe0ff */
[----:B------:R-:W-:Y:S01]  /*2900*/  @!P0 IMAD.MOV.U32 R20, RZ, RZ, R8 ;  /* 0x000000ffff148224 */ /* 0x000fe200078e0008 */
[C---:B------:R-:W-:Y:S01]  /*2910*/  @!P0 LEA R3, R17.reuse, R43, 0xc ;  /* 0x0000002b11038211 */ /* 0x040fe200078e60ff */
[----:B------:R-:W-:Y:S02]  /*2920*/  @!P0 IMAD.MOV.U32 R21, RZ, RZ, R15 ;  /* 0x000000ffff158224 */ /* 0x000fe400078e000f */
[----:B------:R-:W-:Y:S03]  /*2930*/  VIADD R17, R17, 0x1 ;  /* 0x0000000111117836 */ /* 0x000fe60000000000 */
[----:B------:R-:W-:Y:S01]  /*2940*/  @!PT LDS RZ, [RZ] ;  /* 0x00000000fffff984 */ /* 0x000fe20000000800 */
[----:B------:R-:W-:Y:S01]  /*2950*/  @!PT LDS RZ, [RZ] ;  /* 0x00000000fffff984 */ /* 0x000fe20000000800 */
[----:B------:R-:W-:Y:S01]  /*2960*/  @!PT LDS RZ, [RZ] ;  /* 0x00000000fffff984 */ /* 0x000fe20000000800 */
[----:B------:R2:W-:Y:S02]  /*2970*/  @!P0 LDGSTS.E.BYPASS.LTC128B.128 [R3], desc[UR38][R20.64] ;  /* 0x0000000014038fae */ /* 0x0005e4000b981a26 */
[----:B------:R-:W-:Y:S06]  /*2980*/  SEL R17, R17, RZ, !P2 ;  /* 0x000000ff11117207 */ /* 0x000fec0005000000 */
[----:B------:R-:W0:Y:S01]  /*2990*/  LDGDEPBAR ;  /* 0x00000000000079af */ /* 0x000e220000000000 */
[----:B-1----:R-:W-:Y:S04]  /*29a0*/  FSETP.GT.FTZ.AND P0, PT, R2, RZ, PT ;  /* 0x000000ff0200720b */ /* 0x002fe80003f14000 */
[----:B------:R-:W-:Y:S04]  /*29b0*/  ISETP.LT.OR P0, PT, R14, RZ, !P0 ;  /* 0x000000ff0e00720c */ /* 0x000fe80004701670 */
[----:B------:R-:W-:Y:S01]  /*29c0*/  ISETP.GE.OR P0, PT, R16, R13, P0 ;  /* 0x0000000d1000720c */ /* 0x000fe20000706670 */
[----:B------:R-:W-:Y:S11]  /*29d0*/  DEPBAR.LE SB0, 0x3 ;  /* 0x000080c00000791a */ /* 0x000ff60000000000 */
[----:B------:R-:W-:Y:S01]  /*29e0*/  @!UPT UIADD3 URZ, UPT, UPT, URZ, URZ, URZ ;  /* 0x000000fffffff290 */ /* 0x000fe2000fffe0ff */
[C---:B--2---:R-:W-:Y:S02]  /*29f0*/  @!P0 IMAD.U32 R20, R5.reuse, 0x1000, R37 ;  /* 0x0000100005148824 */ /* 0x044fe400078e0025 */
[----:B------:R-:W-:Y:S04]  /*2a00*/  VIADD R5, R5, 0x1 ;  /* 0x0000000105057836 */ /* 0x000fe80000000000 */
[----:B------:R-:W1:Y:S01]  /*2a10*/  @!P0 LDS.128 R20, [R20+0x2020] ;  /* 0x0020200014148984 */ /* 0x000e620000000c00 */
[----:B------:R-:W-:Y:S01]  /*2a20*/  SEL R5, R5, RZ, !P4 ;  /* 0x000000ff05057207 */ /* 0x000fe20006000000 */
[C---:B-1----:R-:W-:Y:S01]  /*2a30*/  @!P0 FFMA.FTZ R9, R2.reuse, R20, R9 ;  /* 0x0000001402098223 */ /* 0x042fe20000010009 */
[C---:B------:R-:W-:Y:S01]  /*2a40*/  @!P0 FFMA.FTZ R10, R2.reuse, R21, R10 ;  /* 0x00000015020a8223 */ /* 0x040fe2000001000a */
[C---:B------:R-:W-:Y:S01]  /*2a50*/  @!P0 FFMA.FTZ R11, R2.reuse, R22, R11 ;  /* 0x00000016020b8223 */ /* 0x040fe2000001000b */
[----:B------:R-:W-:Y:S01]  /*2a60*/  @!P0 FFMA.FTZ R12, R2, R23, R12 ;  /* 0x00000017020c8223 */ /* 0x000fe2000001000c */
[----:B------:R-:W-:Y:S05]  /*2a70*/  IADD3 R8, P0, PT, R8, R6, RZ ;  /* 0x0000000608087210 */ /* 0x000fea0007f1e0ff */
[----:B------:R-:W-:Y:S01]  /*2a80*/  IMAD.X R15, R15, 0x1, R7, P0 ;  /* 0x000000010f0f7824 */ /* 0x000fe200000e0607 */
[----:B------:R-:W-:Y:S10]  /*2a90*/  @P3 BRA `(.L_x_12) ;  /* 0xfffffffc00543947 */ /* 0x000ff4000383ffff */
.L_x_8:
[----:B------:R-:W-:Y:S05]  /*2aa0*/  BSYNC.RECONVERGENT B1 ;  /* 0x0000000000017941 */ /* 0x000fea0003800200 */
.L_x_7:
[----:B------:R-:W-:-:S04]  /*2ab0*/  ISETP.GE.AND P0, PT, R16, R13, PT ;  /* 0x0000000d1000720c */ /* 0x000fc80003f06270 */
[----:B------:R-:W-:-:S13]  /*2ac0*/  ISETP.LT.OR P0, PT, R14, RZ, P0 ;  /* 0x000000ff0e00720c */ /* 0x000fda0000701670 */
[----:B------:R-:W-:Y:S05]  /*2ad0*/  @P0 EXIT ;  /* 0x000000000000094d */ /* 0x000fea0003800000 */
[----:B------:R-:W2:Y:S01]  /*2ae0*/  LDCU.128 UR4, c[0x0][0x3f0] ;  /* 0x00007e00ff0477ac */ /* 0x000ea20008000c00 */
[----:B------:R-:W-:Y:S02]  /*2af0*/  IADD3 R16, PT, PT, R16, R18, RZ ;  /* 0x0000001210107210 */ /* 0x000fe40007ffe0ff */
[----:B------:R-:W-:Y:S01]  /*2b00*/  MOV R17, RZ ;  /* 0x000000ff00117202 */ /* 0x000fe20000000f00 */
[----:B------:R-:W3:Y:S01]  /*2b10*/  LDCU.128 UR8, c[0x0][0x400] ;  /* 0x00008000ff0877ac */ /* 0x000ee20008000c00 */
[----:B------:R-:W-:Y:S02]  /*2b20*/  F2FP.BF16.F32.PACK_AB R10, R10, R9 ;  /* 0x000000090a0a723e */ /* 0x000fe400000010ff */
[----:B------:R-:W-:Y:S01]  /*2b30*/  F2FP.BF16.F32.PACK_AB R11, R12, R11 ;  /* 0x0000000b0c0b723e */ /* 0x000fe200000010ff */
[----:B--2---:R-:W-:Y:S02]  /*2b40*/  IMAD R40, R40, UR6, RZ ;  /* 0x0000000628287c24 */ /* 0x004fe4000f8e02ff */
[----:B------:R-:W-:-:S04]  /*2b50*/  IMAD.WIDE.U32 R16, R41, UR6, R16 ;  /* 0x0000000629107c25 */ /* 0x000fc8000f8e0010 */
[----:B------:R-:W-:Y:S01]  /*2b60*/  IMAD R40, R41, UR7, R40 ;  /* 0x0000000729287c24 */ /* 0x000fe2000f8e0228 */
[----:B------:R-:W-:Y:S01]  /*2b70*/  MOV R2, R16 ;  /* 0x0000001000027202 */ /* 0x000fe20000000f00 */
[----:B---3--:R-:W-:-:S03]  /*2b80*/  IMAD R0, R39, UR10, RZ ;  /* 0x0000000a27007c24 */ /* 0x008fc6000f8e02ff */
[----:B------:R-:W-:Y:S01]  /*2b90*/  IADD3 R3, PT, PT, R17, R40, RZ ;  /* 0x0000002811037210 */ /* 0x000fe20007ffe0ff */
[----:B------:R-:W-:Y:S02]  /*2ba0*/  IMAD R0, R38, UR11, R0 ;  /* 0x0000000b26007c24 */ /* 0x000fe4000f8e0200 */
[----:B------:R-:W-:-:S04]  /*2bb0*/  IMAD.WIDE.U32 R2, R14, UR8, R2 ;  /* 0x000000080e027c25 */ /* 0x000fc8000f8e0002 */
[----:B------:R-:W-:Y:S02]  /*2bc0*/  IMAD R3, R14, UR9, R3 ;  /* 0x000000090e037c24 */ /* 0x000fe4000f8e0203 */
[----:B------:R-:W-:-:S03]  /*2bd0*/  IMAD.WIDE.U32 R4, R38, UR10, R2 ;  /* 0x0000000a26047c25 */ /* 0x000fc6000f8e0002 */
[----:B------:R-:W-:Y:S02]  /*2be0*/  LEA R2, P0, R4, UR4, 0x1 ;  /* 0x0000000404027c11 */ /* 0x000fe4000f8008ff */
[----:B------:R-:W-:-:S04]  /*2bf0*/  IADD3 R0, PT, PT, R5, R0, RZ ;  /* 0x0000000005007210 */ /* 0x000fc80007ffe0ff */
[----:B------:R-:W-:-:S05]  /*2c00*/  LEA.HI.X R3, R4, UR5, R0, 0x1, P0 ;  /* 0x0000000504037c11 */ /* 0x000fca00080f0c00 */
[----:B------:R-:W-:Y:S01]  /*2c10*/  STG.E.64 desc[UR38][R2.64], R10 ;  /* 0x0000000a02007986 */ /* 0x000fe2000c101b26 */
[----:B------:R-:W-:Y:S05]  /*2c20*/  EXIT ;  /* 0x000000000000794d */ /* 0x000fea0003800000 */
.L_x_13:
[----:B------:R-:W-:-:S00]  /*2c30*/  BRA `(.L_x_13) ;  /* 0xfffffffc00fc7947 */ /* 0x000fc0000383ffff */
[----:B------:R-:W-:-:S00]  /*2c40*/  NOP ;  /* 0x0000000000007918 */ /* 0x000fc00000000000 */
        /* <DEDUP_REMOVED lines=11> */
.L_x_1968:


//--------------------- .text._ZN7cutlass13device_kernelIN5flash19FlashAttnFwdCombineIN4cute5tupleIJNS3_1CILi8EEENS5_ILi128EEEEEELi7ELi256ELi1ELb0ELb0ENS_10bfloat16_tEfNS_4arch4Sm90EEEEEvNT_6ParamsE --------------------------
	.section	.text._ZN7cutlass13device_kernelIN5flash19FlashAttnFwdCombineIN4cute5tupleIJNS3_1CILi8EEENS5_ILi128EEEEEELi7ELi256ELi1ELb0ELb0ENS_10bfloat16_tEfNS_4arch4Sm90EEEEEvNT_6ParamsE,"ax",@progbits
	.align	128
.text._ZN7cutlass13device_kernelIN5flash19FlashAttnFwdCombineIN4cute5tupleIJNS3_1CILi8EEENS5_ILi128EEEEEELi7ELi256ELi1ELb0ELb0ENS_10bfloat16_tEfNS_4arch4Sm90EEEEEvNT_6ParamsE:
        .type           _ZN7cutlass13device_kernelIN5flash19FlashAttnFwdCombineIN4cute5tupleIJNS3_1CILi8EEENS5_ILi128EEEEEELi7ELi256ELi1ELb0ELb0ENS_10bfloat16_tEfNS_4arch4Sm90EEEEEvNT_6ParamsE,@function
        .size           _ZN7cutlass13device_kernelIN5flash19FlashAttnFwdCombineIN4cute5tupleIJNS3_1CILi8EEENS5_ILi128EEEEEELi7ELi256ELi1ELb0ELb0ENS_10bfloat16_tEfNS_4arch4Sm90EEEEEvNT_6ParamsE,(.L_x_1969 - _ZN7cutlass13device_kernelIN5flash19FlashAttnFwdCombineIN4cute5tupleIJNS3_1CILi8EEENS5_ILi128EEEEEELi7ELi256ELi1ELb0ELb0ENS_10bfloat16_tEfNS_4arch4Sm90EEEEEvNT_6ParamsE)
        .other          _ZN7cutlass13device_kernelIN5flash19FlashAttnFwdCombineIN4cute5tupleIJNS3_1CILi8EEENS5_ILi128EEEEEELi7ELi256ELi1ELb0ELb0ENS_10bfloat16_tEfNS_4arch4Sm90EEEEEvNT_6ParamsE,@"STO_CUDA_ENTRY STV_DEFAULT"
_ZN7cutlass13device_kernelIN5flash19FlashAttnFwdCombineIN4cute5tupleIJNS3_1CILi8EEENS5_ILi128EEEEEELi7ELi256ELi1ELb0ELb0ENS_10bfloat16_tEfNS_4arch4Sm90EEEEEvNT_6ParamsE:
        /* <DEDUP_REMOVED lines=38> */
.L_x_15:
[----:B------:R-:W-:Y:S05]  /*0260*/  BSYNC.RECONVERGENT B0 ;  /* 0x0000000000007941 */ /* 0x000fea0003800200 */
.L_x_14:
        /* <DEDUP_REMOVED lines=22> */
.L_x_16:
[----:B------:R-:W-:Y:S01]  /*03d0*/  IMAD.SHL.U32 R0, R16, 0x8, RZ ;  /* 0x0000000810007824 */ /* 0x000fe200078e00ff */
[----:B-1----:R-:W1:Y:S01]  /*03e0*/  LDC.64 R4, c[0x0][0x428] ;  /* 0x00010a00ff047b82 */ /* 0x002e620000000a00 */
[----:B------:R-:W-:Y:S01]  /*03f0*/  IMAD.MOV.U32 R18, RZ, RZ, 0x108 ;  /* 0x00000108ff127424 */ /* 0x000fe200078e00ff */
[--C-:B------:R-:W-:Y:S01]  /*0400*/  SHF.R.U32.HI R17, RZ, 0x5, R2.reuse ;  /* 0x00000005ff117819 */ /* 0x100fe20000011602 */
[----:B------:R-:W-:Y:S01]  /*0410*/  IMAD.MOV.U32 R16, RZ, RZ, 0x210 ;  /* 0x00000210ff107424 */ /* 0x000fe200078e00ff */
[----:B------:R-:W-:Y:S01]  /*0420*/  LOP3.LUT R24, R0, 0x7, R2, 0xf8, !PT ;  /* 0x0000000700187812 */ /* 0x000fe200078ef802 */
[----:B------:R-:W-:Y:S01]  /*0430*/  BSSY.RECONVERGENT B0, `(.L_x_17) ;  /* 0x000006d000007945 */ /* 0x000fe20003800200 */
[----:B-----5:R-:W-:Y:S02]  /*0440*/  SHF.R.S32.HI R39, RZ, 0x1f, R38 ;  /* 0x0000001fff277819 */ /* 0x020fe40000011426 */
[----:B------:R-:W-:Y:S02]  /*0450*/  ISETP.GE.AND P0, PT, R24, UR36, PT ;  /* 0x0000002418007c0c */ /* 0x000fe4000bf06270 */
[----:B------:R-:W-:-:S02]  /*0460*/  LOP3.LUT R44, R17, 0x7, RZ, 0xc0, !PT ;  /* 0x00000007112c7812 */ /* 0x000fc400078ec0ff */
[----:B------:R-:W-:-:S05]  /*0470*/  R2P PR, R2, 0x18 ;  /* 0x0000001802007804 */ /* 0x000fca0000000000 */
[----:B------:R-:W-:Y:S02]  /*0480*/  SEL R18, R18, 0xf8, !P3 ;  /* 0x000000f812127807 */ /* 0x000fe40005800000 */
[----:B------:R-:W-:Y:S02]  /*0490*/  SEL R16, R16, 0x1f0, !P4 ;  /* 0x000001f010107807 */ /* 0x000fe40006000000 */
[----:B------:R-:W-:Y:S05]  /*04a0*/  @P0 BRA `(.L_x_18) ;  /* 0x0000000400940947 */ /* 0x000fea0003800000 */
[----:B------:R-:W2:Y:S01]  /*04b0*/  LDC.64 R8, c[0x0][0x428] ;  /* 0x00010a00ff087b82 */ /* 0x000ea20000000a00 */
[----:B------:R-:W3:Y:S01]  /*04c0*/  LDCU.128 UR4, c[0x0][0x3e0] ;  /* 0x00007c00ff0477ac */ /* 0x000ee20008000c00 */
[--C-:B------:R-:W-:Y:S02]  /*04d0*/  SHF.R.U32.HI R3, RZ, 0x3, R2.reuse ;  /* 0x00000003ff037819 */ /* 0x100fe40000011602 */
[----:B------:R-:W-:Y:S01]  /*04e0*/  LOP3.LUT R26, R44, 0xff, R2, 0x78, !PT ;  /* 0x000000ff2c1a7812 */ /* 0x000fe200078e7802 */
[----:B------:R-:W4:Y:S01]  /*04f0*/  LDCU UR8, c[0x0][0x430] ;  /* 0x00008600ff0877ac */ /* 0x000f220008000800 */
[C---:B------:R-:W-:Y:S01]  /*0500*/  ISETP.GE.U32.AND P5, PT, R3.reuse, R19, PT ;  /* 0x000000130300720c */ /* 0x040fe20003fa6070 */
[C---:B------:R-:W-:Y:S02]  /*0510*/  VIADD R21, R3.reuse, 0x20 ;  /* 0x0000002003157836 */ /* 0x040fe40000000000 */
[----:B------:R-:W-:-:S03]  /*0520*/  VIADD R20, R3, 0x40 ;  /* 0x0000004003147836 */ /* 0x000fc60000000000 */
[-C--:B------:R-:W-:Y:S02]  /*0530*/  ISETP.GE.U32.AND P4, PT, R21, R19.reuse, PT ;  /* 0x000000131500720c */ /* 0x080fe40003f86070 */
[----:B------:R-:W-:Y:S01]  /*0540*/  ISETP.GE.U32.AND P3, PT, R20, R19, PT ;  /* 0x000000131400720c */ /* 0x000fe20003f66070 */
[----:B---3--:R-:W-:-:S04]  /*0550*/  IMAD R12, R39, UR6, RZ ;  /* 0x00000006270c7c24 */ /* 0x008fc8000f8e02ff */
        /* <DEDUP_REMOVED lines=9> */
[----:B------:R-:W4:Y:S02]  /*05f0*/  @!P5 LDC.64 R14, c[0x0][0x3c0] ;  /* 0x0000f000ff0edb82 */ /* 0x000f240000000a00 */
[C---:B------:R-:W-:Y:S01]  /*0600*/  IADD3 R13, PT, PT, -R9.reuse, RZ, RZ ;  /* 0x000000ff090d7210 */ /* 0x040fe20007ffe1ff */
[----:B------:R-:W-:Y:S01]  /*0610*/  IMAD.WIDE.U32 R10, R9, UR4, R10 ;  /* 0x00000004090a7c25 */ /* 0x000fe2000f8e000a */
[----:B------:R-:W-:-:S03]  /*0620*/  SHF.R.S32.HI R12, RZ, 0x1f, R9 ;  /* 0x0000001fff0c7819 */ /* 0x000fc60000011409 */
[----:B------:R-:W-:Y:S02]  /*0630*/  IMAD R24, R8, R13, R24 ;  /* 0x0000000d08187224 */ /* 0x000fe400078e0218 */
[----:B------:R-:W-:Y:S01]  /*0640*/  IMAD R8, R12, UR4, RZ ;  /* 0x000000040c087c24 */ /* 0x000fe2000f8e02ff */
[----:B------:R-:W-:Y:S01]  /*0650*/  UMOV UR4, 0x400 ;  /* 0x0000040000047882 */ /* 0x000fe20000000000 */
[----:B------:R-:W5:Y:S02]  /*0660*/  @!P4 LDC.64 R12, c[0x0][0x3d8] ;  /* 0x0000f600ff0ccb82 */ /* 0x000f640000000a00 */
[----:B------:R-:W-:Y:S01]  /*0670*/  IMAD R8, R9, UR5, R8 ;  /* 0x0000000509087c24 */ /* 0x000fe2000f8e0208 */
[----:B------:R-:W-:Y:S02]  /*0680*/  SHF.R.S32.HI R9, RZ, 0x1f, R24 ;  /* 0x0000001fff097819 */ /* 0x000fe40000011418 */
[----:B------:R-:W-:Y:S01]  /*0690*/  IADD3 R24, P0, PT, R24, R10, RZ ;  /* 0x0000000a18187210 */ /* 0x000fe20007f1e0ff */
[----:B--2---:R-:W-:-:S03]  /*06a0*/  ULEA UR4, UR6, UR4, 0x18 ;  /* 0x0000000406047291 */ /* 0x004fc6000f8ec0ff */
[----:B------:R-:W-:Y:S02]  /*06b0*/  IADD3.X R25, PT, PT, R9, R11, R8, P0, !PT ;  /* 0x0000000b09197210 */ /* 0x000fe400007fe408 */
[----:B------:R-:W2:Y:S01]  /*06c0*/  @!P3 LDC.64 R8, c[0x0][0x3d8] ;  /* 0x0000f600ff08bb82 */ /* 0x000ea20000000a00 */
[----:B---3--:R-:W-:-:S04]  /*06d0*/  @!P5 IMAD.WIDE.U32 R28, R3, R6, R24 ;  /* 0x00000006031cd225 */ /* 0x008fc800078e0018 */
[----:B------:R-:W-:-:S03]  /*06e0*/  @!P5 IMAD R23, R3, R7, R29 ;  /* 0x000000070317d224 */ /* 0x000fc600078e021d */
[----:B------:R-:W3:Y:S01]  /*06f0*/  @!P4 LDC.64 R10, c[0x0][0x3c0] ;  /* 0x0000f000ff0acb82 */ /* 0x000ee20000000a00 */
[C---:B----4-:R-:W-:Y:S01]  /*0700*/  @!P5 LEA R30, P0, R28.reuse, R14, 0x2 ;  /* 0x0000000e1c1ed211 */ /* 0x050fe200078010ff */
[----:B------:R-:W-:Y:S01]  /*0710*/  @!P5 IMAD.U32 R14, RZ, RZ, UR4 ;  /* 0x00000004ff0ede24 */ /* 0x000fe2000f8e00ff */
[----:B------:R-:W-:Y:S01]  /*0720*/  IADD3 R3, PT, PT, R3, 0x60, RZ ;  /* 0x0000006003037810 */ /* 0x000fe20007ffe0ff */
[----:B------:R-:W-:Y:S01]  /*0730*/  @!P4 IMAD.MOV.U32 R29, RZ, RZ, R25 ;  /* 0x000000ffff1dc224 */ /* 0x000fe200078e0019 */
[----:B------:R-:W-:Y:S01]  /*0740*/  @!P5 LEA.HI.X R31, R28, R15, R23, 0x2, P0 ;  /* 0x0000000f1c1fd211 */ /* 0x000fe200000f1417 */
[----:B------:R-:W-:Y:S01]  /*0750*/  @!P4 IMAD.MOV.U32 R28, RZ, RZ, R24 ;  /* 0x000000ffff1cc224 */ /* 0x000fe200078e0018 */
[----:B------:R-:W-:Y:S01]  /*0760*/  @!P5 LEA R15, R26, R14, 0x2 ;  /* 0x0000000e1a0fd211 */ /* 0x000fe200078e10ff */
[----:B------:R-:W4:Y:S01]  /*0770*/  @!P3 LDC.64 R6, c[0x0][0x3c0] ;  /* 0x0000f000ff06bb82 */ /* 0x000f220000000a00 */
[----:B------:R-:W-:Y:S01]  /*0780*/  ISETP.GE.U32.AND P2, PT, R3, R19, PT ;  /* 0x000000130300720c */ /* 0x000fe20003f46070 */
[----:B-----5:R-:W-:Y:S01]  /*0790*/  @!P4 IMAD.WIDE.U32 R28, R21, R12, R28 ;  /* 0x0000000c151cc225 */ /* 0x020fe200078e001c */
[----:B------:R-:W-:Y:S01]  /*07a0*/  IADD3 R23, PT, PT, R18, R26, RZ ;  /* 0x0000001a12177210 */ /* 0x000fe20007ffe0ff */
[----:B------:R-:W-:Y:S01]  /*07b0*/  @!PT LDS RZ, [RZ] ;  /* 0x00000000fffff984 */ /* 0x000fe20000000800 */
[----:B------:R-:W-:Y:S01]  /*07c0*/  @!PT LDS RZ, [RZ] ;  /* 0x00000000fffff984 */ /* 0x000fe20000000800 */
[----:B------:R-:W-:Y:S01]  /*07d0*/  @!PT LDS RZ, [RZ] ;  /* 0x00000000fffff984 */ /* 0x000fe20000000800 */
[----:B------:R5:W-:Y:S02]  /*07e0*/  @!P5 LDGSTS.E.LTC128B [R15], desc[UR38][R30.64] ;  /* 0x000000001e0fdfae */ /* 0x000be4000b9a1226 */
[----:B------:R-:W-:-:S02]  /*07f0*/  @P5 IMAD.U32 R14, RZ, RZ, UR4 ;  /* 0x00000004ff0e5e24 */ /* 0x000fc4000f8e00ff */
[----:B------:R-:W-:Y:S02]  /*0800*/  @!P4 IMAD R13, R21, R13, R29 ;  /* 0x0000000d150dc224 */ /* 0x000fe400078e021d */
[C-C-:B------:R-:W-:Y:S01]  /*0810*/  @P4 IMAD R21, R23.reuse, 0x4, R14.reuse ;  /* 0x0000000417154824 */ /* 0x140fe200078e020e */
[----:B------:R-:W-:Y:S01]  /*0820*/  @P5 LEA R12, R26, R14, 0x2 ;  /* 0x0000000e1a0c5211 */ /* 0x000fe200078e10ff */
[----:B------:R-:W-:Y:S01]  /*0830*/  @!P4 IMAD R23, R23, 0x4, R14 ;  /* 0x000000041717c824 */ /* 0x000fe200078e020e */
[----:B---3--:R-:W-:-:S04]  /*0840*/  @!P4 LEA R10, P1, R28, R10, 0x2 ;  /* 0x0000000a1c0ac211 */ /* 0x008fc800078210ff */
[----:B------:R-:W-:Y:S02]  /*0850*/  @!P4 LEA.HI.X R11, R28, R11, R13, 0x2, P1 ;  /* 0x0000000b1c0bc211 */ /* 0x000fe400008f140d */
[----:B------:R-:W-:Y:S01]  /*0860*/  IADD3 R13, PT, PT, R16, R26, RZ ;  /* 0x0000001a100d7210 */ /* 0x000fe20007ffe0ff */
[----:B-----5:R-:W-:Y:S01]  /*0870*/  @!P3 IMAD.MOV.U32 R30, RZ, RZ, R24 ;  /* 0x000000ffff1eb224 */ /* 0x020fe200078e0018 */
[----:B------:R-:W-:Y:S01]  /*0880*/  @P5 MOV R15, 0xff800000 ;  /* 0xff800000000f5802 */ /* 0x000fe20000000f00 */
[----:B------:R-:W-:Y:S02]  /*0890*/  @!P3 IMAD.MOV.U32 R31, RZ, RZ, R25 ;  /* 0x000000ffff1fb224 */ /* 0x000fe400078e0019 */
[C---:B--2---:R-:W-:Y:S02]  /*08a0*/  @!P3 IMAD.WIDE.U32 R30, R20.reuse, R8, R30 ;  /* 0x00000008141eb225 */ /* 0x044fe400078e001e */
[----:B------:R2:W-:Y:S02]  /*08b0*/  @P5 STS [R12], R15 ;  /* 0x0000000f0c005388 */ /* 0x0005e40000000800 */
[----:B------:R-:W-:Y:S01]  /*08c0*/  @!P3 IMAD R9, R20, R9, R31 ;  /* 0x000000091409b224 */ /* 0x000fe200078e021f */
[----:B----4-:R-:W-:Y:S01]  /*08d0*/  @!P3 LEA R6, P0, R30, R6, 0x2 ;  /* 0x000000061e06b211 */ /* 0x010fe200078010ff */
[----:B------:R-:W-:-:S03]  /*08e0*/  @P4 IMAD.MOV.U32 R8, RZ, RZ, -0x800000 ;  /* 0xff800000ff084424 */ /* 0x000fc600078e00ff */
[----:B------:R-:W-:Y:S01]  /*08f0*/  @!P3 LEA.HI.X R7, R30, R7, R9, 0x2, P0 ;  /* 0x000000071e07b211 */ /* 0x000fe200000f1409 */
[----:B------:R-:W-:Y:S01]  /*0900*/  @P3 IMAD.MOV.U32 R9, RZ, RZ, -0x800000 ;  /* 0xff800000ff093424 */ /* 0x000fe200078e00ff */
[----:B------:R3:W-:Y:S04]  /*0910*/  @P4 STS [R21], R8 ;  /* 0x0000000815004388 */ /* 0x0007e80000000800 */
[----:B------:R-:W-:Y:S01]  /*0920*/  @!PT LDS RZ, [RZ] ;  /* 0x00000000fffff984 */ /* 0x000fe20000000800 */
[----:B------:R-:W-:Y:S01]  /*0930*/  @!PT LDS RZ, [RZ] ;  /* 0x00000000fffff984 */ /* 0x000fe20000000800 */
[----:B------:R-:W-:Y:S01]  /*0940*/  @!PT LDS RZ, [RZ] ;  /* 0x00000000fffff984 */ /* 0x000fe20000000800 */
[----:B------:R4:W-:Y:S01]  /*0950*/  @!P4 LDGSTS.E.LTC128B [R23], desc[UR38][R10.64] ;  /* 0x000000000a17cfae */ /* 0x0009e2000b9a1226 */
[----:B--2---:R-:W-:Y:S02]  /*0960*/  @P2 IADD3 R12, PT, PT, R18, R16, R26 ;  /* 0x00000010120c2210 */ /* 0x004fe40007ffe01a */
[CC--:B------:R-:W-:Y:S01]  /*0970*/  @P3 LEA R15, R13.reuse, R14.reuse, 0x2 ;  /* 0x0000000e0d0f3211 */ /* 0x0c0fe200078e10ff */
[----:B------:R-:W-:Y:S01]  /*0980*/  @!P3 IMAD R13, R13, 0x4, R14 ;  /* 0x000000040d0db824 */ /* 0x000fe200078e020e */
[----:B------:R-:W-:-:S03]  /*0990*/  @P2 LEA R12, R12, R14, 0x2 ;  /* 0x0000000e0c0c2211 */ /* 0x000fc600078e10ff */
[----:B------:R4:W-:Y:S01]  /*09a0*/  @P3 STS [R15], R9 ;  /* 0x000000090f003388 */ /* 0x0009e20000000800 */
[----:B---3--:R-:W-:-:S03]  /*09b0*/  @P2 MOV R8, 0xff800000 ;  /* 0xff80000000082802 */ /* 0x008fc60000000f00 */
[----:B------:R-:W-:Y:S01]  /*09c0*/  @!PT LDS RZ, [RZ] ;  /* 0x00000000fffff984 */ /* 0x000fe20000000800 */
[----:B------:R-:W-:Y:S01]  /*09d0*/  @!PT LDS RZ, [RZ] ;  /* 0x00000000fffff984 */ /* 0x000fe20000000800 */
[----:B------:R-:W-:Y:S01]  /*09e0*/  @!PT LDS RZ, [RZ] ;  /* 0x00000000fffff984 */ /* 0x000fe20000000800 */
[----:B------:R4:W-:Y:S04]  /*09f0*/  @!P3 LDGSTS.E.LTC128B [R13], desc[UR38][R6.64] ;  /* 0x00000000060dbfae */ /* 0x0009e8000b9a1226 */
[----:B------:R4:W-:Y:S01]  /*0a00*/  @P2 STS [R12], R8 ;  /* 0x000000080c002388 */ /* 0x0009e20000000800 */
[----:B------:R-:W-:Y:S05]  /*0a10*/  @P2 BRA `(.L_x_18) ;  /* 0x0000000000382947 */ /* 0x000fea0003800000 */
[----:B------:R-:W2:Y:S01]  /*0a20*/  LDCU.64 UR6, c[0x0][0x3d8] ;  /* 0x00007b00ff0677ac */ /* 0x000ea20008000a00 */
[----:B----4-:R-:W-:Y:S01]  /*0a30*/  MOV R7, R25 ;  /* 0x0000001900077202 */ /* 0x010fe20000000f00 */
[----:B------:R-:W-:Y:S01]  /*0a40*/  IMAD.MOV.U32 R6, RZ, RZ, R24 ;  /* 0x000000ffff067224 */ /* 0x000fe200078e0018 */
[----:B------:R-:W-:Y:S01]  /*0a50*/  IADD3 R16, PT, PT, R18, R16, R26 ;  /* 0x0000001012107210 */ /* 0x000fe20007ffe01a */
[----:B------:R-:W3:Y:S04]  /*0a60*/  LDCU.64 UR4, c[0x0][0x3c0] ;  /* 0x00007800ff0477ac */ /* 0x000ee80008000a00 */
[----:B------:R-:W-:Y:S02]  /*0a70*/  IMAD R16, R16, 0x4, R14 ;  /* 0x0000000410107824 */ /* 0x000fe400078e020e */
[----:B--2---:R-:W-:-:S04]  /*0a80*/  IMAD.WIDE.U32 R6, R3, UR6, R6 ;  /* 0x0000000603067c25 */ /* 0x004fc8000f8e0006 */
[----:B------:R-:W-:Y:S01]  /*0a90*/  IMAD R3, R3, UR7, R7 ;  /* 0x0000000703037c24 */ /* 0x000fe2000f8e0207 */
[----:B---3--:R-:W-:-:S04]  /*0aa0*/  LEA R8, P0, R6, UR4, 0x2 ;  /* 0x0000000406087c11 */ /* 0x008fc8000f8010ff */
[----:B------:R-:W-:-:S05]  /*0ab0*/  LEA.HI.X R9, R6, UR5, R3, 0x2, P0 ;  /* 0x0000000506097c11 */ /* 0x000fca00080f1403 */
[----:B------:R-:W-:Y:S01]  /*0ac0*/  @!PT LDS RZ, [RZ] ;  /* 0x00000000fffff984 */ /* 0x000fe20000000800 */
[----:B------:R-:W-:Y:S01]  /*0ad0*/  @!PT LDS RZ, [RZ] ;  /* 0x00000000fffff984 */ /* 0x000fe20000000800 */
[----:B------:R-:W-:Y:S01]  /*0ae0*/  @!PT LDS RZ, [RZ] ;  /* 0x00000000fffff984 */ /* 0x000fe20000000800 */
[----:B------:R2:W-:Y:S04]  /*0af0*/  LDGSTS.E.LTC128B [R16], desc[UR38][R8.64] ;  /* 0x0000000008107fae */ /* 0x0005e8000b9a1226 */
.L_x_18:
[----:B------:R-:W-:Y:S05]  /*0b00*/  BSYNC.RECONVERGENT B0 ;  /* 0x0000000000007941 */ /* 0x000fea0003800200 */
.L_x_17:
[----:B------:R-:W4:Y:S01]  /*0b10*/  LDCU UR5, c[0x0][0x430] ;  /* 0x00008600ff0577ac */ /* 0x000f220008000800 */
[----:B------:R-:W-:Y:S01]  /*0b20*/  IMAD.IADD R41, R17, 0x1, R0 ;  /* 0x0000000111297824 */ /* 0x000fe200078e0200 */
[----:B-1----:R-:W-:Y:S01]  /*0b30*/  ISETP.NE.AND P1, PT, R4, 0x1, PT ;  /* 0x000000010400780c */ /* 0x002fe20003f25270 */
[----:B--2---:R-:W-:Y:S01]  /*0b40*/  IMAD.SHL.U32 R16, R2, 0x4, RZ ;  /* 0x0000000402107824 */ /* 0x004fe200078e00ff */
[----:B------:R-:W1:Y:S01]  /*0b50*/  LDCU UR4, c[0x0][0x38c] ;  /* 0x00007180ff0477ac */ /* 0x000e620008000800 */
[C---:B------:R-:W-:Y:S01]  /*0b60*/  IMAD.HI.U32 R5, R41.reuse, R5, RZ ;  /* 0x0000000529057227 */ /* 0x040fe200078e00ff */
[----:B------:R-:W-:Y:S01]  /*0b70*/  ISETP.GE.AND P0, PT, R41, UR36, PT ;  /* 0x0000002429007c0c */ /* 0x000fe2000bf06270 */
[----:B------:R-:W2:Y:S01]  /*0b80*/  S2R R0, SR_CgaCtaId ;  /* 0x0000000000007919 */ /* 0x000ea20000008800 */
[----:B------:R-:W-:Y:S01]  /*0b90*/  LOP3.LUT R16, R16, 0x7c, RZ, 0xc0, !PT ;  /* 0x0000007c10107812 */ /* 0x000fe200078ec0ff */
[----:B------:R-:W-:Y:S01]  /*0ba0*/  IMAD.SHL.U32 R18, R22, 0x80, RZ ;  /* 0x0000008016127824 */ /* 0x000fe200078e00ff */
[----:B------:R-:W3:Y:S01]  /*0bb0*/  LDCU.128 UR8, c[0x0][0x3b0] ;  /* 0x00007600ff0877ac */ /* 0x000ee20008000c00 */
[----:B------:R-:W0:Y:S01]  /*0bc0*/  LDGDEPBAR ;  /* 0x00000000000079af */ /* 0x000e220000000000 */
[----:B------:R-:W5:Y:S01]  /*0bd0*/  LDCU.64 UR6, c[0x0][0x380] ;  /* 0x00007000ff0677ac */ /* 0x000f620008000a00 */
[----:B----4-:R-:W-:-:S02]  /*0be0*/  SHF.R.U32.HI R15, RZ, UR5, R5 ;  /* 0x00000005ff0f7c19 */ /* 0x010fc40008011605 */
[----:B-1----:R-:W-:Y:S01]  /*0bf0*/  IADD3 R13, PT, PT, -R18, UR4, RZ ;  /* 0x00000004120d7c10 */ /* 0x002fe2000fffe1ff */
[----:B------:R-:W1:Y:S01]  /*0c00*/  LDCU.64 UR4, c[0x0][0x3a0] ;  /* 0x00007400ff0477ac */ /* 0x000e620008000a00 */
[----:B------:R-:W-:Y:S02]  /*0c10*/  SEL R15, R41, R15, !P1 ;  /* 0x0000000f290f7207 */ /* 0x000fe40004800000 */
[----:B------:R-:W-:Y:S02]  /*0c20*/  ISETP.GE.AND P5, PT, R16, R13, PT ;  /* 0x0000000d1000720c */ /* 0x000fe40003fa6270 */
[----:B------:R-:W-:Y:S01]  /*0c30*/  SEL R14, R15, 0xffffffff, !P0 ;  /* 0xffffffff0f0e7807 */ /* 0x000fe20004000000 */
[----:B---3--:R-:W-:Y:S01]  /*0c40*/  IMAD R49, R39, UR10, RZ ;  /* 0x0000000a27317c24 */ /* 0x008fe2000f8e02ff */
        /* <DEDUP_REMOVED lines=11> */
[----:B--2---:R-:W-:-:S03]  /*0d00*/  LEA R0, R0, R3, 0x18 ;  /* 0x0000000300007211 */ /* 0x004fc600078ec0ff */
        /* <DEDUP_REMOVED lines=21> */
[C---:B---3--:R-:W-:Y:S01]  /*0e60*/  @!P4 LEA R3, P2, R4.reuse, R16, 0x1 ;  /* 0x000000100403c211 */ /* 0x048fe200078408ff */
[----:B------:R-:W-:Y:S01]  /*0e70*/  @!P5 IMAD.X R11, RZ, RZ, R47, P3 ;  /* 0x000000ffff0bd224 */ /* 0x000fe200018e062f */
[----:B------:R-:W-:Y:S01]  /*0e80*/  LOP3.LUT R8, R9, 0x7, R8, 0xf8, !PT ;  /* 0x0000000709087812 */ /* 0x000fe200078ef808 */
[----:B------:R-:W-:Y:S01]  /*0e90*/  IMAD R42, R17, 0x4, R0 ;  /* 0x00000004112a7824 */ /* 0x000fe200078e0200 */
[----:B------:R-:W-:-:S02]  /*0ea0*/  @!P4 LEA.HI.X R5, R4, RZ, R5, 0x1, P2 ;  /* 0x000000ff0405c211 */ /* 0x000fc400010f0c05 */
        /* <DEDUP_REMOVED lines=16> */
[----:B------:R-:W-:-:S03]  /*0fb0*/  IMAD R25, R8, 0x4, R0 ;  /* 0x0000000408197824 */ /* 0x000fc600078e0200 */
[----:B------:R-:W0:Y:S01]  /*0fc0*/  LDGDEPBAR ;  /* 0x00000000000079af */ /* 0x000e220000000000 */
[----:B-1----:R-:W-:-:S05]  /*0fd0*/  IMAD.MOV.U32 R11, RZ, RZ, 0x3e0 ;  /* 0x000003e0ff0b7424 */ /* 0x002fca00078e00ff */
[----:B------:R-:W-:Y:S01]  /*0fe0*/  SEL R11, R11, 0x420, !P1 ;  /* 0x000004200b0b7807 */ /* 0x000fe20004800000 */
[C---:B--2---:R-:W-:Y:S02]  /*0ff0*/  VIADD R20, R25.reuse, 0x840 ;  /* 0x0000084019147836 */ /* 0x044fe40000000000 */
[----:B------:R-:W-:Y:S02]  /*1000*/  @P2 VIADD R20, R25, 0x7c0 ;  /* 0x000007c019142836 */ /* 0x000fe40000000000 */
[C---:B------:R-:W-:Y:S02]  /*1010*/  IMAD.IADD R23, R11.reuse, 0x1, R25 ;  /* 0x000000010b177824 */ /* 0x040fe400078e0219 */
[----:B------:R-:W-:Y:S01]  /*1020*/  IMAD.IADD R11, R11, 0x1, R20 ;  /* 0x000000010b0b7824 */ /* 0x000fe200078e0214 */
[----:B------:R-:W-:-:S06]  /*1030*/  DEPBAR.LE SB0, 0x3 ;  /* 0x000080c00000791a */ /* 0x000fcc0000000000 */
[----:B------:R-:W-:Y:S05]  /*1040*/  WARPSYNC.ALL ;  /* 0x0000000000007948 */ /* 0x000fea0003800000 */
[----:B------:R-:W-:Y:S06]  /*1050*/  BAR.SYNC.DEFER_BLOCKING 0x0 ;  /* 0x0000000000007b1d */ /* 0x000fec0000010000 */
[----:B------:R-:W-:Y:S01]  /*1060*/  BSSY.RECONVERGENT B0, `(.L_x_19) ;  /* 0x000005c000007945 */ /* 0x000fe20003800200 */
[----:B------:R-:W1:Y:S04]  /*1070*/  LDS R24, [R25] ;  /* 0x0000000019187984 */ /* 0x000e680000000800 */
[----:B------:R-:W2:Y:S04]  /*1080*/  LDS R21, [R23] ;  /* 0x0000000017157984 */ /* 0x000ea80000000800 */
[----:B------:R-:W4:Y:S04]  /*1090*/  LDS R12, [R20] ;  /* 0x00000000140c7984 */ /* 0x000f280000000800 */
[----:B------:R-:W5:Y:S01]  /*10a0*/  LDS R10, [R11] ;  /* 0x000000000b0a7984 */ /* 0x000f620000000800 */
[----:B-1----:R-:W-:-:S02]  /*10b0*/  FSETP.NEU.FTZ.AND P4, PT, R24, -INF , PT ;  /* 0xff8000001800780b */ /* 0x002fc40003f9d000 */
[----:B--2---:R-:W-:Y:S02]  /*10c0*/  FSETP.NEU.FTZ.AND P3, PT, R21, -INF , PT ;  /* 0xff8000001500780b */ /* 0x004fe40003f7d000 */
[----:B----4-:R-:W-:Y:S02]  /*10d0*/  FMNMX3.FTZ R3, R24, R21, R12, !PT ;  /* 0x0000001518037276 */ /* 0x010fe4000781000c */
[----:B------:R-:W-:Y:S02]  /*10e0*/  FSETP.NEU.FTZ.AND P2, PT, R12, -INF , PT ;  /* 0xff8000000c00780b */ /* 0x000fe40003f5d000 */
[----:B-----5:R-:W-:-:S05]  /*10f0*/  FMNMX.FTZ R3, R10, R3, !PT ;  /* 0x000000030a037209 */ /* 0x020fca0007810000 */
[----:B---3--:R-:W1:Y:S02]  /*1100*/  SHFL.BFLY PT, R4, R3, 0x10, 0x1f ;  /* 0x0e001f0003047f89 */ /* 0x008e6400000e0000 */
        /* <DEDUP_REMOVED lines=15> */
[----:B------:R-:W-:Y:S01]  /*1200*/  FADD.FTZ R5, R10, -R5 ;  /* 0x800000050a057221 */ /* 0x000fe20000010000 */
[----:B------:R-:W-:Y:S01]  /*1210*/  FMUL.FTZ R8, R8, 1.4426950216293334961 ;  /* 0x3fb8aa3b08087820 */ /* 0x000fe20000410000 */
[----:B------:R-:W-:Y:S01]  /*1220*/  FMUL.FTZ R7, R7, 1.4426950216293334961 ;  /* 0x3fb8aa3b07077820 */ /* 0x000fe20000410000 */
[----:B------:R-:W-:Y:S01]  /*1230*/  FMUL.FTZ R6, R6, 1.4426950216293334961 ;  /* 0x3fb8aa3b06067820 */ /* 0x000fe20000410000 */
[----:B------:R-:W-:Y:S01]  /*1240*/  FMUL.FTZ R5, R5, 1.4426950216293334961 ;  /* 0x3fb8aa3b05057820 */ /* 0x000fe20000410000 */
[----:B------:R-:W-:Y:S02]  /*1250*/  LOP3.LUT R12, R2, 0x1f, RZ, 0xc0, !PT ;  /* 0x0000001f020c7812 */ /* 0x000fe400078ec0ff */
[----:B------:R-:W1:Y:S02]  /*1260*/  MUFU.EX2 R8, R8 ;  /* 0x0000000800087308 */ /* 0x000e640000000800 */
[----:B------:R-:W-:-:S02]  /*1270*/  SEL R21, R12, 0xffffffff, P4 ;  /* 0xffffffff0c157807 */ /* 0x000fc40002000000 */
[C---:B------:R-:W-:Y:S02]  /*1280*/  @P3 LOP3.LUT R21, R12.reuse, 0x20, RZ, 0xfc, !PT ;  /* 0x000000200c153812 */ /* 0x040fe400078efcff */
[C---:B------:R-:W-:Y:S02]  /*1290*/  @P2 LOP3.LUT R21, R12.reuse, 0x40, RZ, 0xfc, !PT ;  /* 0x000000400c152812 */ /* 0x040fe400078efcff */
[----:B------:R-:W2:Y:S01]  /*12a0*/  MUFU.EX2 R7, R7 ;  /* 0x0000000700077308 */ /* 0x000ea20000000800 */
[C---:B------:R-:W-:Y:S02]  /*12b0*/  @P1 LOP3.LUT R21, R12.reuse, 0x60, RZ, 0xfc, !PT ;  /* 0x000000600c151812 */ /* 0x040fe400078efcff */
[----:B------:R-:W-:-:S03]  /*12c0*/  ISETP.NE.OR P0, PT, R12, RZ, P0 ;  /* 0x000000ff0c00720c */ /* 0x000fc60000705670 */
[----:B------:R-:W3:Y:S01]  /*12d0*/  SHFL.BFLY PT, R10, R21, 0x10, 0x1f ;  /* 0x0e001f00150a7f89 */ /* 0x000ee200000e0000 */
[----:B------:R-:W-:Y:S01]  /*12e0*/  ISETP.NE.OR P0, PT, R22, RZ, P0 ;  /* 0x000000ff1600720c */ /* 0x000fe20000705670 */
[----:B------:R-:W4:Y:S01]  /*12f0*/  MUFU.EX2 R6, R6 ;  /* 0x0000000600067308 */ /* 0x000f220000000800 */
[----:B-1----:R-:W-:-:S07]  /*1300*/  FADD.FTZ R4, RZ, R8 ;  /* 0x00000008ff047221 */ /* 0x002fce0000010000 */
[----:B------:R-:W1:Y:S01]  /*1310*/  MUFU.EX2 R5, R5 ;  /* 0x0000000500057308 */ /* 0x000e620000000800 */
[----:B--2---:R-:W-:-:S04]  /*1320*/  FADD.FTZ R4, R4, R7 ;  /* 0x0000000704047221 */ /* 0x004fc80000010000 */
[----:B----4-:R-:W-:Y:S01]  /*1330*/  FADD.FTZ R4, R4, R6 ;  /* 0x0000000604047221 */ /* 0x010fe20000010000 */
[----:B---3--:R-:W-:-:S03]  /*1340*/  VIMNMX R10, PT, PT, R21, R10, !PT ;  /* 0x0000000a150a7248 */ /* 0x008fc60007fe0100 */
[----:B-1----:R-:W-:Y:S02]  /*1350*/  FADD.FTZ R4, R4, R5 ;  /* 0x0000000504047221 */ /* 0x002fe40000010000 */
        /* <DEDUP_REMOVED lines=26> */
[----:B--2---:R-:W-:Y:S02]  /*1500*/  FFMA.FTZ R4, R4, 0.69314718246459960938, R9 ;  /* 0x3f31721804047823 */ /* 0x004fe40000010009 */
[----:B------:R1:W-:Y:S02]  /*1510*/  STS [R25], R8 ;  /* 0x0000000819007388 */ /* 0x0003e40000000800 */
        /* <DEDUP_REMOVED lines=16> */
.L_x_20:
[----:B------:R-:W-:Y:S05]  /*1620*/  BSYNC.RECONVERGENT B0 ;  /* 0x0000000000007941 */ /* 0x000fea0003800200 */
.L_x_19:
[----:B------:R-:W-:Y:S01]  /*1630*/  STS [R23], R7 ;  /* 0x0000000717007388 */ /* 0x000fe20000000800 */
[----:B------:R-:W-:Y:S01]  /*1640*/  BSSY.RECONVERGENT B1, `(.L_x_21) ;  /* 0x00000ee000017945 */ /* 0x000fe20003800200 */
[----:B------:R-:W-:Y:S01]  /*1650*/  IMAD.MOV.U32 R12, RZ, RZ, RZ ;  /* 0x000000ffff0c7224 */ /* 0x000fe200078e00ff */
[----:B------:R-:W-:Y:S01]  /*1660*/  IADD3 R43, PT, PT, R37, 0x1020, RZ ;  /* 0x00001020252b7810 */ /* 0x000fe20007ffe0ff */
[----:B------:R-:W-:Y:S01]  /*1670*/  STS [R20], R6 ;  /* 0x0000000614007388 */ /* 0x000fe20000000800 */
[----:B------:R-:W-:Y:S02]  /*1680*/  IMAD.MOV.U32 R9, RZ, RZ, RZ ;  /* 0x000000ffff097224 */ /* 0x000fe400078e00ff */
[----:B------:R-:W-:Y:S01]  /*1690*/  IMAD.IADD R49, R51, 0x1, R49 ;  /* 0x0000000133317824 */ /* 0x000fe200078e0231 */
[----:B------:R-:W-:Y:S04]  /*16a0*/  STS [R11], R8 ;  /* 0x000000080b007388 */ /* 0x000fe80000000800 */
[----:B------:R2:W-:Y:S01]  /*16b0*/  @!P1 STS [R42+0x1000], R10 ;  /* 0x0010000a2a009388 */ /* 0x0005e20000000800 */
[----:B------:R-:W-:Y:S01]  /*16c0*/  BAR.SYNC.DEFER_BLOCKING 0x0 ;  /* 0x0000000000007b1d */ /* 0x000fe20000010000 */
[----:B--2---:R-:W-:-:S05]  /*16d0*/  CS2R R10, SRZ ;  /* 0x00000000000a7805 */ /* 0x004fca000001ff00 */
        /* <DEDUP_REMOVED lines=17> */
.L_x_25:
[----:B------:R-:W-:Y:S01]  /*17f0*/  SHF.R.U32.HI R3, RZ, 0x2, R8 ;  /* 0x00000002ff037819 */ /* 0x000fe20000011608 */
[C---:B------:R-:W-:Y:S02]  /*1800*/  VIADD R5, R8.reuse, 0x3 ;  /* 0x0000000308057836 */ /* 0x040fe40000000000 */
[C---:B------:R-:W-:Y:S02]  /*1810*/  VIADD R26, R8.reuse, 0x5 ;  /* 0x00000005081a7836 */ /* 0x040fe40000000000 */
[C---:B------:R-:W-:Y:S01]  /*1820*/  VIADD R52, R8.reuse, 0x4 ;  /* 0x0000000408347836 */ /* 0x040fe20000000000 */
[CC--:B------:R-:W-:Y:S01]  /*1830*/  ISETP.GT.OR P0, PT, R5.reuse, R42.reuse, !P6 ;  /* 0x0000002a0500720c */ /* 0x0c0fe20007704670 */
[----:B-1----:R-:W-:Y:S01]  /*1840*/  IMAD.SHL.U32 R4, R8, 0x8, RZ ;  /* 0x0000000808047824 */ /* 0x002fe200078e00ff */
[----:B------:R-:W-:Y:S02]  /*1850*/  PLOP3.LUT P6, PT, P4, PT, PT, 0x80, 0x8 ;  /* 0x000000000008781c */ /* 0x000fe400027cf070 */
[-C--:B------:R-:W-:Y:S02]  /*1860*/  ISETP.GE.OR P0, PT, R16, R13.reuse, P0 ;  /* 0x0000000d1000720c */ /* 0x080fe40000706670 */
[----:B------:R-:W-:Y:S02]  /*1870*/  LOP3.LUT R4, R4, 0x3fffffe0, RZ, 0xc0, !PT ;  /* 0x3fffffe004047812 */ /* 0x000fe400078ec0ff */
[----:B------:R-:W-:Y:S02]  /*1880*/  ISETP.GT.OR P2, PT, R26, R42, !P6 ;  /* 0x0000002a1a00720c */ /* 0x000fe40007744670 */
[----:B------:R-:W-:Y:S02]  /*1890*/  LOP3.LUT R4, R4, 0x7, R17, 0xf8, !PT ;  /* 0x0000000704047812 */ /* 0x000fe400078ef811 */
[----:B------:R-:W-:Y:S02]  /*18a0*/  ISETP.GE.OR P2, PT, R16, R13, P2 ;  /* 0x0000000d1000720c */ /* 0x000fe40001746670 */
[----:B------:R-:W-:Y:S03]  /*18b0*/  LOP3.LUT R3, R4, 0x1f, R3, 0x78, !PT ;  /* 0x0000001f04037812 */ /* 0x000fe600078e7803 */
[----:B------:R-:W1:Y:S01]  /*18c0*/  @!P0 LDC.64 R6, c[0x0][0x3a8] ;  /* 0x0000ea00ff068b82 */ /* 0x000e620000000a00 */
[----:B------:R-:W-:Y:S02]  /*18d0*/  @!P0 IMAD.MOV.U32 R20, RZ, RZ, R16 ;  /* 0x000000ffff148224 */ /* 0x000fe400078e0010 */
[----:B------:R-:W-:Y:S05]  /*18e0*/  @!P0 IMAD.MOV.U32 R21, RZ, RZ, RZ ;  /* 0x000000ffff158224 */ /* 0x000fea00078e00ff */
[----:B------:R-:W-:Y:S01]  /*18f0*/  @!P2 MOV R31, RZ ;  /* 0x000000ff001fa202 */ /* 0x000fe20000000f00 */
[----:B------:R-:W2:Y:S01]  /*1900*/  @!P2 LDC.64 R24, c[0x0][0x3a8] ;  /* 0x0000ea00ff18ab82 */ /* 0x000ea20000000a00 */
[C---:B-1----:R-:W-:Y:S04]  /*1910*/  @!P0 IMAD.WIDE.U32 R20, R5.reuse, R6, R20 ;  /* 0x0000000605148225 */ /* 0x042fe800078e0014 */
[----:B------:R-:W-:Y:S01]  /*1920*/  @!P0 IMAD R21, R5, R7, R21 ;  /* 0x0000000705158224 */ /* 0x000fe200078e0215 */
[----:B------:R-:W-:Y:S01]  /*1930*/  @!P0 LEA R6, P1, R20, R48, 0x2 ;  /* 0x0000003014068211 */ /* 0x000fe200078210ff */
[----:B------:R-:W-:Y:S02]  /*1940*/  IMAD R5, R3, 0x4, R0 ;  /* 0x0000000403057824 */ /* 0x000fe400078e0200 */
[----:B------:R-:W-:Y:S01]  /*1950*/  VIADD R3, R8, 0x1 ;  /* 0x0000000108037836 */ /* 0x000fe20000000000 */
[----:B------:R-:W-:Y:S02]  /*1960*/  @!P0 LEA.HI.X R7, R20, R47, R21, 0x2, P1 ;  /* 0x0000002f14078211 */ /* 0x000fe400008f1415 */
[----:B------:R-:W-:Y:S01]  /*1970*/  ISETP.GT.OR P1, PT, R52, R42, !P6 ;  /* 0x0000002a3400720c */ /* 0x000fe20007724670 */
[----:B------:R-:W1:Y:S01]  /*1980*/  LDS R5, [R5] ;  /* 0x0000000005057984 */ /* 0x000e620000000800 */
        /* <DEDUP_REMOVED lines=15> */
[C---:B--2---:R-:W-:Y:S04]  /*1a80*/  @!P2 IMAD.WIDE.U32 R30, R26.reuse, R24, R30 ;  /* 0x000000181a1ea225 */ /* 0x044fe800078e001e */
[----:B------:R-:W-:Y:S01]  /*1a90*/  @!P2 IMAD R25, R26, R25, R31 ;  /* 0x000000191a19a224 */ /* 0x000fe200078e021f */
[----:B---3--:R-:W2:Y:S01]  /*1aa0*/  @!P1 LDC.64 R6, c[0x0][0x3a8] ;  /* 0x0000ea00ff069b82 */ /* 0x008ea20000000a00 */
[----:B------:R-:W-:Y:S04]  /*1ab0*/  DEPBAR.LE SB0, 0x3 ;  /* 0x000080c00000791a */ /* 0x000fe80000000000 */
[----:B------:R-:W3:Y:S01]  /*1ac0*/  LDS R3, [R3] ;  /* 0x0000000003037984 */ /* 0x000ee20000000800 */
[----:B-1----:R-:W-:Y:S04]  /*1ad0*/  FSETP.GT.FTZ.AND P0, PT, R5, RZ, PT ;  /* 0x000000ff0500720b */ /* 0x002fe80003f14000 */
[----:B------:R-:W-:Y:S04]  /*1ae0*/  ISETP.LT.OR P0, PT, R14, RZ, !P0 ;  /* 0x000000ff0e00720c */ /* 0x000fe80004701670 */
[----:B------:R-:W-:Y:S01]  /*1af0*/  ISETP.GE.OR P0, PT, R16, R13, P0 ;  /* 0x0000000d1000720c */ /* 0x000fe20000706670 */
[C---:B--2---:R-:W-:Y:S04]  /*1b00*/  @!P1 IMAD.WIDE.U32 R20, R52.reuse, R6, R20 ;  /* 0x0000000634149225 */ /* 0x044fe800078e0014 */
        /* <DEDUP_REMOVED lines=80> */
.L_x_24:
[----:B------:R-:W-:Y:S05]  /*2010*/  BSYNC.RECONVERGENT B0 ;  /* 0x0000000000007941 */ /* 0x000fea0003800200 */
.L_x_23:
[----:B------:R-:W-:Y:S05]  /*2020*/  @!P5 BRA `(.L_x_22) ;  /* 0x00000004003cd947 */ /* 0x000fea0003800000 */
[----:B-1----:R-:W1:Y:S01]  /*2030*/  LDC.64 R4, c[0x0][0x3a0] ;  /* 0x0000e800ff047b82 */ /* 0x002e620000000a00 */
[----:B------:R-:W-:Y:S01]  /*2040*/  IADD3 R17, P0, PT, R36, 0x3, RZ ;  /* 0x0000000324117810 */ /* 0x000fe20007f1e0ff */
[----:B------:R-:W2:Y:S01]  /*2050*/  LDCU.64 UR6, c[0x0][0x3b0] ;  /* 0x00007600ff0677ac */ /* 0x000ea20008000a00 */
[----:B------:R-:W-:Y:S01]  /*2060*/  MOV R48, R50 ;  /* 0x0000003200307202 */ /* 0x000fe20000000f00 */
[----:B------:R-:W-:Y:S01]  /*2070*/  IMAD.MOV R46, RZ, RZ, -R46 ;  /* 0x000000ffff2e7224 */ /* 0x000fe200078e0a2e */
[----:B------:R-:W-:Y:S01]  /*2080*/  LOP3.LUT R2, R2, 0x1f, RZ, 0xc0, !PT ;  /* 0x0000001f02027812 */ /* 0x000fe200078ec0ff */
[----:B------:R-:W-:Y:S01]  /*2090*/  IMAD.X R8, RZ, RZ, RZ, P0 ;  /* 0x000000ffff087224 */ /* 0x000fe200000e06ff */
[----:B------:R-:W3:Y:S01]  /*20a0*/  LDCU.64 UR4, c[0x0][0x380] ;  /* 0x00007000ff0477ac */ /* 0x000ee20008000a00 */
[----:B------:R-:W4:Y:S01]  /*20b0*/  LDC.64 R6, c[0x0][0x3a8] ;  /* 0x0000ea00ff067b82 */ /* 0x000f220000000a00 */
[----:B------:R-:W-:Y:S01]  /*20c0*/  ISETP.GE.AND P1, PT, R14, RZ, PT ;  /* 0x000000ff0e00720c */ /* 0x000fe20003f26270 */
[----:B--2---:R-:W-:-:S02]  /*20d0*/  IMAD R45, R45, UR6, RZ ;  /* 0x000000062d2d7c24 */ /* 0x004fc4000f8e02ff */
[-C--:B-1----:R-:W-:Y:S02]  /*20e0*/  IMAD R3, R40, R4.reuse, RZ ;  /* 0x0000000428037224 */ /* 0x082fe400078e02ff */
[----:B------:R-:W-:-:S04]  /*20f0*/  IMAD.WIDE.U32 R48, R41, R4, R48 ;  /* 0x0000000429307225 */ /* 0x000fc800078e0030 */
[----:B------:R-:W-:Y:S02]  /*2100*/  IMAD R3, R41, R5, R3 ;  /* 0x0000000529037224 */ /* 0x000fe400078e0203 */
[-C--:B----4-:R-:W-:Y:S02]  /*2110*/  IMAD R8, R8, R6.reuse, RZ ;  /* 0x0000000608087224 */ /* 0x090fe400078e02ff */
[----:B------:R-:W-:-:S04]  /*2120*/  IMAD.WIDE.U32 R4, R17, R6, RZ ;  /* 0x0000000611047225 */ /* 0x000fc800078e00ff */
[----:B------:R-:W-:Y:S01]  /*2130*/  IMAD R8, R17, R7, R8 ;  /* 0x0000000711087224 */ /* 0x000fe200078e0208 */
[C---:B------:R-:W-:Y:S01]  /*2140*/  SHF.L.U64.HI R7, R6.reuse, 0x2, R7 ;  /* 0x0000000206077819 */ /* 0x040fe20000010207 */
[----:B------:R-:W-:Y:S01]  /*2150*/  IMAD.IADD R49, R3, 0x1, R49 ;  /* 0x0000000103317824 */ /* 0x000fe200078e0231 */
[----:B------:R-:W-:Y:S01]  /*2160*/  SHF.L.U32 R6, R6, 0x2, RZ ;  /* 0x0000000206067819 */ /* 0x000fe200000006ff */
[----:B------:R-:W-:Y:S01]  /*2170*/  IMAD.SHL.U32 R20, R4, 0x4, RZ ;  /* 0x0000000404147824 */ /* 0x000fe200078e00ff */
        /* <DEDUP_REMOVED lines=13> */
[----:B---3--:R-:W-:-:S04]  /*2250*/  IADD3 R8, P0, PT, R8, UR4, RZ ;  /* 0x0000000408087c10 */ /* 0x008fc8000ff1e0ff */
[----:B------:R-:W-:-:S09]  /*2260*/  IADD3.X R15, PT, PT, R45, UR5, RZ, P0, !PT ;  /* 0x000000052d0f7c10 */ /* 0x000fd200087fe4ff */
.L_x_26:
        /* <DEDUP_REMOVED lines=43> */
.L_x_22:
[----:B------:R-:W-:Y:S05]  /*2520*/  BSYNC.RECONVERGENT B1 ;  /* 0x0000000000017941 */ /* 0x000fea0003800200 */
.L_x_21:
        /* <DEDUP_REMOVED lines=18> */
[----:B-1----:R-:W-:-:S03]  /*2650*/  IMAD.WIDE.U32 R4, R38, UR10, R2 ;  /* 0x0000000a26047c25 */ /* 0x002fc6000f8e0002 */
[----:B------:R-:W-:Y:S02]  /*2660*/  LEA R2, P0, R4, UR4, 0x1 ;  /* 0x0000000404027c11 */ /* 0x000fe4000f8008ff */
[----:B------:R-:W-:-:S04]  /*2670*/  IADD3 R0, PT, PT, R5, R0, RZ ;  /* 0x0000000005007210 */ /* 0x000fc80007ffe0ff */
[----:B------:R-:W-:-:S05]  /*2680*/  LEA.HI.X R3, R4, UR5, R0, 0x1, P0 ;  /* 0x0000000504037c11 */ /* 0x000fca00080f0c00 */
[----:B------:R-:W-:Y:S01]  /*2690*/  STG.E.64 desc[UR38][R2.64], R10 ;  /* 0x0000000a02007986 */ /* 0x000fe2000c101b26 */
[----:B------:R-:W-:Y:S05]  /*26a0*/  EXIT ;  /* 0x000000000000794d */ /* 0x000fea0003800000 */
.L_x_27:
        /* <DEDUP_REMOVED lines=13> */
.L_x_1969:


//--------------------- .text._ZN7cutlass13device_kernelIN5flash19FlashAttnFwdCombineIN4cute5tupleIJNS3_1CILi8EEENS5_ILi128EEEEEELi6ELi256ELi1ELb0ELb0ENS_10bfloat16_tEfNS_4arch4Sm90EEEEEvNT_6ParamsE --------------------------
	.section	.text._ZN7cutlass13device_kernelIN5flash19FlashAttnFwdCombineIN4cute5tupleIJNS3_1CILi8EEENS5_ILi128EEEEEELi6ELi256ELi1ELb0ELb0ENS_10bfloat16_tEfNS_4arch4Sm90EEEEEvNT_6ParamsE,"ax",@progbits
	.align	128
.text._ZN7cutlass13device_kernelIN5flash19FlashAttnFwdCombineIN4cute5tupleIJNS3_1CILi8EEENS5_ILi128EEEEEELi6ELi256ELi1ELb0ELb0ENS_10bfloat16_tEfNS_4arch4Sm90EEEEEvNT_6ParamsE:
        .type           _ZN7cutlass13device_kernelIN5flash19FlashAttnFwdCombineIN4cute5tupleIJNS3_1CILi8EEENS5_ILi128EEEEEELi6ELi256ELi1ELb0ELb0ENS_10bfloat16_tEfNS_4arch4Sm90EEEEEvNT_6ParamsE,@function
        .size           _ZN7cutlass13device_kernelIN5flash19FlashAttnFwdCombineIN4cute5tupleIJNS3_1CILi8EEENS5_ILi128EEEEEELi6ELi256ELi1ELb0ELb0ENS_10bfloat16_tEfNS_4arch4Sm90EEEEEvNT_6ParamsE,(.L_x_1970 - _ZN7cutlass13device_kernelIN5flash19FlashAttnFwdCombineIN4cute5tupleIJNS3_1CILi8EEENS5_ILi128EEEEEELi6ELi256ELi1ELb0ELb0ENS_10bfloat16_tEfNS_4arch4Sm90EEEEEvNT_6ParamsE)
        .other          _ZN7cutlass13device_kernelIN5flash19FlashAttnFwdCombineIN4cute5tupleIJNS3_1CILi8EEENS5_ILi128EEEEEELi6ELi256ELi1ELb0ELb0ENS_10bfloat16_tEfNS_4arch4Sm90EEEEEvNT_6ParamsE,@"STO_CUDA_ENTRY STV_DEFAULT"
_ZN7cutlass13device_kernelIN5flash19FlashAttnFwdCombineIN4cute5tupleIJNS3_1CILi8EEENS5_ILi128EEEEEELi6ELi256ELi1ELb0ELb0ENS_10bfloat16_tEfNS_4arch4Sm90EEEEEvNT_6ParamsE:
        /* <DEDUP_REMOVED lines=38> */
.L_x_29:
[----:B------:R-:W-:Y:S05]  /*0260*/  BSYNC.RECONVERGENT B0 ;  /* 0x0000000000007941 */ /* 0x000fea0003800200 */
.L_x_28:
        /* <DEDUP_REMOVED lines=22> */
.L_x_30:
        /* <DEDUP_REMOVED lines=14> */
[----:B------:R-:W-:Y:S01]  /*04b0*/  SHF.R.U32.HI R0, RZ, 0x3, R2 ;  /* 0x00000003ff007819 */ /* 0x000fe20000011602 */
[----:B------:R-:W4:Y:S03]  /*04c0*/  LDCU UR8, c[0x0][0x430] ;  /* 0x00008600ff0877ac */ /* 0x000f260008000800 */
[----:B------:R-:W-:Y:S01]  /*04d0*/  ISETP.GE.U32.AND P2, PT, R0, R23, PT ;  /* 0x000000170000720c */ /* 0x000fe20003f46070 */
[----:B---3--:R-:W-:-:S12]  /*04e0*/  IMAD.WIDE.U32 R14, R38, UR6, RZ ;  /* 0x00000006260e7c25 */ /* 0x008fd8000f8e00ff */
[----:B------:R-:W3:Y:S01]  /*04f0*/  @!P2 LDC.64 R8, c[0x0][0x3d8] ;  /* 0x0000f600ff08ab82 */ /* 0x000ee20000000a00 */
[----:B--2---:R-:W-:Y:S01]  /*0500*/  IMAD.HI.U32 R11, R12, R7, RZ ;  /* 0x000000070c0b7227 */ /* 0x004fe200078e00ff */
[----:B------:R-:W-:-:S03]  /*0510*/  ISETP.NE.AND P0, PT, R6, 0x1, PT ;  /* 0x000000010600780c */ /* 0x000fc60003f05270 */
[----:B------:R-:W-:Y:S01]  /*0520*/  IMAD R7, R39, UR6, RZ ;  /* 0x0000000627077c24 */ /* 0x000fe2000f8e02ff */
[----:B----4-:R-:W-:Y:S02]  /*0530*/  SHF.R.U32.HI R11, RZ, UR8, R11 ;  /* 0x00000008ff0b7c19 */ /* 0x010fe4000801160b */
[----:B------:R-:W2:Y:S01]  /*0540*/  S2UR UR6, SR_CgaCtaId ;  /* 0x00000000000679c3 */ /* 0x000ea20000008800 */
[----:B------:R-:W-:Y:S01]  /*0550*/  IMAD R7, R38, UR7, R7 ;  /* 0x0000000726077c24 */ /* 0x000fe2000f8e0207 */
[----:B------:R-:W-:-:S03]  /*0560*/  SEL R11, R12, R11, !P0 ;  /* 0x0000000b0c0b7207 */ /* 0x000fc60004000000 */
[----:B------:R-:W-:Y:S01]  /*0570*/  IMAD.IADD R15, R15, 0x1, R7 ;  /* 0x000000010f0f7824 */ /* 0x000fe200078e0207 */
[--C-:B------:R-:W-:Y:S01]  /*0580*/  SHF.R.S32.HI R10, RZ, 0x1f, R11.reuse ;  /* 0x0000001fff0a7819 */ /* 0x100fe2000001140b */
[----:B------:R-:W-:Y:S02]  /*0590*/  IMAD.MOV R7, RZ, RZ, -R11 ;  /* 0x000000ffff077224 */ /* 0x000fe400078e0a0b */
[----:B------:R-:W-:-:S04]  /*05a0*/  IMAD.WIDE.U32 R14, R11, UR4, R14 ;  /* 0x000000040b0e7c25 */ /* 0x000fc8000f8e000e */
[----:B------:R-:W-:Y:S02]  /*05b0*/  IMAD R12, R6, R7, R12 ;  /* 0x00000007060c7224 */ /* 0x000fe400078e020c */
[----:B------:R-:W4:Y:S01]  /*05c0*/  @!P2 LDC.64 R6, c[0x0][0x3c0] ;  /* 0x0000f000ff06ab82 */ /* 0x000f220000000a00 */
[----:B------:R-:W-:Y:S01]  /*05d0*/  IMAD R10, R10, UR4, RZ ;  /* 0x000000040a0a7c24 */ /* 0x000fe2000f8e02ff */
[----:B------:R-:W-:Y:S01]  /*05e0*/  UMOV UR4, 0x400 ;  /* 0x0000040000047882 */ /* 0x000fe20000000000 */
[----:B------:R-:W-:Y:S02]  /*05f0*/  SHF.R.S32.HI R13, RZ, 0x1f, R12 ;  /* 0x0000001fff0d7819 */ /* 0x000fe4000001140c */
[----:B------:R-:W-:Y:S01]  /*0600*/  IMAD R11, R11, UR5, R10 ;  /* 0x000000050b0b7c24 */ /* 0x000fe2000f8e020a */
[----:B------:R-:W-:Y:S02]  /*0610*/  IADD3 R12, P0, PT, R12, R14, RZ ;  /* 0x0000000e0c0c7210 */ /* 0x000fe40007f1e0ff */
[----:B------:R-:W-:Y:S01]  /*0620*/  IADD3 R10, PT, PT, R0, 0x20, RZ ;  /* 0x00000020000a7810 */ /* 0x000fe20007ffe0ff */
[----:B--2---:R-:W-:Y:S01]  /*0630*/  ULEA UR4, UR6, UR4, 0x18 ;  /* 0x0000000406047291 */ /* 0x004fe2000f8ec0ff */
[----:B------:R-:W-:-:S02]  /*0640*/  IADD3.X R13, PT, PT, R13, R15, R11, P0, !PT ;  /* 0x0000000f0d0d7210 */ /* 0x000fc400007fe40b */
[----:B------:R-:W-:Y:S02]  /*0650*/  ISETP.GE.U32.AND P1, PT, R10, R23, PT ;  /* 0x000000170a00720c */ /* 0x000fe40003f26070 */
[----:B------:R-:W-:Y:S01]  /*0660*/  LOP3.LUT R11, R44, 0xff, R2, 0x78, !PT ;  /* 0x000000ff2c0b7812 */ /* 0x000fe200078e7802 */
[----:B---3--:R-:W-:-:S04]  /*0670*/  @!P2 IMAD.WIDE.U32 R14, R0, R8, R12 ;  /* 0x00000008000ea225 */ /* 0x008fc800078e000c */
[----:B------:R-:W-:Y:S02]  /*0680*/  @!P2 IMAD.U32 R8, RZ, RZ, UR4 ;  /* 0x00000004ff08ae24 */ /* 0x000fe4000f8e00ff */
[----:B------:R-:W-:Y:S01]  /*0690*/  @!P2 IMAD R9, R0, R9, R15 ;  /* 0x000000090009a224 */ /* 0x000fe200078e020f */
[----:B----4-:R-:W-:-:S03]  /*06a0*/  @!P2 LEA R18, P0, R14, R6, 0x2 ;  /* 0x000000060e12a211 */ /* 0x010fc600078010ff */
[----:B------:R-:W-:Y:S01]  /*06b0*/  @P1 IMAD.IADD R0, R3, 0x1, R11 ;  /* 0x0000000103001824 */ /* 0x000fe200078e020b */
[C---:B------:R-:W-:Y:S02]  /*06c0*/  @!P2 LEA R6, R11.reuse, R8, 0x2 ;  /* 0x000000080b06a211 */ /* 0x040fe400078e10ff */
[----:B------:R-:W-:Y:S02]  /*06d0*/  @P2 MOV R8, UR4 ;  /* 0x0000000400082c02 */ /* 0x000fe40008000f00 */
[----:B------:R-:W-:Y:S01]  /*06e0*/  @!P2 LEA.HI.X R19, R14, R7, R9, 0x2, P0 ;  /* 0x000000070e13a211 */ /* 0x000fe200000f1409 */
[----:B------:R-:W-:Y:S01]  /*06f0*/  @P2 IMAD.MOV.U32 R14, RZ, RZ, -0x800000 ;  /* 0xff800000ff0e2424 */ /* 0x000fe200078e00ff */
[----:B------:R-:W-:Y:S01]  /*0700*/  @P1 MOV R7, 0xff800000 ;  /* 0xff80000000071802 */ /* 0x000fe20000000f00 */
[----:B------:R-:W-:Y:S01]  /*0710*/  @P2 IMAD R9, R11, 0x4, R8 ;  /* 0x000000040b092824 */ /* 0x000fe200078e0208 */
[----:B------:R-:W-:Y:S01]  /*0720*/  @P1 LEA R0, R0, R8, 0x2 ;  /* 0x0000000800001211 */ /* 0x000fe200078e10ff */
[----:B------:R-:W-:Y:S01]  /*0730*/  @!PT LDS RZ, [RZ] ;  /* 0x00000000fffff984 */ /* 0x000fe20000000800 */
[----:B------:R-:W-:Y:S01]  /*0740*/  @!PT LDS RZ, [RZ] ;  /* 0x00000000fffff984 */ /* 0x000fe20000000800 */
[----:B------:R-:W-:Y:S01]  /*0750*/  @!PT LDS RZ, [RZ] ;  /* 0x00000000fffff984 */ /* 0x000fe20000000800 */
[----:B------:R2:W-:Y:S04]  /*0760*/  @!P2 LDGSTS.E.LTC128B [R6], desc[UR38][R18.64] ;  /* 0x000000001206afae */ /* 0x0005e8000b9a1226 */
[----:B------:R2:W-:Y:S04]  /*0770*/  @P2 STS [R9], R14 ;  /* 0x0000000e09002388 */ /* 0x0005e80000000800 */
[----:B------:R2:W-:Y:S01]  /*0780*/  @P1 STS [R0], R7 ;  /* 0x0000000700001388 */ /* 0x0005e20000000800 */
[----:B------:R-:W-:Y:S05]  /*0790*/  @P1 BRA `(.L_x_32) ;  /* 0x0000000000381947 */ /* 0x000fea0003800000 */
[----:B------:R-:W3:Y:S01]  /*07a0*/  LDCU.64 UR6, c[0x0][0x3d8] ;  /* 0x00007b00ff0677ac */ /* 0x000ee20008000a00 */
[----:B--2---:R-:W-:Y:S01]  /*07b0*/  IMAD.MOV.U32 R6, RZ, RZ, R12 ;  /* 0x000000ffff067224 */ /* 0x004fe200078e000c */
[----:B------:R-:W-:Y:S01]  /*07c0*/  IADD3 R3, PT, PT, R3, R11, RZ ;  /* 0x0000000b03037210 */ /* 0x000fe20007ffe0ff */
[----:B------:R-:W-:Y:S01]  /*07d0*/  IMAD.MOV.U32 R7, RZ, RZ, R13 ;  /* 0x000000ffff077224 */ /* 0x000fe200078e000d */
[----:B------:R-:W2:Y:S02]  /*07e0*/  LDCU.64 UR4, c[0x0][0x3c0] ;  /* 0x00007800ff0477ac */ /* 0x000ea40008000a00 */
[----:B------:R-:W-:Y:S01]  /*07f0*/  LEA R3, R3, R8, 0x2 ;  /* 0x0000000803037211 */ /* 0x000fe200078e10ff */
[----:B---3--:R-:W-:-:S04]  /*0800*/  IMAD.WIDE.U32 R6, R10, UR6, R6 ;  /* 0x000000060a067c25 */ /* 0x008fc8000f8e0006 */
[----:B------:R-:W-:Y:S01]  /*0810*/  IMAD R10, R10, UR7, R7 ;  /* 0x000000070a0a7c24 */ /* 0x000fe2000f8e0207 */
[----:B--2---:R-:W-:-:S04]  /*0820*/  LEA R12, P0, R6, UR4, 0x2 ;  /* 0x00000004060c7c11 */ /* 0x004fc8000f8010ff */
[----:B------:R-:W-:-:S05]  /*0830*/  LEA.HI.X R13, R6, UR5, R10, 0x2, P0 ;  /* 0x00000005060d7c11 */ /* 0x000fca00080f140a */
[----:B------:R-:W-:Y:S01]  /*0840*/  @!PT LDS RZ, [RZ] ;  /* 0x00000000fffff984 */ /* 0x000fe20000000800 */
[----:B------:R-:W-:Y:S01]  /*0850*/  @!PT LDS RZ, [RZ] ;  /* 0x00000000fffff984 */ /* 0x000fe20000000800 */
[----:B------:R-:W-:Y:S01]  /*0860*/  @!PT LDS RZ, [RZ] ;  /* 0x00000000fffff984 */ /* 0x000fe20000000800 */
[----:B------:R3:W-:Y:S04]  /*0870*/  LDGSTS.E.LTC128B [R3], desc[UR38][R12.64] ;  /* 0x000000000c037fae */ /* 0x0007e8000b9a1226 */
.L_x_32:
[----:B------:R-:W-:Y:S05]  /*0880*/  BSYNC.RECONVERGENT B0 ;  /* 0x0000000000007941 */ /* 0x000fea0003800200 */
.L_x_31:
[----:B------:R-:W4:Y:S01]  /*0890*/  LDCU UR5, c[0x0][0x430] ;  /* 0x00008600ff0577ac */ /* 0x000f220008000800 */
[----:B------:R-:W-:Y:S01]  /*08a0*/  IMAD.IADD R41, R17, 0x1, R16 ;  /* 0x0000000111297824 */ /* 0x000fe200078e0210 */
[----:B-1----:R-:W-:Y:S01]  /*08b0*/  ISETP.NE.AND P1, PT, R4, 0x1, PT ;  /* 0x000000010400780c */ /* 0x002fe20003f25270 */
[----:B------:R-:W-:Y:S01]  /*08c0*/  IMAD.SHL.U32 R16, R2, 0x4, RZ ;  /* 0x0000000402107824 */ /* 0x000fe200078e00ff */
[----:B------:R-:W1:Y:S01]  /*08d0*/  LDCU UR4, c[0x0][0x38c] ;  /* 0x00007180ff0477ac */ /* 0x000e620008000800 */
[C---:B------:R-:W-:Y:S01]  /*08e0*/  IMAD.HI.U32 R5, R41.reuse, R5, RZ ;  /* 0x0000000529057227 */ /* 0x040fe200078e00ff */
[----:B------:R-:W-:Y:S01]  /*08f0*/  ISETP.GE.AND P0, PT, R41, UR36, PT ;  /* 0x0000002429007c0c */ /* 0x000fe2000bf06270 */
[----:B--2---:R-:W2:Y:S01]  /*0900*/  S2R R0, SR_CgaCtaId ;  /* 0x0000000000007919 */ /* 0x004ea20000008800 */
[----:B------:R-:W-:Y:S01]  /*0910*/  LOP3.LUT R16, R16, 0x7c, RZ, 0xc0, !PT ;  /* 0x0000007c10107812 */ /* 0x000fe200078ec0ff */
[----:B------:R-:W-:Y:S01]  /*0920*/  IMAD.SHL.U32 R18, R22, 0x80, RZ ;  /* 0x0000008016127824 */ /* 0x000fe200078e00ff */
[----:B------:R-:W5:Y:S01]  /*0930*/  LDCU.128 UR8, c[0x0][0x3b0] ;  /* 0x00007600ff0877ac */ /* 0x000f620008000c00 */
[----:B------:R-:W-:Y:S01]  /*0940*/  IMAD.MOV.U32 R19, RZ, RZ, RZ ;  /* 0x000000ffff137224 */ /* 0x000fe200078e00ff */
[----:B------:R-:W0:Y:S01]  /*0950*/  LDGDEPBAR ;  /* 0x00000000000079af */ /* 0x000e220000000000 */
[----:B---3--:R-:W-:Y:S01]  /*0960*/  LOP3.LUT R12, R2, 0x1f, RZ, 0xc0, !PT ;  /* 0x0000001f020c7812 */ /* 0x008fe200078ec0ff */
[----:B------:R-:W3:Y:S01]  /*0970*/  LDCU.64 UR6, c[0x0][0x3a0] ;  /* 0x00007400ff0677ac */ /* 0x000ee20008000a00 */
[----:B----4-:R-:W-:-:S02]  /*0980*/  SHF.R.U32.HI R15, RZ, UR5, R5 ;  /* 0x00000005ff0f7c19 */ /* 0x010fc40008011605 */
[----:B-1----:R-:W-:Y:S01]  /*0990*/  IADD3 R13, PT, PT, -R18, UR4, RZ ;  /* 0x00000004120d7c10 */ /* 0x002fe2000fffe1ff */
[----:B------:R-:W1:Y:S01]  /*09a0*/  LDCU.64 UR4, c[0x0][0x380] ;  /* 0x00007000ff0477ac */ /* 0x000e620008000a00 */
[----:B------:R-:W-:Y:S02]  /*09b0*/  SEL R15, R41, R15, !P1 ;  /* 0x0000000f290f7207 */ /* 0x000fe40004800000 */
[----:B------:R-:W-:Y:S02]  /*09c0*/  ISETP.GE.AND P5, PT, R16, R13, PT ;  /* 0x0000000d1000720c */ /* 0x000fe40003fa6270 */
[----:B------:R-:W-:Y:S01]  /*09d0*/  SEL R14, R15, 0xffffffff, !P0 ;  /* 0xffffffff0f0e7807 */ /* 0x000fe20004000000 */
[----:B-----5:R-:W-:Y:S01]  /*09e0*/  IMAD R49, R39, UR10, RZ ;  /* 0x0000000a27317c24 */ /* 0x020fe2000f8e02ff */
[--C-:B------:R-:W-:Y:S01]  /*09f0*/  SHF.R.S32.HI R46, RZ, 0x1f, R15.reuse ;  /* 0x0000001fff2e7819 */ /* 0x100fe2000001140f */
[----:B------:R-:W-:Y:S01]  /*0a00*/  IMAD.MOV R3, RZ, RZ, -R15 ;  /* 0x000000ffff037224 */ /* 0x000fe200078e0a0f */
[----:B------:R-:W-:Y:S01]  /*0a10*/  ISETP.LT.OR P5, PT, R14, RZ, P5 ;  /* 0x000000ff0e00720c */ /* 0x000fe20002fa1670 */
[----:B------:R-:W-:Y:S01]  /*0a20*/  IMAD.WIDE.U32 R8, R38, UR10, R18 ;  /* 0x0000000a26087c25 */ /* 0x000fe2000f8e0012 */
[----:B------:R-:W-:-:S02]  /*0a30*/  ISETP.NE.OR P0, PT, R12, RZ, P0 ;  /* 0x000000ff0c00720c */ /* 0x000fc40000705670 */
[----:B------:R-:W-:Y:S01]  /*0a40*/  ISETP.EQ.OR P4, PT, R23, 0x2, P5 ;  /* 0x000000021700780c */ /* 0x000fe20002f82670 */
[----:B------:R-:W-:Y:S01]  /*0a50*/  IMAD R49, R38, UR11, R49 ;  /* 0x0000000b26317c24 */ /* 0x000fe2000f8e0231 */
[----:B------:R-:W-:Y:S01]  /*0a60*/  ISETP.NE.OR P0, PT, R22, RZ, P0 ;  /* 0x000000ff1600720c */ /* 0x000fe20000705670 */
[----:B------:R-:W-:Y:S01]  /*0a70*/  IMAD R41, R4, R3, R41 ;  /* 0x0000000304297224 */ /* 0x000fe200078e0229 */
[----:B------:R-:W-:Y:S01]  /*0a80*/  MOV R3, 0x400 ;  /* 0x0000040000037802 */ /* 0x000fe20000000f00 */
[----:B------:R-:W-:Y:S02]  /*0a90*/  IMAD.IADD R9, R49, 0x1, R9 ;  /* 0x0000000131097824 */ /* 0x000fe400078e0209 */
[----:B------:R-:W-:Y:S01]  /*0aa0*/  IMAD R10, R46, UR8, RZ ;  /* 0x000000082e0a7c24 */ /* 0x000fe2000f8e02ff */
[----:B------:R-:W-:Y:S01]  /*0ab0*/  SHF.R.S32.HI R40, RZ, 0x1f, R41 ;  /* 0x0000001fff287819 */ /* 0x000fe20000011429 */
[----:B------:R-:W4:Y:S01]  /*0ac0*/  @!P5 LDC.64 R6, c[0x0][0x3a8] ;  /* 0x0000ea00ff06db82 */ /* 0x000f220000000a00 */
[----:B------:R-:W-:Y:S01]  /*0ad0*/  IMAD.WIDE.U32 R8, R15, UR8, R8 ;  /* 0x000000080f087c25 */ /* 0x000fe2000f8e0008 */
[----:B--2---:R-:W-:-:S03]  /*0ae0*/  LEA R0, R0, R3, 0x18 ;  /* 0x0000000300007211 */ /* 0x004fc600078ec0ff */
[----:B------:R-:W-:Y:S02]  /*0af0*/  IMAD R10, R15, UR9, R10 ;  /* 0x000000090f0a7c24 */ /* 0x000fe4000f8e020a */
[----:B---3--:R-:W-:Y:S01]  /*0b00*/  IMAD R48, R40, UR6, RZ ;  /* 0x0000000628307c24 */ /* 0x008fe2000f8e02ff */
[----:B------:R-:W2:Y:S01]  /*0b10*/  @!P4 LDC.64 R4, c[0x0][0x3a8] ;  /* 0x0000ea00ff04cb82 */ /* 0x000ea20000000a00 */
[----:B------:R-:W-:Y:S02]  /*0b20*/  IMAD.IADD R11, R9, 0x1, R10 ;  /* 0x00000001090b7824 */ /* 0x000fe400078e020a */
[----:B------:R-:W-:Y:S02]  /*0b30*/  IMAD.MOV.U32 R10, RZ, RZ, R8 ;  /* 0x000000ffff0a7224 */ /* 0x000fe400078e0008 */
[C---:B------:R-:W-:Y:S02]  /*0b40*/  IMAD R48, R41.reuse, UR7, R48 ;  /* 0x0000000729307c24 */ /* 0x040fe4000f8e0230 */
[----:B------:R-:W-:-:S04]  /*0b50*/  IMAD.WIDE.U32 R10, R41, UR6, R10 ;  /* 0x00000006290a7c25 */ /* 0x000fc8000f8e000a */
[----:B------:R-:W-:Y:S01]  /*0b60*/  IMAD.IADD R48, R11, 0x1, R48 ;  /* 0x000000010b307824 */ /* 0x000fe200078e0230 */
[----:B-1----:R-:W-:Y:S01]  /*0b70*/  LEA R45, P3, R10, UR4, 0x2 ;  /* 0x000000040a2d7c11 */ /* 0x002fe2000f8610ff */
[C---:B------:R-:W-:Y:S02]  /*0b80*/  IMAD R37, R2.reuse, 0x10, R0 ;  /* 0x0000001002257824 */ /* 0x040fe400078e0200 */
[----:B------:R-:W-:Y:S01]  /*0b90*/  IMAD.SHL.U32 R3, R2, 0x8, RZ ;  /* 0x0000000802037824 */ /* 0x000fe200078e00ff */
[----:B----4-:R-:W-:Y:S01]  /*0ba0*/  @!P5 IADD3 R6, P1, PT, R16, R6, RZ ;  /* 0x000000061006d210 */ /* 0x010fe20007f3e0ff */
[----:B------:R-:W-:Y:S01]  /*0bb0*/  IMAD.WIDE.U32 R50, R38, UR10, RZ ;  /* 0x0000000a26327c25 */ /* 0x000fe2000f8e00ff */
[----:B------:R-:W-:Y:S02]  /*0bc0*/  LEA.HI.X R48, R10, UR5, R48, 0x2, P3 ;  /* 0x000000050a307c11 */ /* 0x000fe400098f1430 */
[----:B------:R-:W-:Y:S01]  /*0bd0*/  @!P5 LEA R10, P3, R16, R45, 0x2 ;  /* 0x0000002d100ad211 */ /* 0x000fe200078610ff */
[----:B------:R-:W-:Y:S01]  /*0be0*/  @!P5 IMAD.X R7, RZ, RZ, R7, P1 ;  /* 0x000000ffff07d224 */ /* 0x000fe200008e0607 */
[----:B------:R-:W-:Y:S01]  /*0bf0*/  LOP3.LUT R3, R3, 0xf8, RZ, 0xc0, !PT ;  /* 0x000000f803037812 */ /* 0x000fe200078ec0ff */
[----:B------:R-:W-:Y:S01]  /*0c00*/  IMAD R42, R17, 0x4, R0 ;  /* 0x00000004112a7824 */ /* 0x000fe200078e0200 */
[----:B--2---:R-:W-:Y:S01]  /*0c10*/  @!P4 LEA R8, P2, R4, R16, 0x1 ;  /* 0x000000100408c211 */ /* 0x004fe200078408ff */
[----:B------:R-:W-:-:S03]  /*0c20*/  @!P5 IMAD.X R11, RZ, RZ, R48, P3 ;  /* 0x000000ffff0bd224 */ /* 0x000fc600018e0630 */
[----:B------:R-:W-:Y:S02]  /*0c30*/  @!P4 LEA.HI.X R5, R4, RZ, R5, 0x1, P2 ;  /* 0x000000ff0405c211 */ /* 0x000fe400010f0c05 */
[-C--:B------:R-:W-:Y:S01]  /*0c40*/  @!P5 LEA R20, P2, R6, R45.reuse, 0x2 ;  /* 0x0000002d0614d211 */ /* 0x080fe200078410ff */
[----:B------:R-:W-:Y:S01]  /*0c50*/  @!PT LDS RZ, [RZ] ;  /* 0x00000000fffff984 */ /* 0x000fe20000000800 */
[----:B------:R-:W-:Y:S01]  /*0c60*/  @!PT LDS RZ, [RZ] ;  /* 0x00000000fffff984 */ /* 0x000fe20000000800 */
[----:B------:R-:W-:Y:S01]  /*0c70*/  @!PT LDS RZ, [RZ] ;  /* 0x00000000fffff984 */ /* 0x000fe20000000800 */
[----:B------:R1:W-:Y:S01]  /*0c80*/  @!P5 LDGSTS.E.BYPASS.LTC128B.128 [R37+0x820], desc[UR38][R10.64] ;  /* 0x008200000a25dfae */ /* 0x0003e2000b981a26 */
[----:B------:R-:W-:Y:S02]  /*0c90*/  @!P4 LEA R4, P1, R8, R45, 0x2 ;  /* 0x0000002d0804c211 */ /* 0x000fe400078210ff */
[-C--:B------:R-:W-:Y:S01]  /*0ca0*/  @!P5 LEA.HI.X R21, R6, R48.reuse, R7, 0x2, P2 ;  /* 0x000000300615d211 */ /* 0x080fe200010f1407 */
[----:B------:R-:W0:Y:S01]  /*0cb0*/  LDGDEPBAR ;  /* 0x00000000000079af */ /* 0x000e220000000000 */
[----:B------:R-:W-:Y:S02]  /*0cc0*/  @!P4 LEA.HI.X R5, R8, R48, R5, 0x2, P1 ;  /* 0x000000300805c211 */ /* 0x000fe400008f1405 */
[----:B------:R-:W-:Y:S01]  /*0cd0*/  SHF.R.U32.HI R6, RZ, 0x2, R2 ;  /* 0x00000002ff067819 */ /* 0x000fe20000011602 */
[----:B------:R-:W-:Y:S03]  /*0ce0*/  @!P5 LDGSTS.E.BYPASS.LTC128B.128 [R37+0x1820], desc[UR38][R20.64] ;  /* 0x018200001425dfae */ /* 0x000fe6000b981a26 */
[----:B------:R-:W-:Y:S01]  /*0cf0*/  LOP3.LUT R3, R3, 0x7, R6, 0xf8, !PT ;  /* 0x0000000703037812 */ /* 0x000fe200078ef806 */
[----:B------:R-:W0:Y:S03]  /*0d00*/  LDGDEPBAR ;  /* 0x00000000000079af */ /* 0x000e260000000000 */
[----:B------:R-:W-:Y:S01]  /*0d10*/  LOP3.LUT R3, R3, 0x7, R17, 0x78, !PT ;  /* 0x0000000703037812 */ /* 0x000fe200078e7811 */
[----:B------:R2:W-:Y:S04]  /*0d20*/  @!P4 LDGSTS.E.BYPASS.LTC128B.128 [R37+0x2820], desc[UR38][R4.64] ;  /* 0x028200000425cfae */ /* 0x0005e8000b981a26 */
[----:B------:R-:W0:Y:S01]  /*0d30*/  LDGDEPBAR ;  /* 0x00000000000079af */ /* 0x000e220000000000 */
[----:B-1----:R-:W-:-:S04]  /*0d40*/  IMAD R11, R3, 0x4, R0 ;  /* 0x00000004030b7824 */ /* 0x002fc800078e0200 */
[----:B------:R-:W-:Y:S01]  /*0d50*/  VIADD R10, R11, 0x3e0 ;  /* 0x000003e00b0a7836 */ /* 0x000fe20000000000 */
[----:B--2---:R-:W-:Y:S01]  /*0d60*/  LOP3.LUT R4, R2, 0x1, RZ, 0xc0, !PT ;  /* 0x0000000102047812 */ /* 0x004fe200078ec0ff */
[----:B------:R-:W-:-:S06]  /*0d70*/  DEPBAR.LE SB0, 0x3 ;  /* 0x000080c00000791a */ /* 0x000fcc0000000000 */
[----:B------:R-:W-:Y:S05]  /*0d80*/  WARPSYNC.ALL ;  /* 0x0000000000007948 */ /* 0x000fea0003800000 */
[----:B------:R-:W-:Y:S01]  /*0d90*/  BAR.SYNC.DEFER_BLOCKING 0x0 ;  /* 0x0000000000007b1d */ /* 0x000fe20000010000 */
[----:B------:R-:W-:-:S05]  /*0da0*/  ISETP.NE.U32.AND P1, PT, R4, 0x1, PT ;  /* 0x000000010400780c */ /* 0x000fca0003f25070 */
[----:B------:R-:W-:Y:S08]  /*0db0*/  BSSY.RECONVERGENT B0, `(.L_x_33) ;  /* 0x0000049000007945 */ /* 0x000ff00003800200 */
[----:B------:R-:W-:Y:S01]  /*0dc0*/  @P1 VIADD R10, R11, 0x420 ;  /* 0x000004200b0a1836 */ /* 0x000fe20000000000 */
[----:B------:R-:W1:Y:S04]  /*0dd0*/  LDS R7, [R11] ;  /* 0x000000000b077984 */ /* 0x000e680000000800 */
[----:B------:R-:W2:Y:S01]  /*0de0*/  LDS R4, [R10] ;  /* 0x000000000a047984 */ /* 0x000ea20000000800 */
[----:B-1----:R-:W-:-:S02]  /*0df0*/  FSETP.NEU.FTZ.AND P2, PT, R7, -INF , PT ;  /* 0xff8000000700780b */ /* 0x002fc40003f5d000 */
[----:B--2---:R-:W-:-:S05]  /*0e00*/  FMNMX.FTZ R3, R7, R4, !PT ;  /* 0x0000000407037209 */ /* 0x004fca0007810000 */
        /* <DEDUP_REMOVED lines=14> */
[----:B------:R-:W-:-:S03]  /*0ef0*/  FADD.FTZ R6, R4, -R6 ;  /* 0x8000000604067221 */ /* 0x000fc60000010000 */
[----:B------:R-:W-:Y:S01]  /*0f00*/  FMUL.FTZ R3, R3, 1.4426950216293334961 ;  /* 0x3fb8aa3b03037820 */ /* 0x000fe20000410000 */
[----:B------:R-:W-:-:S05]  /*0f10*/  FMUL.FTZ R6, R6, 1.4426950216293334961 ;  /* 0x3fb8aa3b06067820 */ /* 0x000fca0000410000 */
[----:B------:R-:W1:Y:S08]  /*0f20*/  MUFU.EX2 R3, R3 ;  /* 0x0000000300037308 */ /* 0x000e700000000800 */
[----:B------:R-:W2:Y:S01]  /*0f30*/  MUFU.EX2 R6, R6 ;  /* 0x0000000600067308 */ /* 0x000ea20000000800 */
[----:B-1----:R-:W-:-:S04]  /*0f40*/  FADD.FTZ R8, RZ, R3 ;  /* 0x00000003ff087221 */ /* 0x002fc80000010000 */
[----:B--2---:R-:W-:-:S05]  /*0f50*/  FADD.FTZ R8, R8, R6 ;  /* 0x0000000608087221 */ /* 0x004fca0000010000 */
[----:B------:R-:W1:Y:S02]  /*0f60*/  SHFL.BFLY PT, R5, R8, 0x10, 0x1f ;  /* 0x0e001f0008057f89 */ /* 0x000e6400000e0000 */
[----:B-1----:R-:W-:Y:S01]  /*0f70*/  FADD.FTZ R5, R8, R5 ;  /* 0x0000000508057221 */ /* 0x002fe20000010000 */
[C---:B------:R-:W-:Y:S02]  /*0f80*/  SEL R8, R12.reuse, 0xffffffff, P2 ;  /* 0xffffffff0c087807 */ /* 0x040fe40001000000 */
[----:B------:R-:W-:Y:S02]  /*0f90*/  @P1 LOP3.LUT R8, R12, 0x20, RZ, 0xfc, !PT ;  /* 0x000000200c081812 */ /* 0x000fe400078efcff */
[----:B------:R-:W1:Y:S04]  /*0fa0*/  SHFL.BFLY PT, R4, R5, 0x8, 0x1f ;  /* 0x0d001f0005047f89 */ /* 0x000e6800000e0000 */
[----:B------:R-:W2:Y:S01]  /*0fb0*/  SHFL.BFLY PT, R7, R8, 0x10, 0x1f ;  /* 0x0e001f0008077f89 */ /* 0x000ea200000e0000 */
[----:B-1----:R-:W-:Y:S01]  /*0fc0*/  FADD.FTZ R4, R5, R4 ;  /* 0x0000000405047221 */ /* 0x002fe20000010000 */
[----:B--2---:R-:W-:-:S04]  /*0fd0*/  VIMNMX R7, PT, PT, R8, R7, !PT ;  /* 0x0000000708077248 */ /* 0x004fc80007fe0100 */
        /* <DEDUP_REMOVED lines=10> */
[----:B-1----:R-:W-:-:S04]  /*1080*/  FADD.FTZ R5, R4, R5 ;  /* 0x0000000504057221 */ /* 0x002fc80000010000 */
[----:B------:R-:W1:Y:S01]  /*1090*/  MUFU.RCP R4, R5 ;  /* 0x0000000500047308 */ /* 0x000e620000001000 */
[----:B------:R-:W-:Y:S02]  /*10a0*/  FSETP.NE.FTZ.AND P1, PT, R5, RZ, PT ;  /* 0x000000ff0500720b */ /* 0x000fe40003f35000 */
[----:B--2---:R-:W-:-:S05]  /*10b0*/  VIMNMX R8, PT, PT, R7, R8, !PT ;  /* 0x0000000807087248 */ /* 0x004fca0007fe0100 */
[----:B------:R-:W2:Y:S01]  /*10c0*/  SHFL.BFLY PT, R7, R8, 0x1, 0x1f ;  /* 0x0c201f0008077f89 */ /* 0x000ea200000e0000 */
[----:B------:R-:W3:Y:S01]  /*10d0*/  MUFU.LG2 R5, R5 ;  /* 0x0000000500057308 */ /* 0x000ee20000000c00 */
[----:B-1----:R-:W-:Y:S02]  /*10e0*/  FSEL R4, R4, RZ, P1 ;  /* 0x000000ff04047208 */ /* 0x002fe40000800000 */
[----:B------:R-:W-:-:S03]  /*10f0*/  LOP3.LUT P1, RZ, R2, 0x31f, RZ, 0xc0, !PT ;  /* 0x0000031f02ff7812 */ /* 0x000fc6000782c0ff */
[-C--:B------:R-:W-:Y:S01]  /*1100*/  FMUL.FTZ R3, R3, R4.reuse ;  /* 0x0000000403037220 */ /* 0x080fe20000410000 */
[----:B------:R-:W-:Y:S01]  /*1110*/  FMUL.FTZ R6, R6, R4 ;  /* 0x0000000406067220 */ /* 0x000fe20000410000 */
[----:B---3--:R-:W-:-:S03]  /*1120*/  FFMA.FTZ R5, R5, 0.69314718246459960938, R9 ;  /* 0x3f31721805057823 */ /* 0x008fc60000010009 */
[----:B------:R1:W-:Y:S01]  /*1130*/  STS [R11], R3 ;  /* 0x000000030b007388 */ /* 0x0003e20000000800 */
[----:B--2---:R-:W-:Y:S01]  /*1140*/  VIMNMX R7, PT, PT, R8, R7, !PT ;  /* 0x0000000708077248 */ /* 0x004fe20007fe0100 */
        /* <DEDUP_REMOVED lines=15> */
.L_x_34:
[----:B------:R-:W-:Y:S05]  /*1240*/  BSYNC.RECONVERGENT B0 ;  /* 0x0000000000007941 */ /* 0x000fea0003800200 */
.L_x_33:
[----:B------:R1:W-:Y:S01]  /*1250*/  STS [R10], R6 ;  /* 0x000000060a007388 */ /* 0x0003e20000000800 */
[----:B------:R-:W-:Y:S01]  /*1260*/  BSSY.RECONVERGENT B1, `(.L_x_35) ;  /* 0x00000ec000017945 */ /* 0x000fe20003800200 */
[----:B------:R-:W-:Y:S01]  /*1270*/  IMAD.MOV.U32 R12, RZ, RZ, RZ ;  /* 0x000000ffff0c7224 */ /* 0x000fe200078e00ff */
[----:B------:R-:W-:Y:S01]  /*1280*/  IADD3 R43, PT, PT, R37, 0x820, RZ ;  /* 0x00000820252b7810 */ /* 0x000fe20007ffe0ff */
[----:B------:R-:W-:Y:S01]  /*1290*/  @!P1 STS [R42+0x800], R7 ;  /* 0x000800072a009388 */ /* 0x000fe20000000800 */
[----:B--2---:R-:W-:Y:S02]  /*12a0*/  IMAD.MOV.U32 R9, RZ, RZ, RZ ;  /* 0x000000ffff097224 */ /* 0x004fe400078e00ff */
[----:B------:R-:W-:Y:S01]  /*12b0*/  IMAD.IADD R49, R51, 0x1, R49 ;  /* 0x0000000133317824 */ /* 0x000fe200078e0231 */
[----:B------:R-:W-:Y:S01]  /*12c0*/  BAR.SYNC.DEFER_BLOCKING 0x0 ;  /* 0x0000000000007b1d */ /* 0x000fe20000010000 */
[----:B-1----:R-:W-:-:S05]  /*12d0*/  CS2R R10, SRZ ;  /* 0x00000000000a7805 */ /* 0x002fca000001ff00 */
[----:B------:R-:W1:Y:S02]  /*12e0*/  LDS R42, [R42+0x800] ;  /* 0x000800002a2a7984 */ /* 0x000e640000000800 */
[----:B-1----:R-:W-:-:S13]  /*12f0*/  ISETP.GE.AND P0, PT, R42, RZ, PT ;  /* 0x000000ff2a00720c */ /* 0x002fda0003f06270 */
        /* <DEDUP_REMOVED lines=15> */
.L_x_39:
        /* <DEDUP_REMOVED lines=130> */
.L_x_38:
[----:B------:R-:W-:Y:S05]  /*1c10*/  BSYNC.RECONVERGENT B0 ;  /* 0x0000000000007941 */ /* 0x000fea0003800200 */
.L_x_37:
[----:B------:R-:W-:Y:S05]  /*1c20*/  @!P5 BRA `(.L_x_36) ;  /* 0x00000004003cd947 */ /* 0x000fea0003800000 */
[----:B------:R-:W1:Y:S01]  /*1c30*/  LDC.64 R4, c[0x0][0x3a0] ;  /* 0x0000e800ff047b82 */ /* 0x000e620000000a00 */
        /* <DEDUP_REMOVED lines=35> */
.L_x_40:
        /* <DEDUP_REMOVED lines=43> */
.L_x_36:
[----:B------:R-:W-:Y:S05]  /*2120*/  BSYNC.RECONVERGENT B1 ;  /* 0x0000000000017941 */ /* 0x000fea0003800200 */
.L_x_35:
[----:B------:R-:W-:-:S04]  /*2130*/  ISETP.GE.AND P0, PT, R16, R13, PT ;  /* 0x0000000d1000720c */ /* 0x000fc80003f06270 */
[----:B------:R-:W-:-:S13]  /*2140*/  ISETP.LT.OR P0, PT, R14, RZ, P0 ;  /* 0x000000ff0e00720c */ /* 0x000fda0000701670 */
[----:B------:R-:W-:Y:S05]  /*2150*/  @P0 EXIT ;  /* 0x000000000000094d */ /* 0x000fea0003800000 */
[----:B------:R-:W1:Y:S01]  /*2160*/  LDCU.128 UR4, c[0x0][0x3f0] ;  /* 0x00007e00ff0477ac */ /* 0x000e620008000c00 */
[----:B------:R-:W-:Y:S02]  /*2170*/  IADD3 R16, PT, PT, R16, R18, RZ ;  /* 0x0000001210107210 */ /* 0x000fe40007ffe0ff */
[----:B------:R-:W-:Y:S01]  /*2180*/  MOV R17, RZ ;  /* 0x000000ff00117202 */ /* 0x000fe20000000f00 */
[----:B------:R-:W2:Y:S01]  /*2190*/  LDCU.128 UR8, c[0x0][0x400] ;  /* 0x00008000ff0877ac */ /* 0x000ea20008000c00 */
[----:B------:R-:W-:Y:S02]  /*21a0*/  F2FP.BF16.F32.PACK_AB R10, R10, R9 ;  /* 0x000000090a0a723e */ /* 0x000fe400000010ff */
[----:B------:R-:W-:Y:S01]  /*21b0*/  F2FP.BF16.F32.PACK_AB R11, R12, R11 ;  /* 0x0000000b0c0b723e */ /* 0x000fe200000010ff */
[----:B-1----:R-:W-:Y:S02]  /*21c0*/  IMAD R40, R40, UR6, RZ ;  /* 0x0000000628287c24 */ /* 0x002fe4000f8e02ff */
[----:B------:R-:W-:-:S04]  /*21d0*/  IMAD.WIDE.U32 R16, R41, UR6, R16 ;  /* 0x0000000629107c25 */ /* 0x000fc8000f8e0010 */
[----:B------:R-:W-:Y:S01]  /*21e0*/  IMAD R40, R41, UR7, R40 ;  /* 0x0000000729287c24 */ /* 0x000fe2000f8e0228 */
[----:B------:R-:W-:Y:S01]  /*21f0*/  MOV R2, R16 ;  /* 0x0000001000027202 */ /* 0x000fe20000000f00 */
[----:B--2---:R-:W-:-:S03]  /*2200*/  IMAD R0, R39, UR10, RZ ;  /* 0x0000000a27007c24 */ /* 0x004fc6000f8e02ff */
        /* <DEDUP_REMOVED lines=10> */
.L_x_41:
        /* <DEDUP_REMOVED lines=13> */
.L_x_1970:


//--------------------- .text._ZN7cutlass13device_kernelIN5flash19FlashAttnFwdCombineIN4cute5tupleIJNS3_1CILi8EEENS5_ILi128EEEEEELi5ELi256ELi1ELb0ELb0ENS_10bfloat16_tEfNS_4arch4Sm90EEEEEvNT_6ParamsE --------------------------
	.section	.text._ZN7cutlass13device_kernelIN5flash19FlashAttnFwdCombineIN4cute5tupleIJNS3_1CILi8EEENS5_ILi128EEEEEELi5ELi256ELi1ELb0ELb0ENS_10bfloat16_tEfNS_4arch4Sm90EEEEEvNT_6ParamsE,"ax",@progbits
	.align	128
.text._ZN7cutlass13device_kernelIN5flash19FlashAttnFwdCombineIN4cute5tupleIJNS3_1CILi8EEENS5_ILi128EEEEEELi5ELi256ELi1ELb0ELb0ENS_10bfloat16_tEfNS_4arch4Sm90EEEEEvNT_6ParamsE:
        .type           _ZN7cutlass13device_kernelIN5flash19FlashAttnFwdCombineIN4cute5tupleIJNS3_1CILi8EEENS5_ILi128EEEEEELi5ELi256ELi1ELb0ELb0ENS_10bfloat16_tEfNS_4arch4Sm90EEEEEvNT_6ParamsE,@function
        .size           _ZN7cutlass13device_kernelIN5flash19FlashAttnFwdCombineIN4cute5tupleIJNS3_1CILi8EEENS5_ILi128EEEEEELi5ELi256ELi1ELb0ELb0ENS_10bfloat16_tEfNS_4arch4Sm90EEEEEvNT_6ParamsE,(.L_x_1971 - _ZN7cutlass13device_kernelIN5flash19FlashAttnFwdCombineIN4cute5tupleIJNS3_1CILi8EEENS5_ILi128EEEEEELi5ELi256ELi1ELb0ELb0ENS_10bfloat16_tEfNS_4arch4Sm90EEEEEvNT_6ParamsE)
        .other          _ZN7cutlass13device_kernelIN5flash19FlashAttnFwdCombineIN4cute5tupleIJNS3_1CILi8EEENS5_ILi128EEEEEELi5ELi256ELi1ELb0ELb0ENS_10bfloat16_tEfNS_4arch4Sm90EEEEEvNT_6ParamsE,@"STO_CUDA_ENTRY STV_DEFAULT"
_ZN7cutlass13device_kernelIN5flash19FlashAttnFwdCombineIN4cute5tupleIJNS3_1CILi8EEENS5_ILi128EEEEEELi5ELi256ELi1ELb0ELb0ENS_10bfloat16_tEfNS_4arch4Sm90EEEEEvNT_6ParamsE:
        /* <DEDUP_REMOVED lines=38> */
.L_x_43:
[----:B------:R-:W-:Y:S05]  /*0260*/  BSYNC.RECONVERGENT B0 ;  /* 0x0000000000007941 */ /* 0x000fea0003800200 */
.L_x_42:
        /* <DEDUP_REMOVED lines=22> */
.L_x_44:
[----:B------:R-:W-:Y:S01]  /*03d0*/  IMAD.SHL.U32 R16, R16, 0x8, RZ ;  /* 0x0000000810107824 */ /* 0x000fe200078e00ff */
[----:B------:R-:W-:Y:S01]  /*03e0*/  SHF.R.U32.HI R17, RZ, 0x5, R2 ;  /* 0x00000005ff117819 */ /* 0x000fe20000011602 */
[----:B------:R-:W-:Y:S01]  /*03f0*/  BSSY.RECONVERGENT B0, `(.L_x_45) ;  /* 0x000002f000007945 */ /* 0x000fe20003800200 */
[----:B-----5:R-:W-:Y:S02]  /*0400*/  SHF.R.S32.HI R39, RZ, 0x1f, R38 ;  /* 0x0000001fff277819 */ /* 0x020fe40000011426 */
[----:B------:R-:W-:Y:S02]  /*0410*/  LOP3.LUT R3, R16, 0x7, R2, 0xf8, !PT ;  /* 0x0000000710037812 */ /* 0x000fe400078ef802 */
[----:B------:R-:W-:Y:S02]  /*0420*/  LOP3.LUT R44, R17, 0x7, RZ, 0xc0, !PT ;  /* 0x00000007112c7812 */ /* 0x000fe400078ec0ff */
[----:B------:R-:W-:-:S13]  /*0430*/  ISETP.GE.AND P0, PT, R3, UR36, PT ;  /* 0x0000002403007c0c */ /* 0x000fda000bf06270 */
[----:B------:R-:W-:Y:S05]  /*0440*/  @P0 BRA `(.L_x_46) ;  /* 0x0000000000a40947 */ /* 0x000fea0003800000 */
[----:B------:R-:W2:Y:S01]  /*0450*/  S2UR UR4, SR_CgaCtaId ;  /* 0x00000000000479c3 */ /* 0x000ea20000008800 */
[--C-:B------:R-:W-:Y:S01]  /*0460*/  SHF.R.U32.HI R6, RZ, 0x3, R2.reuse ;  /* 0x00000003ff067819 */ /* 0x100fe20000011602 */
[----:B------:R-:W-:Y:S01]  /*0470*/  UMOV UR5, 0x400 ;  /* 0x0000040000057882 */ /* 0x000fe20000000000 */
[----:B------:R-:W-:Y:S02]  /*0480*/  LOP3.LUT R0, R44, 0xff, R2, 0x78, !PT ;  /* 0x000000ff2c007812 */ /* 0x000fe400078e7802 */
[----:B------:R-:W-:Y:S01]  /*0490*/  ISETP.GE.U32.AND P0, PT, R6, R23, PT ;  /* 0x000000170600720c */ /* 0x000fe20003f06070 */
[----:B--2---:R-:W-:-:S06]  /*04a0*/  ULEA UR4, UR4, UR5, 0x18 ;  /* 0x0000000504047291 */ /* 0x004fcc000f8ec0ff */
[----:B------:R-:W-:-:S06]  /*04b0*/  LEA R0, R0, UR4, 0x2 ;  /* 0x0000000400007c11 */ /* 0x000fcc000f8e10ff */
[----:B------:R-:W-:Y:S05]  /*04c0*/  @P0 BRA `(.L_x_47) ;  /* 0x00000000007c0947 */ /* 0x000fea0003800000 */
[----:B-1----:R-:W1:Y:S01]  /*04d0*/  LDC.64 R4, c[0x0][0x428] ;  /* 0x00010a00ff047b82 */ /* 0x002e620000000a00 */
[----:B------:R-:W2:Y:S01]  /*04e0*/  LDCU.64 UR8, c[0x0][0x3d8] ;  /* 0x00007b00ff0877ac */ /* 0x000ea20008000a00 */
[----:B------:R-:W3:Y:S01]  /*04f0*/  LDCU.128 UR4, c[0x0][0x3e0] ;  /* 0x00007c00ff0477ac */ /* 0x000ee20008000c00 */
[----:B------:R-:W4:Y:S01]  /*0500*/  LDCU UR10, c[0x0][0x430] ;  /* 0x00008600ff0a77ac */ /* 0x000f220008000800 */
[----:B--2---:R-:W-:-:S04]  /*0510*/  IMAD.WIDE.U32 R8, R6, UR8, RZ ;  /* 0x0000000806087c25 */ /* 0x004fc8000f8e00ff */
[----:B------:R-:W-:Y:S01]  /*0520*/  IMAD R9, R6, UR9, R9 ;  /* 0x0000000906097c24 */ /* 0x000fe2000f8e0209 */
[----:B-1----:R-:W-:Y:S01]  /*0530*/  ISETP.NE.AND P0, PT, R4, 0x1, PT ;  /* 0x000000010400780c */ /* 0x002fe20003f05270 */
[----:B------:R-:W-:-:S04]  /*0540*/  IMAD.HI.U32 R7, R3, R5, RZ ;  /* 0x0000000503077227 */ /* 0x000fc800078e00ff */
[----:B---3--:R-:W-:Y:S01]  /*0550*/  IMAD R5, R39, UR6, RZ ;  /* 0x0000000627057c24 */ /* 0x008fe2000f8e02ff */
[----:B----4-:R-:W-:Y:S01]  /*0560*/  SHF.R.U32.HI R7, RZ, UR10, R7 ;  /* 0x0000000aff077c19 */ /* 0x010fe20008011607 */
[----:B------:R-:W-:-:S03]  /*0570*/  IMAD.WIDE.U32 R8, R38, UR6, R8 ;  /* 0x0000000626087c25 */ /* 0x000fc6000f8e0008 */
[----:B------:R-:W-:Y:S01]  /*0580*/  SEL R7, R3, R7, !P0 ;  /* 0x0000000703077207 */ /* 0x000fe20004000000 */
[----:B------:R-:W-:Y:S01]  /*0590*/  IMAD R5, R38, UR7, R5 ;  /* 0x0000000726057c24 */ /* 0x000fe2000f8e0205 */
[----:B------:R-:W1:Y:S02]  /*05a0*/  LDCU.64 UR6, c[0x0][0x3c0] ;  /* 0x00007800ff0677ac */ /* 0x000e640008000a00 */
[----:B------:R-:W-:Y:S02]  /*05b0*/  SHF.R.S32.HI R6, RZ, 0x1f, R7 ;  /* 0x0000001fff067819 */ /* 0x000fe40000011407 */
[----:B------:R-:W-:Y:S02]  /*05c0*/  IADD3 R9, PT, PT, R9, R5, RZ ;  /* 0x0000000509097210 */ /* 0x000fe40007ffe0ff */
[C---:B------:R-:W-:Y:S01]  /*05d0*/  IADD3 R5, PT, PT, -R7.reuse, RZ, RZ ;  /* 0x000000ff07057210 */ /* 0x040fe20007ffe1ff */
[----:B------:R-:W-:Y:S02]  /*05e0*/  IMAD R6, R6, UR4, RZ ;  /* 0x0000000406067c24 */ /* 0x000fe4000f8e02ff */
[----:B------:R-:W-:-:S04]  /*05f0*/  IMAD.WIDE.U32 R8, R7, UR4, R8 ;  /* 0x0000000407087c25 */ /* 0x000fc8000f8e0008 */
[----:B------:R-:W-:Y:S02]  /*0600*/  IMAD R5, R4, R5, R3 ;  /* 0x0000000504057224 */ /* 0x000fe400078e0203 */
[----:B------:R-:W-:-:S03]  /*0610*/  IMAD R6, R7, UR5, R6 ;  /* 0x0000000507067c24 */ /* 0x000fc6000f8e0206 */
[----:B------:R-:W-:Y:S02]  /*0620*/  SHF.R.S32.HI R3, RZ, 0x1f, R5 ;  /* 0x0000001fff037819 */ /* 0x000fe40000011405 */
[----:B------:R-:W-:-:S04]  /*0630*/  IADD3 R5, P0, PT, R5, R8, RZ ;  /* 0x0000000805057210 */ /* 0x000fc80007f1e0ff */
[----:B------:R-:W-:Y:S02]  /*0640*/  IADD3.X R3, PT, PT, R3, R9, R6, P0, !PT ;  /* 0x0000000903037210 */ /* 0x000fe400007fe406 */
[----:B-1----:R-:W-:-:S04]  /*0650*/  LEA R4, P0, R5, UR6, 0x2 ;  /* 0x0000000605047c11 */ /* 0x002fc8000f8010ff */
[----:B------:R-:W-:-:S05]  /*0660*/  LEA.HI.X R5, R5, UR7, R3, 0x2, P0 ;  /* 0x0000000705057c11 */ /* 0x000fca00080f1403 */
[----:B------:R-:W-:Y:S01]  /*0670*/  @!PT LDS RZ, [RZ] ;  /* 0x00000000fffff984 */ /* 0x000fe20000000800 */
[----:B------:R-:W-:Y:S01]  /*0680*/  @!PT LDS RZ, [RZ] ;  /* 0x00000000fffff984 */ /* 0x000fe20000000800 */
[----:B------:R-:W-:Y:S01]  /*0690*/  @!PT LDS RZ, [RZ] ;  /* 0x00000000fffff984 */ /* 0x000fe20000000800 */
[----:B------:R2:W-:Y:S01]  /*06a0*/  LDGSTS.E.LTC128B [R0], desc[UR38][R4.64] ;  /* 0x0000000004007fae */ /* 0x0005e2000b9a1226 */
[----:B------:R-:W-:Y:S05]  /*06b0*/  BRA `(.L_x_46) ;  /* 0x0000000000087947 */ /* 0x000fea0003800000 */
.L_x_47:
[----:B------:R-:W-:-:S05]  /*06c0*/  MOV R3, 0xff800000 ;  /* 0xff80000000037802 */ /* 0x000fca0000000f00 */
[----:B------:R3:W-:Y:S02]  /*06d0*/  STS [R0], R3 ;  /* 0x0000000300007388 */ /* 0x0007e40000000800 */
.L_x_46:
[----:B------:R-:W-:Y:S05]  /*06e0*/  BSYNC.RECONVERGENT B0 ;  /* 0x0000000000007941 */ /* 0x000fea0003800200 */
.L_x_45:
[----:B-12---:R-:W1:Y:S01]  /*06f0*/  LDC.64 R4, c[0x0][0x428] ;  /* 0x00010a00ff047b82 */ /* 0x006e620000000a00 */
[----:B------:R-:W2:Y:S01]  /*0700*/  LDCU UR5, c[0x0][0x430] ;  /* 0x00008600ff0577ac */ /* 0x000ea20008000800 */
[----:B------:R-:W-:Y:S01]  /*0710*/  IMAD.IADD R41, R17, 0x1, R16 ;  /* 0x0000000111297824 */ /* 0x000fe200078e0210 */
[----:B---3--:R-:W-:Y:S01]  /*0720*/  MOV R3, 0x400 ;  /* 0x0000040000037802 */ /* 0x008fe20000000f00 */
[----:B------:R-:W-:Y:S01]  /*0730*/  IMAD.SHL.U32 R18, R22, 0x80, RZ ;  /* 0x0000008016127824 */ /* 0x000fe200078e00ff */
[----:B------:R-:W3:Y:S01]  /*0740*/  LDCU UR4, c[0x0][0x38c] ;  /* 0x00007180ff0477ac */ /* 0x000ee20008000800 */
[----:B------:R-:W-:Y:S01]  /*0750*/  IMAD.SHL.U32 R16, R2, 0x4, RZ ;  /* 0x0000000402107824 */ /* 0x000fe200078e00ff */
[C---:B------:R-:W-:Y:S01]  /*0760*/  ISETP.GE.AND P0, PT, R41.reuse, UR36, PT ;  /* 0x0000002429007c0c */ /* 0x040fe2000bf06270 */
[----:B------:R-:W-:Y:S01]  /*0770*/  IMAD.MOV.U32 R19, RZ, RZ, RZ ;  /* 0x000000ffff137224 */ /* 0x000fe200078e00ff */
[----:B------:R-:W4:Y:S01]  /*0780*/  LDCU.128 UR8, c[0x0][0x3b0] ;  /* 0x00007600ff0877ac */ /* 0x000f220008000c00 */
[----:B------:R-:W0:Y:S01]  /*0790*/  LDGDEPBAR ;  /* 0x00000000000079af */ /* 0x000e220000000000 */
[----:B------:R-:W-:Y:S01]  /*07a0*/  LOP3.LUT R16, R16, 0x7c, RZ, 0xc0, !PT ;  /* 0x0000007c10107812 */ /* 0x000fe200078ec0ff */
[----:B------:R-:W5:Y:S01]  /*07b0*/  LDCU.64 UR6, c[0x0][0x3a0] ;  /* 0x00007400ff0677ac */ /* 0x000f620008000a00 */
[----:B---3--:R-:W-:Y:S01]  /*07c0*/  IADD3 R13, PT, PT, -R18, UR4, RZ ;  /* 0x00000004120d7c10 */ /* 0x008fe2000fffe1ff */
[----:B-1----:R-:W-:Y:S01]  /*07d0*/  IMAD.HI.U32 R5, R41, R5, RZ ;  /* 0x0000000529057227 */ /* 0x002fe200078e00ff */
[----:B------:R-:W-:-:S02]  /*07e0*/  ISETP.NE.AND P1, PT, R4, 0x1, PT ;  /* 0x000000010400780c */ /* 0x000fc40003f25270 */
[----:B------:R-:W-:Y:S01]  /*07f0*/  ISETP.GE.AND P5, PT, R16, R13, PT ;  /* 0x0000000d1000720c */ /* 0x000fe20003fa6270 */
[----:B----4-:R-:W-:Y:S01]  /*0800*/  IMAD R52, R39, UR10, RZ ;  /* 0x0000000a27347c24 */ /* 0x010fe2000f8e02ff */
[----:B--2---:R-:W-:Y:S01]  /*0810*/  SHF.R.U32.HI R15, RZ, UR5, R5 ;  /* 0x00000005ff0f7c19 */ /* 0x004fe20008011605 */
[C---:B------:R-:W-:Y:S01]  /*0820*/  IMAD.WIDE.U32 R8, R38.reuse, UR10, R18 ;  /* 0x0000000a26087c25 */ /* 0x040fe2000f8e0012 */
[----:B------:R-:W1:Y:S02]  /*0830*/  LDCU.64 UR4, c[0x0][0x380] ;  /* 0x00007000ff0477ac */ /* 0x000e640008000a00 */
[----:B------:R-:W-:Y:S01]  /*0840*/  SEL R15, R41, R15, !P1 ;  /* 0x0000000f290f7207 */ /* 0x000fe20004800000 */
[C---:B------:R-:W-:Y:S02]  /*0850*/  IMAD R52, R38.reuse, UR11, R52 ;  /* 0x0000000b26347c24 */ /* 0x040fe4000f8e0234 */
[----:B------:R-:W-:Y:S01]  /*0860*/  IMAD.WIDE.U32 R50, R38, UR10, RZ ;  /* 0x0000000a26327c25 */ /* 0x000fe2000f8e00ff */
[----:B------:R-:W-:-:S02]  /*0870*/  SEL R14, R15, 0xffffffff, !P0 ;  /* 0xffffffff0f0e7807 */ /* 0x000fc40004000000 */
[--C-:B------:R-:W-:Y:S01]  /*0880*/  SHF.R.S32.HI R47, RZ, 0x1f, R15.reuse ;  /* 0x0000001fff2f7819 */ /* 0x100fe2000001140f */
[----:B------:R-:W-:Y:S01]  /*0890*/  IMAD.MOV R0, RZ, RZ, -R15 ;  /* 0x000000ffff007224 */ /* 0x000fe200078e0a0f */
[----:B------:R-:W-:Y:S01]  /*08a0*/  ISETP.LT.OR P5, PT, R14, RZ, P5 ;  /* 0x000000ff0e00720c */ /* 0x000fe20002fa1670 */
[----:B------:R-:W-:Y:S02]  /*08b0*/  IMAD.IADD R9, R52, 0x1, R9 ;  /* 0x0000000134097824 */ /* 0x000fe400078e0209 */
[----:B------:R-:W-:Y:S01]  /*08c0*/  IMAD R41, R4, R0, R41 ;  /* 0x0000000004297224 */ /* 0x000fe200078e0229 */
[----:B------:R-:W-:Y:S01]  /*08d0*/  ISETP.EQ.OR P4, PT, R23, 0x2, P5 ;  /* 0x000000021700780c */ /* 0x000fe20002f82670 */
[----:B------:R-:W2:Y:S01]  /*08e0*/  S2R R0, SR_CgaCtaId ;  /* 0x0000000000007919 */ /* 0x000ea20000008800 */
[----:B------:R-:W-:Y:S02]  /*08f0*/  IMAD R10, R47, UR8, RZ ;  /* 0x000000082f0a7c24 */ /* 0x000fe4000f8e02ff */
[----:B------:R-:W-:Y:S01]  /*0900*/  IMAD.WIDE.U32 R8, R15, UR8, R8 ;  /* 0x000000080f087c25 */ /* 0x000fe2000f8e0008 */
[----:B------:R-:W-:-:S03]  /*0910*/  SHF.R.S32.HI R40, RZ, 0x1f, R41 ;  /* 0x0000001fff287819 */ /* 0x000fc60000011429 */
[----:B------:R-:W-:Y:S01]  /*0920*/  IMAD R10, R15, UR9, R10 ;  /* 0x000000090f0a7c24 */ /* 0x000fe2000f8e020a */
[----:B------:R-:W3:Y:S01]  /*0930*/  @!P5 LDC.64 R6, c[0x0][0x3a8] ;  /* 0x0000ea00ff06db82 */ /* 0x000ee20000000a00 */
[----:B-----5:R-:W-:Y:S02]  /*0940*/  IMAD R45, R40, UR6, RZ ;  /* 0x00000006282d7c24 */ /* 0x020fe4000f8e02ff */
[----:B------:R-:W-:Y:S02]  /*0950*/  IMAD.IADD R11, R9, 0x1, R10 ;  /* 0x00000001090b7824 */ /* 0x000fe400078e020a */
[----:B------:R-:W-:Y:S02]  /*0960*/  IMAD.MOV.U32 R10, RZ, RZ, R8 ;  /* 0x000000ffff0a7224 */ /* 0x000fe400078e0008 */
[C---:B------:R-:W-:Y:S01]  /*0970*/  IMAD R45, R41.reuse, UR7, R45 ;  /* 0x00000007292d7c24 */ /* 0x040fe2000f8e022d */
[----:B------:R-:W4:Y:S01]  /*0980*/  @!P4 LDC.64 R4, c[0x0][0x3a8] ;  /* 0x0000ea00ff04cb82 */ /* 0x000f220000000a00 */
[----:B------:R-:W-:-:S04]  /*0990*/  IMAD.WIDE.U32 R10, R41, UR6, R10 ;  /* 0x00000006290a7c25 */ /* 0x000fc8000f8e000a */
[----:B------:R-:W-:Y:S01]  /*09a0*/  IMAD.IADD R45, R11, 0x1, R45 ;  /* 0x000000010b2d7824 */ /* 0x000fe200078e022d */
[----:B-1----:R-:W-:-:S04]  /*09b0*/  LEA R46, P3, R10, UR4, 0x2 ;  /* 0x000000040a2e7c11 */ /* 0x002fc8000f8610ff */
[----:B------:R-:W-:Y:S02]  /*09c0*/  LEA.HI.X R45, R10, UR5, R45, 0x2, P3 ;  /* 0x000000050a2d7c11 */ /* 0x000fe400098f142d */
[C---:B------:R-:W-:Y:S02]  /*09d0*/  @!P5 LEA R20, P3, R16.reuse, R46, 0x2 ;  /* 0x0000002e1014d211 */ /* 0x040fe400078610ff */
[----:B---3--:R-:W-:-:S03]  /*09e0*/  @!P5 IADD3 R6, P2, PT, R16, R6, RZ ;  /* 0x000000061006d210 */ /* 0x008fc60007f5e0ff */
[----:B------:R-:W-:Y:S01]  /*09f0*/  @!P5 IMAD.X R21, RZ, RZ, R45, P3 ;  /* 0x000000ffff15d224 */ /* 0x000fe200018e062d */
[----:B--2---:R-:W-:Y:S02]  /*0a00*/  LEA R0, R0, R3, 0x18 ;  /* 0x0000000300007211 */ /* 0x004fe400078ec0ff */
[----:B------:R-:W-:Y:S01]  /*0a10*/  SHF.R.U32.HI R3, RZ, 0x2, R2 ;  /* 0x00000002ff037819 */ /* 0x000fe20000011602 */
[----:B------:R-:W-:Y:S01]  /*0a20*/  @!P5 IMAD.X R7, RZ, RZ, R7, P2 ;  /* 0x000000ffff07d224 */ /* 0x000fe200010e0607 */
[----:B------:R-:W-:Y:S01]  /*0a30*/  @!P5 LEA R10, P2, R6, R46, 0x2 ;  /* 0x0000002e060ad211 */ /* 0x000fe200078410ff */
[--C-:B------:R-:W-:Y:S01]  /*0a40*/  IMAD R37, R2, 0x10, R0.reuse ;  /* 0x0000001002257824 */ /* 0x100fe200078e0200 */
[----:B----4-:R-:W-:Y:S01]  /*0a50*/  @!P4 LEA R8, P1, R4, R16, 0x1 ;  /* 0x000000100408c211 */ /* 0x010fe200078208ff */
[----:B------:R-:W-:Y:S01]  /*0a60*/  IMAD R42, R17, 0x4, R0 ;  /* 0x00000004112a7824 */ /* 0x000fe200078e0200 */
[----:B------:R-:W-:Y:S02]  /*0a70*/  @!P5 LEA.HI.X R11, R6, R45, R7, 0x2, P2 ;  /* 0x0000002d060bd211 */ /* 0x000fe400010f1407 */
[----:B------:R-:W-:Y:S01]  /*0a80*/  @!P4 LEA.HI.X R5, R4, RZ, R5, 0x1, P1 ;  /* 0x000000ff0405c211 */ /* 0x000fe200008f0c05 */
[----:B------:R-:W-:Y:S01]  /*0a90*/  @!PT LDS RZ, [RZ] ;  /* 0x00000000fffff984 */ /* 0x000fe20000000800 */
[----:B------:R-:W-:Y:S01]  /*0aa0*/  @!PT LDS RZ, [RZ] ;  /* 0x00000000fffff984 */ /* 0x000fe20000000800 */
[----:B------:R-:W-:Y:S01]  /*0ab0*/  @!PT LDS RZ, [RZ] ;  /* 0x00000000fffff984 */ /* 0x000fe20000000800 */
[----:B------:R-:W-:Y:S01]  /*0ac0*/  @!P5 LDGSTS.E.BYPASS.LTC128B.128 [R37+0x420], desc[UR38][R20.64] ;  /* 0x004200001425dfae */ /* 0x000fe2000b981a26 */
[----:B------:R-:W-:-:S03]  /*0ad0*/  @!P4 LEA R4, P1, R8, R46, 0x2 ;  /* 0x0000002e0804c211 */ /* 0x000fc600078210ff */
[----:B------:R-:W0:Y:S01]  /*0ae0*/  LDGDEPBAR ;  /* 0x00000000000079af */ /* 0x000e220000000000 */
[----:B------:R-:W-:-:S03]  /*0af0*/  @!P4 LEA.HI.X R5, R8, R45, R5, 0x2, P1 ;  /* 0x0000002d0805c211 */ /* 0x000fc600008f1405 */
[----:B------:R1:W-:Y:S04]  /*0b00*/  @!P5 LDGSTS.E.BYPASS.LTC128B.128 [R37+0x1420], desc[UR38][R10.64] ;  /* 0x014200000a25dfae */ /* 0x0003e8000b981a26 */
[----:B------:R-:W0:Y:S04]  /*0b10*/  LDGDEPBAR ;  /* 0x00000000000079af */ /* 0x000e280000000000 */
[----:B------:R2:W-:Y:S04]  /*0b20*/  @!P4 LDGSTS.E.BYPASS.LTC128B.128 [R37+0x2420], desc[UR38][R4.64] ;  /* 0x024200000425cfae */ /* 0x0005e8000b981a26 */
[----:B------:R-:W0:Y:S01]  /*0b30*/  LDGDEPBAR ;  /* 0x00000000000079af */ /* 0x000e220000000000 */
[----:B-1----:R-:W-:-:S04]  /*0b40*/  LOP3.LUT R10, R2, 0x1f, RZ, 0xc0, !PT ;  /* 0x0000001f020a7812 */ /* 0x002fc800078ec0ff */
[----:B------:R-:W-:Y:S01]  /*0b50*/  ISETP.NE.OR P0, PT, R10, RZ, P0 ;  /* 0x000000ff0a00720c */ /* 0x000fe20000705670 */
[----:B--2---:R-:W-:Y:S01]  /*0b60*/  IMAD.SHL.U32 R4, R2, 0x8, RZ ;  /* 0x0000000802047824 */ /* 0x004fe200078e00ff */
[----:B------:R-:W-:-:S11]  /*0b70*/  DEPBAR.LE SB0, 0x3 ;  /* 0x000080c00000791a */ /* 0x000fd60000000000 */
[----:B------:R-:W-:Y:S05]  /*0b80*/  WARPSYNC.ALL ;  /* 0x0000000000007948 */ /* 0x000fea0003800000 */
[----:B------:R-:W-:Y:S01]  /*0b90*/  LOP3.LUT R4, R4, 0xf8, RZ, 0xc0, !PT ;  /* 0x000000f804047812 */ /* 0x000fe200078ec0ff */
[----:B------:R-:W-:Y:S01]  /*0ba0*/  BSSY.RECONVERGENT B0, `(.L_x_48) ;  /* 0x0000044000007945 */ /* 0x000fe20003800200 */
[----:B------:R-:W-:Y:S01]  /*0bb0*/  BAR.SYNC.DEFER_BLOCKING 0x0 ;  /* 0x0000000000007b1d */ /* 0x000fe20000010000 */
[----:B------:R-:W-:Y:S02]  /*0bc0*/  ISETP.NE.OR P0, PT, R22, RZ, P0 ;  /* 0x000000ff1600720c */ /* 0x000fe40000705670 */
[----:B------:R-:W-:-:S04]  /*0bd0*/  LOP3.LUT R3, R4, 0x7, R3, 0xf8, !PT ;  /* 0x0000000704037812 */ /* 0x000fc800078ef803 */
[----:B------:R-:W-:-:S05]  /*0be0*/  LOP3.LUT R9, R3, 0x7, R17, 0x78, !PT ;  /* 0x0000000703097812 */ /* 0x000fca00078e7811 */
[----:B------:R-:W-:-:S05]  /*0bf0*/  IMAD R9, R9, 0x4, R0 ;  /* 0x0000000409097824 */ /* 0x000fca00078e0200 */
[----:B------:R-:W1:Y:S04]  /*0c00*/  LDS R6, [R9] ;  /* 0x0000000009067984 */ /* 0x000e680000000800 */
[----:B-1----:R-:W1:Y:S02]  /*0c10*/  SHFL.BFLY PT, R4, R6, 0x10, 0x1f ;  /* 0x0e001f0006047f89 */ /* 0x002e6400000e0000 */
        /* <DEDUP_REMOVED lines=12> */
[----:B------:R-:W-:Y:S01]  /*0ce0*/  FADD.FTZ R5, R6, -R5 ;  /* 0x8000000506057221 */ /* 0x000fe20000010000 */
[----:B------:R-:W-:-:S03]  /*0cf0*/  SEL R6, R10, 0xffffffff, P1 ;  /* 0xffffffff0a067807 */ /* 0x000fc60000800000 */
[----:B------:R-:W-:Y:S02]  /*0d00*/  FMUL.FTZ R5, R5, 1.4426950216293334961 ;  /* 0x3fb8aa3b05057820 */ /* 0x000fe40000410000 */
[----:B------:R-:W1:Y:S04]  /*0d10*/  SHFL.BFLY PT, R7, R6, 0x10, 0x1f ;  /* 0x0e001f0006077f89 */ /* 0x000e6800000e0000 */
[----:B------:R-:W2:Y:S02]  /*0d20*/  MUFU.EX2 R5, R5 ;  /* 0x0000000500057308 */ /* 0x000ea40000000800 */
[----:B--2---:R-:W-:Y:S01]  /*0d30*/  FADD.FTZ R3, RZ, R5 ;  /* 0x00000005ff037221 */ /* 0x004fe20000010000 */
[----:B-1----:R-:W-:-:S04]  /*0d40*/  VIMNMX R7, PT, PT, R6, R7, !PT ;  /* 0x0000000706077248 */ /* 0x002fc80007fe0100 */
        /* <DEDUP_REMOVED lines=16> */
[----:B------:R-:W1:Y:S02]  /*0e50*/  SHFL.BFLY PT, R4, R3, 0x1, 0x1f ;  /* 0x0c201f0003047f89 */ /* 0x000e6400000e0000 */
[----:B-1----:R-:W-:-:S04]  /*0e60*/  FADD.FTZ R4, R3, R4 ;  /* 0x0000000403047221 */ /* 0x002fc80000010000 */
[----:B------:R-:W1:Y:S01]  /*0e70*/  MUFU.RCP R3, R4 ;  /* 0x0000000400037308 */ /* 0x000e620000001000 */
[----:B------:R-:W-:-:S07]  /*0e80*/  FSETP.NE.FTZ.AND P1, PT, R4, RZ, PT ;  /* 0x000000ff0400720b */ /* 0x000fce0003f35000 */
[----:B------:R-:W2:Y:S01]  /*0e90*/  MUFU.LG2 R4, R4 ;  /* 0x0000000400047308 */ /* 0x000ea20000000c00 */
[----:B-1----:R-:W-:Y:S02]  /*0ea0*/  FSEL R3, R3, RZ, P1 ;  /* 0x000000ff03037208 */ /* 0x002fe40000800000 */
[----:B------:R-:W-:-:S03]  /*0eb0*/  LOP3.LUT P1, RZ, R2, 0x31f, RZ, 0xc0, !PT ;  /* 0x0000031f02ff7812 */ /* 0x000fc6000782c0ff */
[----:B------:R-:W-:Y:S01]  /*0ec0*/  FMUL.FTZ R3, R5, R3 ;  /* 0x0000000305037220 */ /* 0x000fe20000410000 */
[----:B--2---:R-:W-:-:S04]  /*0ed0*/  FFMA.FTZ R8, R4, 0.69314718246459960938, R8 ;  /* 0x3f31721804087823 */ /* 0x004fc80000010008 */
[----:B------:R1:W-:Y:S01]  /*0ee0*/  STS [R9], R3 ;  /* 0x0000000309007388 */ /* 0x0003e20000000800 */
[----:B------:R-:W-:Y:S05]  /*0ef0*/  @P0 BRA `(.L_x_49) ;  /* 0x0000000000380947 */ /* 0x000fea0003800000 */
        /* <DEDUP_REMOVED lines=14> */
.L_x_49:
[----:B------:R-:W-:Y:S05]  /*0fe0*/  BSYNC.RECONVERGENT B0 ;  /* 0x0000000000007941 */ /* 0x000fea0003800200 */
.L_x_48:
[----:B------:R-:W-:Y:S01]  /*0ff0*/  @!P1 STS [R42+0x400], R7 ;  /* 0x000400072a009388 */ /* 0x000fe20000000800 */
[----:B------:R-:W-:Y:S01]  /*1000*/  BSSY.RECONVERGENT B1, `(.L_x_50) ;  /* 0x00000eb000017945 */ /* 0x000fe20003800200 */
[----:B------:R-:W-:Y:S01]  /*1010*/  IMAD.MOV.U32 R12, RZ, RZ, RZ ;  /* 0x000000ffff0c7224 */ /* 0x000fe200078e00ff */
[----:B--2---:R-:W-:Y:S01]  /*1020*/  CS2R R10, SRZ ;  /* 0x00000000000a7805 */ /* 0x004fe2000001ff00 */
[----:B------:R-:W-:Y:S01]  /*1030*/  BAR.SYNC.DEFER_BLOCKING 0x0 ;  /* 0x0000000000007b1d */ /* 0x000fe20000010000 */
[----:B-1----:R-:W-:Y:S01]  /*1040*/  IMAD.MOV.U32 R9, RZ, RZ, RZ ;  /* 0x000000ffff097224 */ /* 0x002fe200078e00ff */
[----:B------:R-:W-:Y:S01]  /*1050*/  IADD3 R53, PT, PT, R51, R52, RZ ;  /* 0x0000003433357210 */ /* 0x000fe20007ffe0ff */
[----:B------:R-:W-:-:S03]  /*1060*/  VIADD R43, R37, 0x420 ;  /* 0x00000420252b7836 */ /* 0x000fc60000000000 */
        /* <DEDUP_REMOVED lines=17> */
.L_x_54:
        /* <DEDUP_REMOVED lines=130> */
.L_x_53:
[----:B------:R-:W-:Y:S05]  /*19a0*/  BSYNC.RECONVERGENT B0 ;  /* 0x0000000000007941 */ /* 0x000fea0003800200 */
.L_x_52:
        /* <DEDUP_REMOVED lines=37> */
.L_x_55:
        /* <DEDUP_REMOVED lines=43> */
.L_x_51:
[----:B------:R-:W-:Y:S05]  /*1eb0*/  BSYNC.RECONVERGENT B1 ;  /* 0x0000000000017941 */ /* 0x000fea0003800200 */
.L_x_50:
        /* <DEDUP_REMOVED lines=24> */
.L_x_56:
        /* <DEDUP_REMOVED lines=12> */
.L_x_1971:


//--------------------- .text._ZN7cutlass13device_kernelIN5flash19FlashAttnFwdCombineIN4cute5tupleIJNS3_1CILi8EEENS5_ILi128EEEEEELi8ELi256ELi1ELb0ELb1ENS_10bfloat16_tEfNS_4arch4Sm90EEEEEvNT_6ParamsE --------------------------
	.section	.text._ZN7cutlass13device_kernelIN5flash19FlashAttnFwdCombineIN4cute5tupleIJNS3_1CILi8EEENS5_ILi128EEEEEELi8ELi256ELi1ELb0ELb1ENS_10bfloat16_tEfNS_4arch4Sm90EEEEEvNT_6ParamsE,"ax",@progbits
	.align	128
.text._ZN7cutlass13device_kernelIN5flash19FlashAttnFwdCombineIN4cute5tupleIJNS3_1CILi8EEENS5_ILi128EEEEEELi8ELi256ELi1ELb0ELb1ENS_10bfloat16_tEfNS_4arch4Sm90EEEEEvNT_6ParamsE:
        .type           _ZN7cutlass13device_kernelIN5flash19FlashAttnFwdCombineIN4cute5tupleIJNS3_1CILi8EEENS5_ILi128EEEEEELi8ELi256ELi1ELb0ELb1ENS_10bfloat16_tEfNS_4arch4Sm90EEEEEvNT_6ParamsE,@function
        .size           _ZN7cutlass13device_kernelIN5flash19FlashAttnFwdCombineIN4cute5tupleIJNS3_1CILi8EEENS5_ILi128EEEEEELi8ELi256ELi1ELb0ELb1ENS_10bfloat16_tEfNS_4arch4Sm90EEEEEvNT_6ParamsE,(.L_x_1972 - _ZN7cutlass13device_kernelIN5flash19FlashAttnFwdCombineIN4cute5tupleIJNS3_1CILi8EEENS5_ILi128EEEEEELi8ELi256ELi1ELb0ELb1ENS_10bfloat16_tEfNS_4arch4Sm90EEEEEvNT_6ParamsE)
        .other          _ZN7cutlass13device_kernelIN5flash19FlashAttnFwdCombineIN4cute5tupleIJNS3_1CILi8EEENS5_ILi128EEEEEELi8ELi256ELi1ELb0ELb1ENS_10bfloat16_tEfNS_4arch4Sm90EEEEEvNT_6ParamsE,@"STO_CUDA_ENTRY STV_DEFAULT"
_ZN7cutlass13device_kernelIN5flash19FlashAttnFwdCombineIN4cute5tupleIJNS3_1CILi8EEENS5_ILi128EEEEEELi8ELi256ELi1ELb0ELb1ENS_10bfloat16_tEfNS_4arch4Sm90EEEEEvNT_6ParamsE:
[----:B------:R-:W1:Y:S08]  /*0000*/  LDC R1, c[0x0][0x37c] ;  /* 0x0000df00ff017b82 */ /* 0x000e700000000800 */
[----:B------:R-:W2:Y:S01]  /*0010*/  LDC.64 R2, c[0x0][0x450] ;  /* 0x00011400ff027b82 */ /* 0x000ea20000000a00 */
[----:B------:R-:W3:Y:S01]  /*0020*/  S2R R4, SR_CTAID.Z ;  /* 0x0000000000047919 */ /* 0x000ee20000002700 */
[----:B------:R-:W4:Y:S01]  /*0030*/  LDCU.64 UR38, c[0x0][0x358] ;  /* 0x00006b00ff2677ac */ /* 0x000f220008000a00 */
        /* <DEDUP_REMOVED lines=10> */
[----:B------:R-:W2:Y:S02]  /*00e0*/  @P0 LDC.64 R2, c[0x0][0x458] ;  /* 0x00011600ff020b82 */ /* 0x000ea40000000a00 */
[----:B--2---:R-:W-:-:S05]  /*00f0*/  @P0 IMAD.WIDE.U32 R2, R4, 0x4, R2 ;  /* 0x0000000404020825 */ /* 0x004fca00078e0002 */
[----:B------:R2:W5:Y:S01]  /*0100*/  @P0 LDG.E R0, desc[UR38][R2.64] ;  /* 0x0000002602000981 */ /* 0x000562000c1e1900 */
[----:B------:R-:W4:Y:S01]  /*0110*/  S2UR UR6, SR_CTAID.X ;  /* 0x00000000000679c3 */ /* 0x000f220000002500 */
[----:B-1----:R-:W-:Y:S01]  /*0120*/  ISETP.NE.U32.AND P0, PT, RZ, UR4, PT ;  /* 0x00000004ff007c0c */ /* 0x002fe2000bf05070 */
[----:B------:R-:W-:Y:S01]  /*0130*/  BSSY.RECONVERGENT B0, `(.L_x_57) ;  /* 0x0000013000007945 */ /* 0x000fe20003800200 */
[----:B------:R-:W1:Y:S02]  /*0140*/  S2R R23, SR_CTAID.Y ;  /* 0x0000000000177919 */ /* 0x000e640000002600 */
[----:B------:R-:W-:Y:S01]  /*0150*/  ISETP.NE.AND.EX P0, PT, RZ, UR5, PT, P0 ;  /* 0x00000005ff007c0c */ /* 0x000fe2000bf05300 */
[----:B--2---:R-:W2:Y:S02]  /*0160*/  S2R R2, SR_TID.X ;  /* 0x0000000000027919 */ /* 0x004ea40000002100 */
[----:B------:R-:W4:Y:S02]  /*0170*/  LDC R3, c[0x0][0x370] ;  /* 0x0000dc00ff037b82 */ /* 0x000f240000000800 */
[----:B----4-:R-:W-:Y:S01]  /*0180*/  VIADD R3, R3, 0xffffffff ;  /* 0xffffffff03037836 */ /* 0x010fe20000000000 */
        /* <DEDUP_REMOVED lines=13> */
.L_x_58:
[----:B------:R-:W-:Y:S05]  /*0260*/  BSYNC.RECONVERGENT B0 ;  /* 0x0000000000007941 */ /* 0x000fea0003800200 */
.L_x_57:
[----:B------:R-:W-:Y:S05]  /*0270*/  @!P1 EXIT ;  /* 0x000000000000994d */ /* 0x000fea0003800000 */
[----:B------:R-:W2:Y:S02]  /*0280*/  LDCU.64 UR4, c[0x0][0x440] ;  /* 0x00008800ff0477ac */ /* 0x000ea40008000a00 */
[----:B--2---:R-:W-:-:S04]  /*0290*/  UISETP.NE.U32.AND UP0, UPT, UR4, URZ, UPT ;  /* 0x000000ff0400728c */ /* 0x004fc8000bf05070 */
[----:B------:R-:W-:-:S09]  /*02a0*/  UISETP.NE.AND.EX UP0, UPT, UR5, URZ, UPT, UP0 ;  /* 0x000000ff0500728c */ /* 0x000fd2000bf05300 */
[----:B------:R-:W-:Y:S05]  /*02b0*/  BRA.U UP0, `(.L_x_59) ;  /* 0x0000000100207547 */ /* 0x000fea000b800000 */
[----:B------:R-:W2:Y:S01]  /*02c0*/  LDCU.64 UR4, c[0x0][0x448] ;  /* 0x00008900ff0477ac */ /* 0x000ea20008000a00 */
[----:B------:R-:W-:Y:S01]  /*02d0*/  CS2R R24, SRZ ;  /* 0x0000000000187805 */ /* 0x000fe2000001ff00 */
[----:B------:R-:W3:Y:S01]  /*02e0*/  LDCU UR7, c[0x0][0x3c8] ;  /* 0x00007900ff0777ac */ /* 0x000ee20008000800 */
[----:B--2---:R-:W-:-:S04]  /*02f0*/  UISETP.NE.U32.AND UP0, UPT, UR4, URZ, UPT ;  /* 0x000000ff0400728c */ /* 0x004fc8000bf05070 */
[----:B------:R-:W-:Y:S01]  /*0300*/  UISETP.NE.AND.EX UP0, UPT, UR5, URZ, UPT, UP0 ;  /* 0x000000ff0500728c */ /* 0x000fe2000bf05300 */
[----:B---3--:R-:W-:-:S08]  /*0310*/  MOV R17, UR7 ;  /* 0x0000000700117c02 */ /* 0x008fd00008000f00 */
[----:B------:R-:W-:Y:S05]  /*0320*/  BRA.U !UP0, `(.L_x_60) ;  /* 0x00000001083c7547 */ /* 0x000fea000b800000 */
[----:B------:R-:W-:Y:S05]  /*0330*/  BRA `(.L_x_61) ;  /* 0x0000000000207947 */ /* 0x000fea0003800000 */
.L_x_59:
[----:B-1----:R-:W1:Y:S01]  /*0340*/  LDC.64 R4, c[0x0][0x440] ;  /* 0x00011000ff047b82 */ /* 0x002e620000000a00 */
[----:B------:R-:W2:Y:S01]  /*0350*/  LDCU.64 UR4, c[0x0][0x448] ;  /* 0x00008900ff0477ac */ /* 0x000ea20008000a00 */
[----:B-1---5:R-:W-:-:S05]  /*0360*/  IMAD.WIDE R4, R0, 0x4, R4 ;  /* 0x0000000400047825 */ /* 0x022fca00078e0204 */
[----:B------:R-:W3:Y:S01]  /*0370*/  LDG.E R24, desc[UR38][R4.64] ;  /* 0x0000002604187981 */ /* 0x000ee2000c1e1900 */
[----:B--2---:R-:W-:-:S04]  /*0380*/  UISETP.NE.U32.AND UP0, UPT, UR4, URZ, UPT ;  /* 0x000000ff0400728c */ /* 0x004fc8000bf05070 */
[----:B------:R-:W-:Y:S01]  /*0390*/  UISETP.NE.AND.EX UP0, UPT, UR5, URZ, UPT, UP0 ;  /* 0x000000ff0500728c */ /* 0x000fe2000bf05300 */
[----:B---3--:R-:W-:-:S08]  /*03a0*/  SHF.R.S32.HI R25, RZ, 0x1f, R24 ;  /* 0x0000001fff197819 */ /* 0x008fd00000011418 */
[----:B------:R-:W-:Y:S05]  /*03b0*/  BRA.U !UP0, `(.L_x_62) ;  /* 0x0000000108107547 */ /* 0x000fea000b800000 */
.L_x_61:
[----:B-1----:R-:W1:Y:S02]  /*03c0*/  LDC.64 R4, c[0x0][0x448] ;  /* 0x00011200ff047b82 */ /* 0x002e640000000a00 */
[----:B-1---5:R-:W-:-:S05]  /*03d0*/  IMAD.WIDE R4, R0, 0x4, R4 ;  /* 0x0000000400047825 */ /* 0x022fca00078e0204 */
[----:B------:R2:W5:Y:S01]  /*03e0*/  LDG.E R17, desc[UR38][R4.64] ;  /* 0x0000002604117981 */ /* 0x000562000c1e1900 */
[----:B------:R-:W-:Y:S05]  /*03f0*/  BRA `(.L_x_60) ;  /* 0x0000000000087947 */ /* 0x000fea0003800000 */
.L_x_62:
[----:B------:R-:W2:Y:S02]  /*0400*/  LDG.E R4, desc[UR38][R4.64+0x4] ;  /* 0x0000042604047981 */ /* 0x000ea4000c1e1900 */
[----:B--2---:R-:W-:-:S07]  /*0410*/  IADD3 R17, PT, PT, -R24, R4, RZ ;  /* 0x0000000418117210 */ /* 0x004fce0007ffe1ff */
.L_x_60:
[----:B------:R-:W3:Y:S01]  /*0420*/  LDCU UR4, c[0x0][0x3d0] ;  /* 0x00007a00ff0477ac */ /* 0x000ee20008000800 */
[----:B------:R-:W-:Y:S01]  /*0430*/  USHF.L.U32 UR36, UR6, 0x3, URZ ;  /* 0x0000000306247899 */ /* 0x000fe200080006ff */
[----:B---3-5:R-:W-:-:S05]  /*0440*/  IMAD R22, R17, UR4, RZ ;  /* 0x0000000411167c24 */ /* 0x028fca000f8e02ff */
[----:B------:R-:W-:-:S13]  /*0450*/  ISETP.LE.AND P0, PT, R22, UR36, PT ;  /* 0x0000002416007c0c */ /* 0x000fda000bf03270 */
[----:B------:R-:W-:Y:S05]  /*0460*/  @P0 EXIT ;  /* 0x000000000000094d */ /* 0x000fea0003800000 */
[----:B------:R-:W-:-:S13]  /*0470*/  ISETP.GT.AND P0, PT, R17, -0x1, PT ;  /* 0xffffffff1100780c */ /* 0x000fda0003f04270 */
[----:B------:R-:W-:Y:S05]  /*0480*/  @P0 BRA `(.L_x_63) ;  /* 0x0000000000400947 */ /* 0x000fea0003800000 */
[----:B------:R-:W-:Y:S01]  /*0490*/  MOV R14, 0x0 ;  /* 0x00000000000e7802 */ /* 0x000fe20000000f00 */
[----:B------:R-:W1:Y:S01]  /*04a0*/  LDCU.64 UR8, c[0x4][0x68] ;  /* 0x01000d00ff0877ac */ /* 0x000e620008000a00 */
[----:B------:R-:W-:Y:S02]  /*04b0*/  HFMA2 R12, -RZ, RZ, 0, 5.9604644775390625e-08 ;  /* 0x00000001ff0c7431 */ /* 0x000fe400000001ff */
[----:B------:R-:W-:Y:S01]  /*04c0*/  IMAD.MOV.U32 R8, RZ, RZ, 0x171 ;  /* 0x00000171ff087424 */ /* 0x000fe200078e00ff */
[----:B------:R-:W3:Y:S01]  /*04d0*/  LDCU.64 UR6, c[0x4][0x70] ;  /* 0x01000e00ff0677ac */ /* 0x000ee20008000a00 */
[----:B------:R-:W4:Y:S01]  /*04e0*/  LDC.64 R14, c[0x4][R14] ;  /* 0x010000000e0e7b82 */ /* 0x000f220000000a00 */
[----:B------:R-:W-:Y:S01]  /*04f0*/  IMAD.MOV.U32 R13, RZ, RZ, RZ ;  /* 0x000000ffff0d7224 */ /* 0x000fe200078e00ff */
[----:B------:R-:W5:Y:S01]  /*0500*/  LDCU.64 UR4, c[0x4][0x8] ;  /* 0x01000100ff0477ac */ /* 0x000f620008000a00 */
[----:B-12---:R-:W-:Y:S01]  /*0510*/  IMAD.U32 R4, RZ, RZ, UR8 ;  /* 0x00000008ff047e24 */ /* 0x006fe2000f8e00ff */
[----:B------:R-:W-:Y:S01]  /*0520*/  MOV R5, UR9 ;  /* 0x0000000900057c02 */ /* 0x000fe20008000f00 */
[----:B---3--:R-:W-:Y:S01]  /*0530*/  IMAD.U32 R6, RZ, RZ, UR6 ;  /* 0x00000006ff067e24 */ /* 0x008fe2000f8e00ff */
[----:B------:R-:W-:Y:S01]  /*0540*/  MOV R7, UR7 ;  /* 0x0000000700077c02 */ /* 0x000fe20008000f00 */
[----:B-----5:R-:W-:Y:S01]  /*0550*/  IMAD.U32 R10, RZ, RZ, UR4 ;  /* 0x00000004ff0a7e24 */ /* 0x020fe2000f8e00ff */
[----:B------:R-:W-:-:S02]  /*0560*/  MOV R11, UR5 ;  /* 0x00000005000b7c02 */ /* 0x000fc40008000f00 */
[----:B------:R-:W-:-:S07]  /*0570*/  LEPC R20, `(.L_x_63) ;  /* 0x000000001014794e */ /* 0x000fce0000000000 */
[----:B----4-:R-:W-:Y:S05]  /*0580*/  CALL.ABS.NOINC R14 ;  /* 0x000000000e007343 */ /* 0x010fea0003c00000 */
.L_x_63:
[----:B------:R-:W-:Y:S01]  /*0590*/  ISETP.NE.AND P0, PT, R17, 0x1, PT ;  /* 0x000000011100780c */ /* 0x000fe20003f05270 */
[----:B------:R-:W-:Y:S01]  /*05a0*/  IMAD.MOV.U32 R3, RZ, RZ, RZ ;  /* 0x000000ffff037224 */ /* 0x000fe200078e00ff */
[----:B------:R-:W-:-:S11]  /*05b0*/  MOV R0, RZ ;  /* 0x000000ff00007202 */ /* 0x000fd60000000f00 */
[----:B------:R-:W-:Y:S05]  /*05c0*/  @!P0 BRA `(.L_x_64) ;  /* 0x00000008000c8947 */ /* 0x000fea0003800000 */
[----:B------:R-:W-:Y:S01]  /*05d0*/  ISETP.GE.AND P0, PT, R17, RZ, PT ;  /* 0x000000ff1100720c */ /* 0x000fe20003f06270 */
[----:B------:R-:W-:-:S12]  /*05e0*/  HFMA2 R0, -RZ, RZ, 0, 0 ;  /* 0x00000000ff007431 */ /* 0x000fd800000001ff */
[----:B------:R-:W-:Y:S05]  /*05f0*/  @!P0 BRA `(.L_x_65) ;  /* 0x0000000400708947 */ /* 0x000fea0003800000 */
[----:B------:R-:W-:Y:S02]  /*0600*/  LOP3.LUT P0, RZ, R17, 0x40000000, RZ, 0xc0, !PT ;  /* 0x4000000011ff7812 */ /* 0x000fe4000780c0ff */
[----:B------:R-:W-:-:S11]  /*0610*/  MOV R0, 0xffffffff ;  /* 0xffffffff00007802 */ /* 0x000fd60000000f00 */
[----:B------:R-:W-:Y:S05]  /*0620*/  @P0 BRA `(.L_x_65) ;  /* 0x0000000400640947 */ /* 0x000fea0003800000 */
        /* <DEDUP_REMOVED lines=84> */
[----:B------:R-:W-:Y:S01]  /*0b70*/  LOP3.LUT P1, RZ, R17, 0x2, RZ, 0xc0, !PT ;  /* 0x0000000211ff7812 */ /* 0x000fe2000782c0ff */
[----:B------:R-:W-:-:S12]  /*0b80*/  IMAD.MOV.U32 R0, RZ, RZ, -0x1e ;  /* 0xffffffe2ff007424 */ /* 0x000fd800078e00ff */
[----:B------:R-:W-:Y:S01]  /*0b90*/  @!P1 IMAD.MOV.U32 R3, RZ, RZ, -0x20 ;  /* 0xffffffe0ff039424 */ /* 0x000fe200078e00ff */
[----:B------:R-:W-:-:S04]  /*0ba0*/  @!P1 ISETP.NE.AND P0, PT, R17, RZ, PT ;  /* 0x000000ff1100920c */ /* 0x000fc80003f05270 */
[----:B------:R-:W-:-:S09]  /*0bb0*/  @!P1 SEL R0, R3, 0xffffffe1, !P0 ;  /* 0xffffffe103009807 */ /* 0x000fd20004000000 */
.L_x_65:
[C---:B------:R-:W-:Y:S02]  /*0bc0*/  VIADD R3, R17.reuse, 0xffffffff ;  /* 0xffffffff11037836 */ /* 0x040fe40000000000 */
[----:B------:R-:W-:Y:S02]  /*0bd0*/  VIADD R8, R0, 0x1 ;  /* 0x0000000100087836 */ /* 0x000fe40000000000 */
[----:B-12---:R-:W-:Y:S01]  /*0be0*/  IMAD.MOV.U32 R4, RZ, RZ, 0x1 ;  /* 0x00000001ff047424 */ /* 0x006fe200078e00ff */
[----:B------:R-:W-:-:S13]  /*0bf0*/  LOP3.LUT P0, RZ, R17, R3, RZ, 0xc0, !PT ;  /* 0x0000000311ff7212 */ /* 0x000fda000780c0ff */
[----:B------:R-:W-:-:S04]  /*0c00*/  @!P0 IMAD.MOV R8, RZ, RZ, R0 ;  /* 0x000000ffff088224 */ /* 0x000fc800078e0200 */
[----:B------:R-:W-:-:S05]  /*0c10*/  VIADD R0, R8, 0x3e ;  /* 0x0000003e08007836 */ /* 0x000fca0000000000 */
[CC--:B------:R-:W-:Y:S02]  /*0c20*/  SHF.L.U32 R5, R4.reuse, R0.reuse, RZ ;  /* 0x0000000004057219 */ /* 0x0c0fe400000006ff */
[----:B------:R-:W-:Y:S02]  /*0c30*/  SHF.L.U64.HI R4, R4, R0, RZ ;  /* 0x0000000004047219 */ /* 0x000fe400000102ff */
[----:B------:R-:W-:-:S04]  /*0c40*/  IADD3 R5, P1, P0, R17, -0x1, R5 ;  /* 0xffffffff11057810 */ /* 0x000fc8000783e005 */
[----:B------:R-:W-:-:S04]  /*0c50*/  IADD3.X R4, PT, PT, RZ, -0x1, R4, P1, P0 ;  /* 0xffffffffff047810 */ /* 0x000fc80000fe0404 */
[----:B------:R-:W-:-:S13]  /*0c60*/  ISETP.NE.U32.AND P0, PT, R4, RZ, PT ;  /* 0x000000ff0400720c */ /* 0x000fda0003f05070 */
[----:B------:R-:W-:Y:S05]  /*0c70*/  @P0 BRA `(.L_x_66) ;  /* 0x00000000004c0947 */ /* 0x000fea0003800000 */
[----:B------:R-:W1:Y:S01]  /*0c80*/  I2F.U32.RP R6, R17 ;  /* 0x0000001100067306 */ /* 0x000e620000209000 */
[----:B------:R-:W-:-:S07]  /*0c90*/  ISETP.NE.U32.AND P0, PT, R17, RZ, PT ;  /* 0x000000ff1100720c */ /* 0x000fce0003f05070 */
[----:B-1----:R-:W1:Y:S02]  /*0ca0*/  MUFU.RCP R6, R6 ;  /* 0x0000000600067308 */ /* 0x002e640000001000 */
[----:B-1----:R-:W-:-:S06]  /*0cb0*/  IADD3 R6, PT, PT, R6, 0xffffffe, RZ ;  /* 0x0ffffffe06067810 */ /* 0x002fcc0007ffe0ff */
[----:B------:R-:W1:Y:S02]  /*0cc0*/  F2I.FTZ.U32.TRUNC.NTZ R7, R6 ;  /* 0x0000000600077305 */ /* 0x000e64000021f000 */
[----:B-1----:R-:W-:Y:S01]  /*0cd0*/  IADD3 R0, PT, PT, RZ, -R7, RZ ;  /* 0x80000007ff007210 */ /* 0x002fe20007ffe0ff */
[----:B------:R-:W-:-:S04]  /*0ce0*/  IMAD.MOV.U32 R6, RZ, RZ, RZ ;  /* 0x000000ffff067224 */ /* 0x000fc800078e00ff */
[----:B------:R-:W-:-:S04]  /*0cf0*/  IMAD R0, R0, R17, RZ ;  /* 0x0000001100007224 */ /* 0x000fc800078e02ff */
[----:B------:R-:W-:-:S06]  /*0d00*/  IMAD.HI.U32 R0, R7, R0, R6 ;  /* 0x0000000007007227 */ /* 0x000fcc00078e0006 */
[----:B------:R-:W-:-:S05]  /*0d10*/  IMAD.HI.U32 R3, R0, R5, RZ ;  /* 0x0000000500037227 */ /* 0x000fca00078e00ff */
[----:B------:R-:W-:-:S05]  /*0d20*/  IADD3 R0, PT, PT, -R3, RZ, RZ ;  /* 0x000000ff03007210 */ /* 0x000fca0007ffe1ff */
[----:B------:R-:W-:-:S05]  /*0d30*/  IMAD R0, R17, R0, R5 ;  /* 0x0000000011007224 */ /* 0x000fca00078e0205 */
[----:B------:R-:W-:-:S13]  /*0d40*/  ISETP.GE.U32.AND P2, PT, R0, R17, PT ;  /* 0x000000110000720c */ /* 0x000fda0003f46070 */
[----:B------:R-:W-:Y:S01]  /*0d50*/  @P2 IMAD.IADD R0, R0, 0x1, -R17 ;  /* 0x0000000100002824 */ /* 0x000fe200078e0a11 */
[----:B------:R-:W-:-:S04]  /*0d60*/  @P2 IADD3 R3, PT, PT, R3, 0x1, RZ ;  /* 0x0000000103032810 */ /* 0x000fc80007ffe0ff */
[----:B------:R-:W-:-:S13]  /*0d70*/  ISETP.GE.U32.AND P1, PT, R0, R17, PT ;  /* 0x000000110000720c */ /* 0x000fda0003f26070 */
[----:B------:R-:W-:Y:S01]  /*0d80*/  @P1 VIADD R3, R3, 0x1 ;  /* 0x0000000103031836 */ /* 0x000fe20000000000 */
[----:B------:R-:W-:Y:S01]  /*0d90*/  @!P0 LOP3.LUT R3, RZ, R17, RZ, 0x33, !PT ;  /* 0x00000011ff038212 */ /* 0x000fe200078e33ff */
[----:B------:R-:W-:Y:S06]  /*0da0*/  BRA `(.L_x_67) ;  /* 0x0000000000107947 */ /* 0x000fec0003800000 */
.L_x_66:
[----:B------:R-:W-:Y:S02]  /*0db0*/  MOV R9, R17 ;  /* 0x0000001100097202 */ /* 0x000fe40000000f00 */
[----:B------:R-:W-:Y:S02]  /*0dc0*/  MOV R6, 0xde0 ;  /* 0x00000de000067802 */ /* 0x000fe40000000f00 */
[----:B------:R-:W-:Y:S05]  /*0dd0*/  CALL.REL.NOINC `($__internal_0_$__cuda_sm20_div_u64) ;  /* 0x0000002400b87944 */ /* 0x000fea0003c00000 */
[----:B------:R-:W-:-:S07]  /*0de0*/  MOV R3, R0 ;  /* 0x0000000000037202 */ /* 0x000fce0000000f00 */
.L_x_67:
[----:B------:R-:W-:-:S05]  /*0df0*/  IADD3 R0, PT, PT, R8, 0x1e, RZ ;  /* 0x0000001e08007810 */ /* 0x000fca0007ffe0ff */
.L_x_64:
[----:B-12---:R-:W-:Y:S01]  /*0e00*/  LOP3.LUT R4, R2, 0x7, RZ, 0xc0, !PT ;  /* 0x0000000702047812 */ /* 0x006fe200078ec0ff */
[----:B------:R-:W-:Y:S01]  /*0e10*/  BSSY.RECONVERGENT B0, `(.L_x_68) ;  /* 0x00000a0000007945 */ /* 0x000fe20003800200 */
[----:B------:R-:W-:-:S03]  /*0e20*/  SHF.R.U32.HI R16, RZ, 0x5, R2 ;  /* 0x00000005ff107819 */ /* 0x000fc60000011602 */
[----:B------:R-:W-:Y:S01]  /*0e30*/  VIADD R4, R4, UR36 ;  /* 0x0000002404047c36 */ /* 0x000fe20008000000 */
[----:B------:R-:W-:-:S04]  /*0e40*/  LOP3.LUT R41, R16, 0x7, RZ, 0xc0, !PT ;  /* 0x0000000710297812 */ /* 0x000fc800078ec0ff */
[----:B------:R-:W-:-:S13]  /*0e50*/  ISETP.GE.U32.AND P0, PT, R4, R22, PT ;  /* 0x000000160400720c */ /* 0x000fda0003f06070 */
[----:B------:R-:W-:Y:S05]  /*0e60*/  @P0 BRA `(.L_x_69) ;  /* 0x0000000800680947 */ /* 0x000fea0003800000 */
[----:B------:R-:W-:Y:S01]  /*0e70*/  IMAD.HI.U32 R26, R4, R3, RZ ;  /* 0x00000003041a7227 */ /* 0x000fe200078e00ff */
[----:B------:R-:W-:Y:S01]  /*0e80*/  SHF.R.U32.HI R18, RZ, 0x3, R2 ;  /* 0x00000003ff127819 */ /* 0x000fe20000011602 */
[----:B------:R-:W1:Y:S01]  /*0e90*/  LDCU.64 UR4, c[0x0][0x3e0] ;  /* 0x00007c00ff0477ac */ /* 0x000e620008000a00 */
[----:B------:R-:W-:Y:S01]  /*0ea0*/  ISETP.NE.AND P0, PT, R17, 0x1, PT ;  /* 0x000000011100780c */ /* 0x000fe20003f05270 */
[----:B------:R-:W2:Y:S01]  /*0eb0*/  S2UR UR6, SR_CgaCtaId ;  /* 0x00000000000679c3 */ /* 0x000ea20000008800 */
[CC--:B------:R-:W-:Y:S01]  /*0ec0*/  ISETP.GE.U32.AND P5, PT, R18.reuse, R19.reuse, PT ;  /* 0x000000131200720c */ /* 0x0c0fe20003fa6070 */
[C---:B------:R-:W-:Y:S01]  /*0ed0*/  VIADD R14, R18.reuse, 0x20 ;  /* 0x00000020120e7836 */ /* 0x040fe20000000000 */
[----:B------:R-:W-:Y:S01]  /*0ee0*/  SHF.R.U32.HI R26, RZ, R0, R26 ;  /* 0x00000000ff1a7219 */ /* 0x000fe2000001161a */
[C---:B------:R-:W-:Y:S01]  /*0ef0*/  VIADD R33, R18.reuse, 0x60 ;  /* 0x0000006012217836 */ /* 0x040fe20000000000 */
[----:B------:R-:W-:Y:S01]  /*0f00*/  IADD3 R40, PT, PT, R18, 0x40, RZ ;  /* 0x0000004012287810 */ /* 0x000fe20007ffe0ff */
[----:B------:R-:W-:Y:S01]  /*0f10*/  IMAD.MOV.U32 R37, RZ, RZ, 0x210 ;  /* 0x00000210ff257424 */ /* 0x000fe200078e00ff */
[----:B------:R-:W-:Y:S01]  /*0f20*/  SEL R26, R4, R26, !P0 ;  /* 0x0000001a041a7207 */ /* 0x000fe20004000000 */
[----:B------:R-:W-:Y:S01]  /*0f30*/  VIADD R34, R18, 0xc0 ;  /* 0x000000c012227836 */ /* 0x000fe20000000000 */
[----:B------:R-:W-:-:S02]  /*0f40*/  ISETP.GE.U32.AND P2, PT, R14, R19, PT ;  /* 0x000000130e00720c */ /* 0x000fc40003f46070 */
[--C-:B------:R-:W-:Y:S01]  /*0f50*/  SHF.R.S32.HI R28, RZ, 0x1f, R26.reuse ;  /* 0x0000001fff1c7819 */ /* 0x100fe2000001141a */
[----:B------:R-:W-:Y:S01]  /*0f60*/  IMAD.MOV R5, RZ, RZ, -R26 ;  /* 0x000000ffff057224 */ /* 0x000fe200078e0a1a */
[----:B------:R-:W-:Y:S01]  /*0f70*/  ISETP.GE.U32.AND P1, PT, R40, R19, PT ;  /* 0x000000132800720c */ /* 0x000fe20003f26070 */
[----:B------:R-:W3:Y:S01]  /*0f80*/  @!P5 LDC.64 R8, c[0x0][0x3d8] ;  /* 0x0000f600ff08db82 */ /* 0x000ee20000000a00 */
[----:B------:R-:W-:Y:S01]  /*0f90*/  LOP3.LUT R30, R41, 0xff, R2, 0x78, !PT ;  /* 0x000000ff291e7812 */ /* 0x000fe200078e7802 */
[----:B------:R-:W-:Y:S01]  /*0fa0*/  IMAD R5, R17, R5, R4 ;  /* 0x0000000511057224 */ /* 0x000fe200078e0204 */
[----:B------:R-:W-:Y:S01]  /*0fb0*/  LOP3.LUT R31, R18, 0x80, RZ, 0xfc, !PT ;  /* 0x00000080121f7812 */ /* 0x000fe200078efcff */
[----:B-1----:R-:W-:Y:S01]  /*0fc0*/  IMAD R28, R28, UR4, RZ ;  /* 0x000000041c1c7c24 */ /* 0x002fe2000f8e02ff */
[----:B------:R-:W-:Y:S02]  /*0fd0*/  IADD3 R35, PT, PT, R18, 0xa0, RZ ;  /* 0x000000a012237810 */ /* 0x000fe40007ffe0ff */
[----:B------:R-:W-:Y:S01]  /*0fe0*/  IADD3 R4, P0, PT, R5, R24, RZ ;  /* 0x0000001805047210 */ /* 0x000fe20007f1e0ff */
[----:B------:R-:W1:Y:S01]  /*0ff0*/  @!P5 LDC.64 R6, c[0x0][0x3c0] ;  /* 0x0000f000ff06db82 */ /* 0x000e620000000a00 */
[----:B------:R-:W-:-:S02]  /*1000*/  IMAD R28, R26, UR5, R28 ;  /* 0x000000051a1c7c24 */ /* 0x000fc4000f8e021c */
[----:B------:R-:W-:-:S03]  /*1010*/  LEA.HI.X.SX32 R5, R5, R25, 0x1, P0 ;  /* 0x0000001905057211 */ /* 0x000fc600000f0eff */
[----:B------:R-:W-:Y:S02]  /*1020*/  IMAD.WIDE.U32 R26, R26, UR4, R4 ;  /* 0x000000041a1a7c25 */ /* 0x000fe4000f8e0004 */
[----:B------:R-:W4:Y:S01]  /*1030*/  @!P2 LDC.64 R10, c[0x0][0x3c0] ;  /* 0x0000f000ff0aab82 */ /* 0x000f220000000a00 */
[----:B------:R-:W-:Y:S01]  /*1040*/  UMOV UR4, 0x400 ;  /* 0x0000040000047882 */ /* 0x000fe20000000000 */
[----:B------:R-:W-:Y:S01]  /*1050*/  IMAD.IADD R29, R27, 0x1, R28 ;  /* 0x000000011b1d7824 */ /* 0x000fe200078e021c */
[----:B--2---:R-:W-:Y:S01]  /*1060*/  ULEA UR4, UR6, UR4, 0x18 ;  /* 0x0000000406047291 */ /* 0x004fe2000f8ec0ff */
[----:B------:R-:W-:Y:S01]  /*1070*/  @!P5 IMAD.MOV.U32 R28, RZ, RZ, R26 ;  /* 0x000000ffff1cd224 */ /* 0x000fe200078e001a */
[----:B------:R-:W-:Y:S01]  /*1080*/  @!P2 MOV R20, R26 ;  /* 0x0000001a0014a202 */ /* 0x000fe20000000f00 */
[--C-:B------:R-:W-:Y:S02]  /*1090*/  @!P2 IMAD.MOV.U32 R21, RZ, RZ, R29.reuse ;  /* 0x000000ffff15a224 */ /* 0x100fe400078e001d */
[----:B------:R-:W2:Y:S01]  /*10a0*/  @!P2 LDC.64 R4, c[0x0][0x3d8] ;  /* 0x0000f600ff04ab82 */ /* 0x000ea20000000a00 */
[----:B---3--:R-:W-:Y:S01]  /*10b0*/  @!P5 IMAD.WIDE.U32 R12, R18, R8, R28 ;  /* 0x00000008120cd225 */ /* 0x008fe200078e001c */
[----:B------:R-:W-:-:S02]  /*10c0*/  LEA R30, R30, UR4, 0x2 ;  /* 0x000000041e1e7c11 */ /* 0x000fc4000f8e10ff */
[----:B------:R-:W-:Y:S01]  /*10d0*/  @!P1 MOV R44, R26 ;  /* 0x0000001a002c9202 */ /* 0x000fe20000000f00 */
[----:B------:R-:W-:Y:S01]  /*10e0*/  @!P5 IMAD R9, R18, R9, R13 ;  /* 0x000000091209d224 */ /* 0x000fe200078e020d */
[----:B------:R-:W-:Y:S01]  /*10f0*/  @P5 MOV R13, 0xff800000 ;  /* 0xff800000000d5802 */ /* 0x000fe20000000f00 */
[----:B------:R-:W-:Y:S01]  /*1100*/  VIADD R32, R30, 0x420 ;  /* 0x000004201e207836 */ /* 0x000fe20000000000 */
[----:B-1----:R-:W-:Y:S01]  /*1110*/  @!P5 LEA R8, P0, R12, R6, 0x2 ;  /* 0x000000060c08d211 */ /* 0x002fe200078010ff */
[----:B------:R-:W-:Y:S02]  /*1120*/  @!P1 IMAD.MOV.U32 R45, RZ, RZ, R29 ;  /* 0x000000ffff2d9224 */ /* 0x000fe400078e001d */
[----:B------:R-:W-:Y:S01]  /*1130*/  VIADD R18, R18, 0xe0 ;  /* 0x000000e012127836 */ /* 0x000fe20000000000 */
[----:B------:R-:W-:Y:S01]  /*1140*/  @!P5 LEA.HI.X R9, R12, R7, R9, 0x2, P0 ;  /* 0x000000070c09d211 */ /* 0x000fe200000f1409 */
[----:B------:R-:W-:Y:S01]  /*1150*/  @P2 IMAD.MOV.U32 R12, RZ, RZ, -0x800000 ;  /* 0xff800000ff0c2424 */ /* 0x000fe200078e00ff */
[----:B------:R-:W-:Y:S01]  /*1160*/  ISETP.GE.U32.AND P0, PT, R33, R19, PT ;  /* 0x000000132100720c */ /* 0x000fe20003f06070 */
[----:B------:R-:W1:Y:S02]  /*1170*/  @!P1 LDC.64 R6, c[0x0][0x3d8] ;  /* 0x0000f600ff069b82 */ /* 0x000e640000000a00 */
[----:B------:R-:W-:Y:S01]  /*1180*/  @!PT LDS RZ, [RZ] ;  /* 0x00000000fffff984 */ /* 0x000fe20000000800 */
[----:B------:R-:W-:Y:S01]  /*1190*/  @!PT LDS RZ, [RZ] ;  /* 0x00000000fffff984 */ /* 0x000fe20000000800 */
[----:B------:R-:W-:Y:S01]  /*11a0*/  @!PT LDS RZ, [RZ] ;  /* 0x00000000fffff984 */ /* 0x000fe20000000800 */
[----:B------:R3:W-:Y:S01]  /*11b0*/  @!P5 LDGSTS.E.LTC128B [R30], desc[UR38][R8.64] ;  /* 0x00000000081edfae */ /* 0x0007e2000b9a1226 */
[----:B------:R-:W-:-:S03]  /*11c0*/  R2P PR, R2, 0x18 ;  /* 0x0000001802007804 */ /* 0x000fc60000000000 */
[----:B------:R-:W-:Y:S01]  /*11d0*/  @P5 STS [R30], R13 ;  /* 0x0000000d1e005388 */ /* 0x000fe20000000800 */
[-C--:B------:R-:W-:Y:S01]  /*11e0*/  ISETP.GE.U32.AND P5, PT, R31, R19.reuse, PT ;  /* 0x000000131f00720c */ /* 0x080fe20003fa6070 */
[----:B--2---:R-:W-:Y:S01]  /*11f0*/  @!P2 IMAD.WIDE.U32 R20, R14, R4, R20 ;  /* 0x000000040e14a225 */ /* 0x004fe200078e0014 */
[----:B------:R-:W-:Y:S02]  /*1200*/  SEL R37, R37, 0x1f0, !P4 ;  /* 0x000001f025257807 */ /* 0x000fe40006000000 */
[----:B------:R-:W-:Y:S01]  /*1210*/  ISETP.GE.U32.AND P4, PT, R34, R19, PT ;  /* 0x000000132200720c */ /* 0x000fe20003f86070 */
[----:B------:R-:W-:Y:S02]  /*1220*/  @!P2 IMAD R14, R14, R5, R21 ;  /* 0x000000050e0ea224 */ /* 0x000fe400078e0215 */
[----:B------:R-:W2:Y:S02]  /*1230*/  @!P1 LDC.64 R4, c[0x0][0x3c0] ;  /* 0x0000f000ff049b82 */ /* 0x000ea40000000a00 */
[----:B------:R-:W-:Y:S01]  /*1240*/  @P3 VIADD R32, R30, 0x3e0 ;  /* 0x000003e01e203836 */ /* 0x000fe20000000000 */
[----:B----4-:R-:W-:Y:S01]  /*1250*/  @!P2 LEA R10, P3, R20, R10, 0x2 ;  /* 0x0000000a140aa211 */ /* 0x010fe200078610ff */
[----:B------:R-:W-:-:S02]  /*1260*/  IMAD R36, R37, 0x4, R30 ;  /* 0x0000000425247824 */ /* 0x000fc400078e021e */
[----:B------:R-:W-:Y:S01]  /*1270*/  @!P0 IMAD.MOV.U32 R38, RZ, RZ, R26 ;  /* 0x000000ffff268224 */ /* 0x000fe200078e001a */
[----:B------:R-:W-:Y:S01]  /*1280*/  @!P2 LEA.HI.X R11, R20, R11, R14, 0x2, P3 ;  /* 0x0000000b140ba211 */ /* 0x000fe200018f140e */
[----:B------:R-:W-:Y:S01]  /*1290*/  @!P0 IMAD.MOV.U32 R39, RZ, RZ, R29 ;  /* 0x000000ffff278224 */ /* 0x000fe200078e001d */
[----:B------:R-:W4:Y:S01]  /*12a0*/  @!P0 LDC.64 R20, c[0x0][0x3c0] ;  /* 0x0000f000ff148b82 */ /* 0x000f220000000a00 */
[----:B------:R-:W-:Y:S01]  /*12b0*/  ISETP.GE.U32.AND P3, PT, R35, R19, PT ;  /* 0x000000132300720c */ /* 0x000fe20003f66070 */
[C---:B-1----:R-:W-:Y:S01]  /*12c0*/  @!P1 IMAD.WIDE.U32 R44, R40.reuse, R6, R44 ;  /* 0x00000006282c9225 */ /* 0x042fe200078e002c */
[----:B------:R-:W-:Y:S01]  /*12d0*/  @P1 MOV R6, 0xff800000 ;  /* 0xff80000000061802 */ /* 0x000fe20000000f00 */
[----:B------:R1:W-:Y:S02]  /*12e0*/  @P2 STS [R32], R12 ;  /* 0x0000000c20002388 */ /* 0x0003e40000000800 */
[----:B------:R-:W-:Y:S02]  /*12f0*/  @!P1 IMAD R40, R40, R7, R45 ;  /* 0x0000000728289224 */ /* 0x000fe400078e022d */
[----:B---3--:R-:W3:Y:S01]  /*1300*/  @!P0 LDC.64 R8, c[0x0][0x3d8] ;  /* 0x0000f600ff088b82 */ /* 0x008ee20000000a00 */
[----:B------:R-:W-:Y:S01]  /*1310*/  @!PT LDS RZ, [RZ] ;  /* 0x00000000fffff984 */ /* 0x000fe20000000800 */
[----:B------:R-:W-:Y:S01]  /*1320*/  @!PT LDS RZ, [RZ] ;  /* 0x00000000fffff984 */ /* 0x000fe20000000800 */
[----:B------:R-:W-:Y:S01]  /*1330*/  @!PT LDS RZ, [RZ] ;  /* 0x00000000fffff984 */ /* 0x000fe20000000800 */
[----:B------:R5:W-:Y:S01]  /*1340*/  @!P2 LDGSTS.E.LTC128B [R32], desc[UR38][R10.64] ;  /* 0x000000000a20afae */ /* 0x000be2000b9a1226 */
[----:B------:R-:W-:-:S03]  /*1350*/  IMAD R37, R37, 0x4, R32 ;  /* 0x0000000425257824 */ /* 0x000fc600078e0220 */
[----:B------:R5:W-:Y:S03]  /*1360*/  @P1 STS [R36], R6 ;  /* 0x0000000624001388 */ /* 0x000be60000000800 */
[----:B------:R-:W5:Y:S01]  /*1370*/  @!P5 LDC.64 R14, c[0x0][0x3d8] ;  /* 0x0000f600ff0edb82 */ /* 0x000f620000000a00 */
[----:B--2---:R-:W-:-:S04]  /*1380*/  @!P1 LEA R42, P2, R44, R4, 0x2 ;  /* 0x000000042c2a9211 */ /* 0x004fc800078410ff */
[----:B------:R-:W-:-:S03]  /*1390*/  @!P1 LEA.HI.X R43, R44, R5, R40, 0x2, P2 ;  /* 0x000000052c2b9211 */ /* 0x000fc600010f1428 */
[----:B------:R-:W2:Y:S02]  /*13a0*/  @!P4 LDC.64 R4, c[0x0][0x3c0] ;  /* 0x0000f000ff04cb82 */ /* 0x000ea40000000a00 */
[----:B------:R-:W-:Y:S01]  /*13b0*/  @!PT LDS RZ, [RZ] ;  /* 0x00000000fffff984 */ /* 0x000fe20000000800 */
[----:B------:R-:W-:Y:S01]  /*13c0*/  @!PT LDS RZ, [RZ] ;  /* 0x00000000fffff984 */ /* 0x000fe20000000800 */
[----:B------:R-:W-:Y:S01]  /*13d0*/  @!PT LDS RZ, [RZ] ;  /* 0x00000000fffff984 */ /* 0x000fe20000000800 */
[----:B------:R5:W-:Y:S01]  /*13e0*/  @!P1 LDGSTS.E.LTC128B [R36], desc[UR38][R42.64] ;  /* 0x000000002a249fae */ /* 0x000be2000b9a1226 */
[----:B---3--:R-:W-:-:S05]  /*13f0*/  @!P0 IMAD.WIDE.U32 R38, R33, R8, R38 ;  /* 0x0000000821268225 */ /* 0x008fca00078e0026 */
[----:B-1----:R-:W1:Y:S01]  /*1400*/  @!P5 LDC.64 R12, c[0x0][0x3c0] ;  /* 0x0000f000ff0cdb82 */ /* 0x002e620000000a00 */
[----:B------:R-:W-:Y:S01]  /*1410*/  @!P0 IMAD R39, R33, R9, R39 ;  /* 0x0000000921278224 */ /* 0x000fe200078e0227 */
[----:B----4-:R-:W-:Y:S02]  /*1420*/  @!P0 LEA R20, P2, R38, R20, 0x2 ;  /* 0x0000001426148211 */ /* 0x010fe400078410ff */
[----:B------:R-:W-:-:S04]  /*1430*/  @P0 MOV R33, 0xff800000 ;  /* 0xff80000000210802 */ /* 0x000fc80000000f00 */
[----:B-----5:R-:W3:Y:S01]  /*1440*/  @!P3 LDC.64 R10, c[0x0][0x3d8] ;  /* 0x0000f600ff0abb82 */ /* 0x020ee20000000a00 */
[----:B------:R-:W-:Y:S01]  /*1450*/  @!P0 LEA.HI.X R21, R38, R21, R39, 0x2, P2 ;  /* 0x0000001526158211 */ /* 0x000fe200010f1427 */
[----:B------:R-:W-:Y:S01]  /*1460*/  @!P5 IMAD.MOV.U32 R39, RZ, RZ, R29 ;  /* 0x000000ffff27d224 */ /* 0x000fe200078e001d */
[----:B------:R-:W-:Y:S01]  /*1470*/  @!P5 MOV R38, R26 ;  /* 0x0000001a0026d202 */ /* 0x000fe20000000f00 */
[----:B------:R4:W-:Y:S01]  /*1480*/  @P0 STS [R37], R33 ;  /* 0x0000002125000388 */ /* 0x0009e20000000800 */
[----:B------:R-:W-:-:S03]  /*1490*/  ISETP.GE.U32.AND P2, PT, R18, R19, PT ;  /* 0x000000131200720c */ /* 0x000fc60003f46070 */
[----:B------:R-:W5:Y:S01]  /*14a0*/  @!P4 LDC.64 R6, c[0x0][0x3d8] ;  /* 0x0000f600ff06cb82 */ /* 0x000f620000000a00 */
[----:B------:R-:W-:Y:S01]  /*14b0*/  @!PT LDS RZ, [RZ] ;  /* 0x00000000fffff984 */ /* 0x000fe20000000800 */
[----:B------:R-:W-:Y:S01]  /*14c0*/  @!PT LDS RZ, [RZ] ;  /* 0x00000000fffff984 */ /* 0x000fe20000000800 */
[----:B------:R-:W-:Y:S01]  /*14d0*/  @!PT LDS RZ, [RZ] ;  /* 0x00000000fffff984 */ /* 0x000fe20000000800 */
[----:B------:R2:W-:Y:S01]  /*14e0*/  @!P0 LDGSTS.E.LTC128B [R37], desc[UR38][R20.64] ;  /* 0x0000000014258fae */ /* 0x0005e2000b9a1226 */
[----:B------:R-:W-:Y:S01]  /*14f0*/  @!P5 IMAD.WIDE.U32 R38, R31, R14, R38 ;  /* 0x0000000e1f26d225 */ /* 0x000fe200078e0026 */
[----:B------:R-:W-:-:S03]  /*1500*/  @!P4 MOV R43, R29 ;  /* 0x0000001d002bc202 */ /* 0x000fc60000000f00 */
[----:B------:R-:W-:Y:S02]  /*1510*/  @!P4 IMAD.MOV.U32 R42, RZ, RZ, R26 ;  /* 0x000000ffff2ac224 */ /* 0x000fe400078e001a */
[----:B------:R-:W3:Y:S01]  /*1520*/  @!P3 LDC.64 R8, c[0x0][0x3c0] ;  /* 0x0000f000ff08bb82 */ /* 0x000ee20000000a00 */
[----:B------:R-:W-:Y:S01]  /*1530*/  @!P5 IMAD R15, R31, R15, R39 ;  /* 0x0000000f1f0fd224 */ /* 0x000fe200078e0227 */
[----:B-1----:R-:W-:-:S04]  /*1540*/  @!P5 LEA R12, P0, R38, R12, 0x2 ;  /* 0x0000000c260cd211 */ /* 0x002fc800078010ff */
[----:B------:R-:W-:Y:S01]  /*1550*/  @!P5 LEA.HI.X R13, R38, R13, R15, 0x2, P0 ;  /* 0x0000000d260dd211 */ /* 0x000fe200000f140f */
[----:B----4-:R-:W-:Y:S02]  /*1560*/  @P5 IMAD.MOV.U32 R33, RZ, RZ, -0x800000 ;  /* 0xff800000ff215424 */ /* 0x010fe400078e00ff */
[----:B-----5:R-:W-:-:S03]  /*1570*/  @!P4 IMAD.WIDE.U32 R42, R34, R6, R42 ;  /* 0x00000006222ac225 */ /* 0x020fc600078e002a */
[----:B------:R-:W-:Y:S01]  /*1580*/  @P5 STS [R30+0x1000], R33 ;  /* 0x001000211e005388 */ /* 0x000fe20000000800 */
[----:B--2---:R-:W-:Y:S01]  /*1590*/  @!P3 MOV R21, R29 ;  /* 0x0000001d0015b202 */ /* 0x004fe20000000f00 */
[----:B------:R-:W-:Y:S01]  /*15a0*/  @!P3 IMAD.MOV.U32 R20, RZ, RZ, R26 ;  /* 0x000000ffff14b224 */ /* 0x000fe200078e001a */
[----:B------:R-:W-:Y:S01]  /*15b0*/  @!P4 LEA R4, P0, R42, R4, 0x2 ;  /* 0x000000042a04c211 */ /* 0x000fe200078010ff */
[----:B------:R-:W-:Y:S01]  /*15c0*/  @!P4 IMAD R7, R34, R7, R43 ;  /* 0x000000072207c224 */ /* 0x000fe200078e022b */
[----:B------:R-:W-:Y:S01]  /*15d0*/  @!PT LDS RZ, [RZ] ;  /* 0x00000000fffff984 */ /* 0x000fe20000000800 */
[----:B------:R-:W-:Y:S01]  /*15e0*/  @!PT LDS RZ, [RZ] ;  /* 0x00000000fffff984 */ /* 0x000fe20000000800 */
[----:B------:R-:W-:Y:S01]  /*15f0*/  @!PT LDS RZ, [RZ] ;  /* 0x00000000fffff984 */ /* 0x000fe20000000800 */
[----:B------:R1:W-:Y:S01]  /*1600*/  @!P5 LDGSTS.E.LTC128B [R30+0x1000], desc[UR38][R12.64] ;  /* 0x010000000c1edfae */ /* 0x0003e2000b9a1226 */
[----:B---3--:R-:W-:-:S03]  /*1610*/  @!P3 IMAD.WIDE.U32 R20, R35, R10, R20 ;  /* 0x0000000a2314b225 */ /* 0x008fc600078e0014 */
[----:B------:R-:W-:Y:S01]  /*1620*/  @!P4 LEA.HI.X R5, R42, R5, R7, 0x2, P0 ;  /* 0x000000052a05c211 */ /* 0x000fe200000f1407 */
[----:B------:R-:W-:Y:S01]  /*1630*/  @!P3 IMAD R11, R35, R11, R21 ;  /* 0x0000000b230bb224 */ /* 0x000fe200078e0215 */
[C---:B------:R-:W-:Y:S01]  /*1640*/  @!P3 LEA R8, P1, R20.reuse, R8, 0x2 ;  /* 0x000000081408b211 */ /* 0x040fe200078210ff */
[----:B------:R-:W-:Y:S02]  /*1650*/  @P3 IMAD.MOV.U32 R6, RZ, RZ, -0x800000 ;  /* 0xff800000ff063424 */ /* 0x000fe400078e00ff */
[----:B------:R-:W-:Y:S01]  /*1660*/  @P4 IMAD.MOV.U32 R7, RZ, RZ, -0x800000 ;  /* 0xff800000ff074424 */ /* 0x000fe200078e00ff */
[----:B------:R-:W-:Y:S02]  /*1670*/  @!P3 LEA.HI.X R9, R20, R9, R11, 0x2, P1 ;  /* 0x000000091409b211 */ /* 0x000fe400008f140b */
        /* <DEDUP_REMOVED lines=10> */
[----:B--2---:R-:W-:-:S05]  /*1720*/  @P2 MOV R6, 0xff800000 ;  /* 0xff80000000062802 */ /* 0x004fca0000000f00 */
[----:B------:R1:W-:Y:S01]  /*1730*/  @P2 STS [R37+0x1000], R6 ;  /* 0x0010000625002388 */ /* 0x0003e20000000800 */
[----:B------:R-:W-:Y:S05]  /*1740*/  @P2 BRA `(.L_x_69) ;  /* 0x0000000000302947 */ /* 0x000fea0003800000 */
[----:B------:R-:W2:Y:S01]  /*1750*/  LDCU.64 UR6, c[0x0][0x3d8] ;  /* 0x00007b00ff0677ac */ /* 0x000ea20008000a00 */
[----:B-1----:R-:W-:Y:S02]  /*1760*/  MOV R4, R26 ;  /* 0x0000001a00047202 */ /* 0x002fe40000000f00 */
[----:B------:R-:W-:Y:S01]  /*1770*/  MOV R5, R29 ;  /* 0x0000001d00057202 */ /* 0x000fe20000000f00 */
[----:B------:R-:W1:Y:S02]  /*1780*/  LDCU.64 UR4, c[0x0][0x3c0] ;  /* 0x00007800ff0477ac */ /* 0x000e640008000a00 */
[----:B--2---:R-:W-:-:S04]  /*1790*/  IMAD.WIDE.U32 R4, R18, UR6, R4 ;  /* 0x0000000612047c25 */ /* 0x004fc8000f8e0004 */
[----:B------:R-:W-:Y:S01]  /*17a0*/  IMAD R18, R18, UR7, R5 ;  /* 0x0000000712127c24 */ /* 0x000fe2000f8e0205 */
[----:B-1----:R-:W-:-:S04]  /*17b0*/  LEA R6, P0, R4, UR4, 0x2 ;  /* 0x0000000404067c11 */ /* 0x002fc8000f8010ff */
[----:B------:R-:W-:-:S05]  /*17c0*/  LEA.HI.X R7, R4, UR5, R18, 0x2, P0 ;  /* 0x0000000504077c11 */ /* 0x000fca00080f1412 */
[----:B------:R-:W-:Y:S01]  /*17d0*/  @!PT LDS RZ, [RZ] ;  /* 0x00000000fffff984 */ /* 0x000fe20000000800 */
[----:B------:R-:W-:Y:S01]  /*17e0*/  @!PT LDS RZ, [RZ] ;  /* 0x00000000fffff984 */ /* 0x000fe20000000800 */
[----:B------:R-:W-:Y:S01]  /*17f0*/  @!PT LDS RZ, [RZ] ;  /* 0x00000000fffff984 */ /* 0x000fe20000000800 */
[----:B------:R2:W-:Y:S04]  /*1800*/  LDGSTS.E.LTC128B [R37+0x1000], desc[UR38][R6.64] ;  /* 0x0100000006257fae */ /* 0x0005e8000b9a1226 */
.L_x_69:
[----:B------:R-:W-:Y:S05]  /*1810*/  BSYNC.RECONVERGENT B0 ;  /* 0x0000000000007941 */ /* 0x000fea0003800200 */
.L_x_68:
[----:B------:R-:W3:Y:S01]  /*1820*/  LDCU UR4, c[0x0][0x38c] ;  /* 0x00007180ff0477ac */ /* 0x000ee20008000800 */
[----:B-1----:R-:W-:Y:S01]  /*1830*/  VIADD R5, R16, UR36 ;  /* 0x0000002410057c36 */ /* 0x002fe20008000000 */
[----:B------:R-:W-:Y:S01]  /*1840*/  ISETP.NE.AND P1, PT, R17, 0x1, PT ;  /* 0x000000011100780c */ /* 0x000fe20003f25270 */
[----:B------:R-:W-:Y:S01]  /*1850*/  IMAD.SHL.U32 R15, R2, 0x4, RZ ;  /* 0x00000004020f7824 */ /* 0x000fe200078e00ff */
[----:B------:R-:W1:Y:S01]  /*1860*/  LDCU.64 UR6, c[0x0][0x3b0] ;  /* 0x00007600ff0677ac */ /* 0x000e620008000a00 */
[C---:B------:R-:W-:Y:S01]  /*1870*/  IMAD.HI.U32 R3, R5.reuse, R3, RZ ;  /* 0x0000000305037227 */ /* 0x040fe200078e00ff */
[----:B------:R-:W-:Y:S01]  /*1880*/  ISETP.GE.U32.AND P0, PT, R5, R22, PT ;  /* 0x000000160500720c */ /* 0x000fe20003f06070 */
[----:B------:R-:W0:Y:S01]  /*1890*/  LDGDEPBAR ;  /* 0x00000000000079af */ /* 0x000e220000000000 */
[----:B------:R-:W-:Y:S01]  /*18a0*/  LOP3.LUT R15, R15, 0x7c, RZ, 0xc0, !PT ;  /* 0x0000007c0f0f7812 */ /* 0x000fe200078ec0ff */
[----:B------:R-:W-:Y:S01]  /*18b0*/  IMAD.SHL.U32 R18, R23, 0x80, RZ ;  /* 0x0000008017127824 */ /* 0x000fe200078e00ff */
[----:B------:R-:W-:Y:S01]  /*18c0*/  SHF.R.U32.HI R3, RZ, R0, R3 ;  /* 0x00000000ff037219 */ /* 0x000fe20000011603 */
[----:B------:R-:W-:Y:S01]  /*18d0*/  IMAD.MOV.U32 R30, RZ, RZ, 0x3e0 ;  /* 0x000003e0ff1e7424 */ /* 0x000fe200078e00ff */
[----:B------:R-:W-:-:S02]  /*18e0*/  MOV R4, 0x400 ;  /* 0x0000040000047802 */ /* 0x000fc40000000f00 */
[----:B------:R-:W-:Y:S02]  /*18f0*/  SEL R3, R5, R3, !P1 ;  /* 0x0000000305037207 */ /* 0x000fe40004800000 */
[----:B---3--:R-:W-:-:S03]  /*1900*/  IADD3 R14, PT, PT, -R18, UR4, RZ ;  /* 0x00000004120e7c10 */ /* 0x008fc6000fffe1ff */
[----:B------:R-:W-:Y:S01]  /*1910*/  IMAD.MOV R0, RZ, RZ, -R3 ;  /* 0x000000ffff007224 */ /* 0x000fe200078e0a03 */
[----:B--2---:R-:W-:Y:S01]  /*1920*/  SEL R6, R3, 0xffffffff, !P0 ;  /* 0xffffffff03067807 */ /* 0x004fe20004000000 */
[----:B------:R-:W2:Y:S01]  /*1930*/  LDCU.64 UR4, c[0x0][0x3a0] ;  /* 0x00007400ff0477ac */ /* 0x000ea20008000a00 */
[----:B------:R-:W-:Y:S01]  /*1940*/  ISETP.GE.AND P0, PT, R15, R14, PT ;  /* 0x0000000e0f00720c */ /* 0x000fe20003f06270 */
[----:B------:R-:W-:Y:S01]  /*1950*/  IMAD R17, R17, R0, R5 ;  /* 0x0000000011117224 */ /* 0x000fe200078e0205 */
[----:B------:R-:W-:Y:S01]  /*1960*/  SHF.R.S32.HI R7, RZ, 0x1f, R3 ;  /* 0x0000001fff077819 */ /* 0x000fe20000011403 */
[----:B------:R-:W3:Y:S01]  /*1970*/  S2R R0, SR_CgaCtaId ;  /* 0x0000000000007919 */ /* 0x000ee20000008800 */
[----:B------:R-:W-:Y:S01]  /*1980*/  ISETP.LT.OR P0, PT, R6, RZ, P0 ;  /* 0x000000ff0600720c */ /* 0x000fe20000701670 */
[----:B-1----:R-:W-:Y:S01]  /*1990*/  IMAD.WIDE.U32 R46, R3, UR6, RZ ;  /* 0x00000006032e7c25 */ /* 0x002fe2000f8e00ff */
[----:B------:R-:W-:Y:S02]  /*19a0*/  IADD3 R38, P1, PT, R17, R24, RZ ;  /* 0x0000001811267210 */ /* 0x000fe40007f3e0ff */
[----:B------:R-:W-:Y:S01]  /*19b0*/  ISETP.EQ.OR P4, PT, R19, 0x2, P0 ;  /* 0x000000021300780c */ /* 0x000fe20000782670 */
[----:B------:R-:W-:Y:S01]  /*19c0*/  IMAD.MOV.U32 R19, RZ, RZ, RZ ;  /* 0x000000ffff137224 */ /* 0x000fe200078e00ff */
[----:B------:R-:W-:Y:S01]  /*19d0*/  LEA.HI.X.SX32 R39, R17, R25, 0x1, P1 ;  /* 0x0000001911277211 */ /* 0x000fe200008f0eff */
[----:B------:R-:W-:-:S04]  /*19e0*/  IMAD R48, R7, UR6, RZ ;  /* 0x0000000607307c24 */ /* 0x000fc8000f8e02ff */
[----:B------:R-:W-:Y:S02]  /*19f0*/  IMAD R48, R3, UR7, R48 ;  /* 0x0000000703307c24 */ /* 0x000fe4000f8e0230 */
[----:B--2---:R-:W-:Y:S01]  /*1a00*/  IMAD R20, R39, UR4, RZ ;  /* 0x0000000427147c24 */ /* 0x004fe2000f8e02ff */
[----:B------:R-:W1:Y:S01]  /*1a10*/  @!P0 LDC.64 R10, c[0x0][0x3a8] ;  /* 0x0000ea00ff0a8b82 */ /* 0x000e620000000a00 */
[----:B------:R-:W-:-:S04]  /*1a20*/  IMAD.WIDE.U32 R12, R38, UR4, R18 ;  /* 0x00000004260c7c25 */ /* 0x000fc8000f8e0012 */
[----:B------:R-:W-:Y:S01]  /*1a30*/  IMAD R20, R38, UR5, R20 ;  /* 0x0000000526147c24 */ /* 0x000fe2000f8e0214 */
[----:B------:R-:W2:Y:S02]  /*1a40*/  LDCU.64 UR4, c[0x0][0x380] ;  /* 0x00007000ff0477ac */ /* 0x000ea40008000a00 */
[----:B------:R-:W4:Y:S01]  /*1a50*/  @!P4 LDC.64 R8, c[0x0][0x3a8] ;  /* 0x0000ea00ff08cb82 */ /* 0x000f220000000a00 */
[----:B------:R-:W-:Y:S02]  /*1a60*/  IMAD.IADD R21, R13, 0x1, R20 ;  /* 0x000000010d157824 */ /* 0x000fe400078e0214 */
[----:B------:R-:W-:Y:S01]  /*1a70*/  IMAD.MOV.U32 R20, RZ, RZ, R12 ;  /* 0x000000ffff147224 */ /* 0x000fe200078e000c */
[----:B------:R-:W-:Y:S01]  /*1a80*/  SHF.R.U32.HI R12, RZ, 0x2, R2 ;  /* 0x00000002ff0c7819 */ /* 0x000fe20000011602 */
[----:B------:R-:W-:Y:S02]  /*1a90*/  IMAD.SHL.U32 R13, R2, 0x8, RZ ;  /* 0x00000008020d7824 */ /* 0x000fe400078e00ff */
[----:B------:R-:W-:Y:S01]  /*1aa0*/  IMAD.WIDE.U32 R20, R3, UR6, R20 ;  /* 0x0000000603147c25 */ /* 0x000fe2000f8e0014 */
[----:B---3--:R-:W-:-:S03]  /*1ab0*/  LEA R0, R0, R4, 0x18 ;  /* 0x0000000400007211 */ /* 0x008fc600078ec0ff */
[----:B------:R-:W-:Y:S01]  /*1ac0*/  IMAD.IADD R42, R48, 0x1, R21 ;  /* 0x00000001302a7824 */ /* 0x000fe200078e0215 */
[----:B------:R-:W-:Y:S01]  /*1ad0*/  LOP3.LUT R13, R13, 0xf8, RZ, 0xc0, !PT ;  /* 0x000000f80d0d7812 */ /* 0x000fe200078ec0ff */
[----:B------:R-:W-:Y:S01]  /*1ae0*/  IMAD R17, R2, 0x10, R0 ;  /* 0x0000001002117824 */ /* 0x000fe200078e0200 */
[C---:B--2---:R-:W-:Y:S02]  /*1af0*/  LEA R43, P3, R20.reuse, UR4, 0x2 ;  /* 0x00000004142b7c11 */ /* 0x044fe4000f8610ff */
[C---:B-1----:R-:W-:Y:S02]  /*1b00*/  @!P0 IADD3 R10, P1, PT, R15.reuse, R10, RZ ;  /* 0x0000000a0f0a8210 */ /* 0x042fe40007f3e0ff */
[----:B------:R-:W-:Y:S02]  /*1b10*/  LEA.HI.X R42, R20, UR5, R42, 0x2, P3 ;  /* 0x00000005142a7c11 */ /* 0x000fe400098f142a */
[----:B------:R-:W-:Y:S01]  /*1b20*/  @!P0 LEA R20, P3, R15, R43, 0x2 ;  /* 0x0000002b0f148211 */ /* 0x000fe200078610ff */
[----:B------:R-:W-:Y:S01]  /*1b30*/  @!P0 IMAD.X R11, RZ, RZ, R11, P1 ;  /* 0x000000ffff0b8224 */ /* 0x000fe200008e060b */
[----:B----4-:R-:W-:-:S02]  /*1b40*/  @!P4 LEA R4, P2, R8, R15, 0x1 ;  /* 0x0000000f0804c211 */ /* 0x010fc400078408ff */
[----:B------:R-:W-:Y:S01]  /*1b50*/  LOP3.LUT R12, R13, 0x7, R12, 0xf8, !PT ;  /* 0x000000070d0c7812 */ /* 0x000fe200078ef80c */
[----:B------:R-:W-:Y:S01]  /*1b60*/  @!P0 IMAD.X R21, RZ, RZ, R42, P3 ;  /* 0x000000ffff158224 */ /* 0x000fe200018e062a */
[----:B------:R-:W-:Y:S02]  /*1b70*/  @!P4 LEA.HI.X R9, R8, RZ, R9, 0x1, P2 ;  /* 0x000000ff0809c211 */ /* 0x000fe400010f0c09 */
[-C--:B------:R-:W-:Y:S02]  /*1b80*/  @!P0 LEA R24, P2, R10, R43.reuse, 0x2 ;  /* 0x0000002b0a188211 */ /* 0x080fe400078410ff */
[----:B------:R-:W-:Y:S01]  /*1b90*/  @!P4 LEA R8, P1, R4, R43, 0x2 ;  /* 0x0000002b0408c211 */ /* 0x000fe200078210ff */
[----:B------:R-:W-:Y:S01]  /*1ba0*/  @!PT LDS RZ, [RZ] ;  /* 0x00000000fffff984 */ /* 0x000fe20000000800 */
[----:B------:R-:W-:Y:S01]  /*1bb0*/  @!PT LDS RZ, [RZ] ;  /* 0x00000000fffff984 */ /* 0x000fe20000000800 */
[----:B------:R-:W-:Y:S01]  /*1bc0*/  @!PT LDS RZ, [RZ] ;  /* 0x00000000fffff984 */ /* 0x000fe20000000800 */
[----:B------:R1:W-:Y:S01]  /*1bd0*/  @!P0 LDGSTS.E.BYPASS.LTC128B.128 [R17+0x2020], desc[UR38][R20.64] ;  /* 0x0202000014118fae */ /* 0x0003e2000b981a26 */
[-C--:B------:R-:W-:Y:S02]  /*1be0*/  @!P0 LEA.HI.X R25, R10, R42.reuse, R11, 0x2, P2 ;  /* 0x0000002a0a198211 */ /* 0x080fe400010f140b */
[----:B------:R-:W-:Y:S01]  /*1bf0*/  @!P4 LEA.HI.X R9, R4, R42, R9, 0x2, P1 ;  /* 0x0000002a0409c211 */ /* 0x000fe200008f1409 */
[----:B------:R-:W0:Y:S01]  /*1c00*/  LDGDEPBAR ;  /* 0x00000000000079af */ /* 0x000e220000000000 */
[----:B------:R-:W-:-:S02]  /*1c10*/  LOP3.LUT P1, RZ, R2, 0x2, RZ, 0xc0, !PT ;  /* 0x0000000202ff7812 */ /* 0x000fc4000782c0ff */
[----:B------:R-:W-:Y:S01]  /*1c20*/  LOP3.LUT R4, R2, 0x1, RZ, 0xc0, !PT ;  /* 0x0000000102047812 */ /* 0x000fe200078ec0ff */
[----:B------:R1:W-:Y:S01]  /*1c30*/  @!P0 LDGSTS.E.BYPASS.LTC128B.128 [R17+0x3020], desc[UR38][R24.64] ;  /* 0x0302000018118fae */ /* 0x0003e2000b981a26 */
[----:B------:R-:W-:Y:S02]  /*1c40*/  LOP3.LUT R12, R12, 0x7, R16, 0x78, !PT ;  /* 0x000000070c0c7812 */ /* 0x000fe400078e7810 */
[----:B------:R-:W-:Y:S01]  /*1c50*/  ISETP.NE.U32.AND P0, PT, R4, 0x1, PT ;  /* 0x000000010400780c */ /* 0x000fe20003f05070 */
[----:B------:R-:W0:Y:S02]  /*1c60*/  LDGDEPBAR ;  /* 0x00000000000079af */ /* 0x000e240000000000 */
[----:B------:R-:W-:Y:S01]  /*1c70*/  IMAD R36, R12, 0x4, R0 ;  /* 0x000000040c247824 */ /* 0x000fe200078e0200 */
[----:B------:R-:W-:Y:S01]  /*1c80*/  SEL R30, R30, 0x420, !P0 ;  /* 0x000004201e1e7807 */ /* 0x000fe20004000000 */
[----:B------:R1:W-:Y:S02]  /*1c90*/  @!P4 LDGSTS.E.BYPASS.LTC128B.128 [R17+0x4020], desc[UR38][R8.64] ;  /* 0x040200000811cfae */ /* 0x0003e4000b981a26 */
[----:B------:R-:W-:-:S02]  /*1ca0*/  VIADD R32, R36, 0x840 ;  /* 0x0000084024207836 */ /* 0x000fc40000000000 */
[----:B------:R-:W0:Y:S01]  /*1cb0*/  LDGDEPBAR ;  /* 0x00000000000079af */ /* 0x000e220000000000 */
        /* <DEDUP_REMOVED lines=13> */
[----:B------:R-:W5:Y:S04]  /*1d90*/  LDS R26, [R32+0x1000] ;  /* 0x00100000201a7984 */ /* 0x000f680000000800 */
[----:B-1----:R-:W1:Y:S01]  /*1da0*/  LDS R25, [R30+0x1000] ;  /* 0x001000001e197984 */ /* 0x002e620000000800 */
[----:B--2---:R-:W-:-:S02]  /*1db0*/  FSETP.NEU.FTZ.AND P3, PT, R35, -INF , PT ;  /* 0xff8000002300780b */ /* 0x004fc40003f7d000 */
[----:B---3--:R-:W-:Y:S02]  /*1dc0*/  FSETP.NEU.FTZ.AND P2, PT, R33, -INF , PT ;  /* 0xff8000002100780b */ /* 0x008fe40003f5d000 */
[----:B----4-:R-:W-:Y:S02]  /*1dd0*/  FMNMX3.FTZ R4, R35, R33, R31, !PT ;  /* 0x0000002123047276 */ /* 0x010fe4000781001f */
[----:B------:R-:W-:Y:S02]  /*1de0*/  FSETP.NEU.FTZ.AND P1, PT, R31, -INF , PT ;  /* 0xff8000001f00780b */ /* 0x000fe40003f3d000 */
[----:B-----5:R-:W-:-:S04]  /*1df0*/  FMNMX3.FTZ R4, R4, R29, R28, !PT ;  /* 0x0000001d04047276 */ /* 0x020fc8000781001c */
[----:B------:R-:W-:-:S04]  /*1e00*/  FMNMX3.FTZ R4, R4, R27, R26, !PT ;  /* 0x0000001b04047276 */ /* 0x000fc8000781001a */
        /* <DEDUP_REMOVED lines=34> */
[----:B------:R-:W-:Y:S02]  /*2030*/  @P2 LOP3.LUT R29, R31, 0x20, RZ, 0xfc, !PT ;  /* 0x000000201f1d2812 */ /* 0x000fe400078efcff */
[----:B------:R-:W-:Y:S02]  /*2040*/  FSETP.NEU.FTZ.AND P2, PT, R27, -INF , PT ;  /* 0xff8000001b00780b */ /* 0x000fe40003f5d000 */
[----:B------:R-:W3:Y:S01]  /*2050*/  MUFU.EX2 R13, R13 ;  /* 0x0000000d000d7308 */ /* 0x000ee20000000800 */
[----:B-1----:R-:W-:Y:S01]  /*2060*/  FADD.FTZ R12, RZ, R21 ;  /* 0x00000015ff0c7221 */ /* 0x002fe20000010000 */
[----:B------:R-:W-:-:S02]  /*2070*/  FSETP.NEU.FTZ.AND P3, PT, R28, -INF , PT ;  /* 0xff8000001c00780b */ /* 0x000fc40003f7d000 */
[C---:B------:R-:W-:Y:S02]  /*2080*/  @P1 LOP3.LUT R29, R31.reuse, 0x40, RZ, 0xfc, !PT ;  /* 0x000000401f1d1812 */ /* 0x040fe400078efcff */
[----:B------:R-:W-:Y:S02]  /*2090*/  FSETP.NEU.FTZ.AND P1, PT, R26, -INF , PT ;  /* 0xff8000001a00780b */ /* 0x000fe40003f3d000 */
[----:B------:R-:W1:Y:S01]  /*20a0*/  MUFU.EX2 R11, R11 ;  /* 0x0000000b000b7308 */ /* 0x000e620000000800 */
[----:B--2---:R-:W-:Y:S01]  /*20b0*/  FADD.FTZ R12, R12, R20 ;  /* 0x000000140c0c7221 */ /* 0x004fe20000010000 */
[----:B------:R-:W-:Y:S02]  /*20c0*/  @P0 LOP3.LUT R29, R31, 0x60, RZ, 0xfc, !PT ;  /* 0x000000601f1d0812 */ /* 0x000fe400078efcff */
[----:B------:R-:W-:-:S03]  /*20d0*/  FSETP.NEU.FTZ.AND P0, PT, R25, -INF , PT ;  /* 0xff8000001900780b */ /* 0x000fc60003f1d000 */
[C---:B------:R-:W-:Y:S01]  /*20e0*/  @P3 LOP3.LUT R29, R31.reuse, 0x80, RZ, 0xfc, !PT ;  /* 0x000000801f1d3812 */ /* 0x040fe200078efcff */
[----:B------:R-:W2:Y:S01]  /*20f0*/  MUFU.EX2 R10, R10 ;  /* 0x0000000a000a7308 */ /* 0x000ea20000000800 */
[----:B---3--:R-:W-:Y:S01]  /*2100*/  FADD.FTZ R12, R12, R13 ;  /* 0x0000000d0c0c7221 */ /* 0x008fe20000010000 */
[C---:B------:R-:W-:Y:S02]  /*2110*/  @P2 LOP3.LUT R29, R31.reuse, 0xa0, RZ, 0xfc, !PT ;  /* 0x000000a01f1d2812 */ /* 0x040fe400078efcff */
[----:B------:R-:W-:Y:S02]  /*2120*/  @P1 LOP3.LUT R29, R31, 0xc0, RZ, 0xfc, !PT ;  /* 0x000000c01f1d1812 */ /* 0x000fe400078efcff */
[----:B------:R-:W-:Y:S02]  /*2130*/  LOP3.LUT P1, RZ, R23, 0x1f, R2, 0xf8, !PT ;  /* 0x0000001f17ff7812 */ /* 0x000fe4000782f802 */
[----:B------:R-:W3:Y:S01]  /*2140*/  MUFU.EX2 R9, R9 ;  /* 0x0000000900097308 */ /* 0x000ee20000000800 */
[----:B-1----:R-:W-:Y:S01]  /*2150*/  FADD.FTZ R12, R12, R11 ;  /* 0x0000000b0c0c7221 */ /* 0x002fe20000010000 */
[----:B------:R-:W-:-:S05]  /*2160*/  @P0 LOP3.LUT R29, R31, 0xe0, RZ, 0xfc, !PT ;  /* 0x000000e01f1d0812 */ /* 0x000fca00078efcff */
        /* <DEDUP_REMOVED lines=30> */
[----:B------:R-:W-:Y:S02]  /*2350*/  ISETP.GE.U32.OR P0, PT, R5, R22, P1 ;  /* 0x000000160500720c */ /* 0x000fe40000f06470 */
[----:B------:R-:W-:Y:S01]  /*2360*/  LOP3.LUT P1, RZ, R2, 0x31f, RZ, 0xc0, !PT ;  /* 0x0000031f02ff7812 */ /* 0x000fe2000782c0ff */
[-C--:B------:R-:W-:Y:S01]  /*2370*/  FMUL.FTZ R21, R21, R12.reuse ;  /* 0x0000000c15157220 */ /* 0x080fe20000410000 */
[-C--:B------:R-:W-:Y:S01]  /*2380*/  FMUL.FTZ R20, R20, R12.reuse ;  /* 0x0000000c14147220 */ /* 0x080fe20000410000 */
[-C--:B------:R-:W-:Y:S01]  /*2390*/  FMUL.FTZ R13, R13, R12.reuse ;  /* 0x0000000c0d0d7220 */ /* 0x080fe20000410000 */
[----:B--2---:R-:W-:Y:S01]  /*23a0*/  FFMA.FTZ R26, R26, 0.69314718246459960938, R24 ;  /* 0x3f3172181a1a7823 */ /* 0x004fe20000010018 */
[-C--:B------:R-:W-:Y:S01]  /*23b0*/  FMUL.FTZ R11, R11, R12.reuse ;  /* 0x0000000c0b0b7220 */ /* 0x080fe20000410000 */
[-C--:B------:R-:W-:Y:S01]  /*23c0*/  FMUL.FTZ R10, R10, R12.reuse ;  /* 0x0000000c0a0a7220 */ /* 0x080fe20000410000 */
[-C--:B------:R-:W-:Y:S01]  /*23d0*/  FMUL.FTZ R9, R9, R12.reuse ;  /* 0x0000000c09097220 */ /* 0x080fe20000410000 */
[-C--:B------:R-:W-:Y:S01]  /*23e0*/  FMUL.FTZ R8, R8, R12.reuse ;  /* 0x0000000c08087220 */ /* 0x080fe20000410000 */
[----:B------:R-:W-:-:S02]  /*23f0*/  FMUL.FTZ R4, R4, R12 ;  /* 0x0000000c04047220 */ /* 0x000fc40000410000 */
[----:B------:R-:W-:Y:S05]  /*2400*/  @P0 BRA `(.L_x_71) ;  /* 0x0000000000200947 */ /* 0x000fea0003800000 */
[----:B------:R-:W1:Y:S02]  /*2410*/  LDCU.128 UR4, c[0x0][0x410] ;  /* 0x00008200ff0477ac */ /* 0x000e640008000c00 */
[----:B-1----:R-:W-:Y:S02]  /*2420*/  IMAD R7, R7, UR6, RZ ;  /* 0x0000000607077c24 */ /* 0x002fe4000f8e02ff */
[----:B------:R-:W-:-:S04]  /*2430*/  IMAD.WIDE.U32 R22, R3, UR6, R38 ;  /* 0x0000000603167c25 */ /* 0x000fc8000f8e0026 */
[----:B------:R-:W-:Y:S01]  /*2440*/  IMAD R7, R3, UR7, R7 ;  /* 0x0000000703077c24 */ /* 0x000fe2000f8e0207 */
[----:B------:R-:W-:-:S04]  /*2450*/  LEA R28, P0, R22, UR4, 0x2 ;  /* 0x00000004161c7c11 */ /* 0x000fc8000f8010ff */
[----:B------:R-:W-:-:S04]  /*2460*/  IADD3 R7, PT, PT, R23, R7, RZ ;  /* 0x0000000717077210 */ /* 0x000fc80007ffe0ff */
[----:B------:R-:W-:-:S05]  /*2470*/  LEA.HI.X R29, R22, UR5, R7, 0x2, P0 ;  /* 0x00000005161d7c11 */ /* 0x000fca00080f1407 */
[----:B------:R1:W-:Y:S02]  /*2480*/  STG.E desc[UR38][R28.64], R26 ;  /* 0x0000001a1c007986 */ /* 0x0003e4000c101926 */
.L_x_71:
[----:B------:R-:W-:Y:S05]  /*2490*/  BSYNC.RECONVERGENT B0 ;  /* 0x0000000000007941 */ /* 0x000fea0003800200 */
.L_x_70:
[----:B------:R-:W-:Y:S01]  /*24a0*/  STS [R36], R21 ;  /* 0x0000001524007388 */ /* 0x000fe20000000800 */
[----:B------:R-:W-:Y:S01]  /*24b0*/  IMAD R37, R16, 0x4, R0 ;  /* 0x0000000410257824 */ /* 0x000fe200078e0200 */
[----:B------:R-:W-:Y:S01]  /*24c0*/  BSSY.RECONVERGENT B1, `(.L_x_72) ;  /* 0x00000eb000017945 */ /* 0x000fe20003800200 */
[----:B------:R-:W-:Y:S01]  /*24d0*/  VIADD R40, R17, 0x2020 ;  /* 0x0000202011287836 */ /* 0x000fe20000000000 */
[----:B------:R-:W-:Y:S01]  /*24e0*/  STS [R34], R20 ;  /* 0x0000001422007388 */ /* 0x000fe20000000800 */
[----:B------:R-:W-:-:S03]  /*24f0*/  IMAD.IADD R49, R47, 0x1, R48 ;  /* 0x000000012f317824 */ /* 0x000fc600078e0230 */
[----:B------:R2:W-:Y:S04]  /*2500*/  STS [R32], R13 ;  /* 0x0000000d20007388 */ /* 0x0005e80000000800 */
[----:B------:R-:W-:Y:S04]  /*2510*/  STS [R30], R11 ;  /* 0x0000000b1e007388 */ /* 0x000fe80000000800 */
[----:B------:R3:W-:Y:S04]  /*2520*/  STS [R36+0x1000], R10 ;  /* 0x0010000a24007388 */ /* 0x0007e80000000800 */
[----:B------:R-:W-:Y:S04]  /*2530*/  STS [R34+0x1000], R9 ;  /* 0x0010000922007388 */ /* 0x000fe80000000800 */
[----:B------:R-:W-:Y:S04]  /*2540*/  STS [R32+0x1000], R8 ;  /* 0x0010000820007388 */ /* 0x000fe80000000800 */
[----:B------:R-:W-:Y:S04]  /*2550*/  STS [R30+0x1000], R4 ;  /* 0x001000041e007388 */ /* 0x000fe80000000800 */
[----:B------:R-:W-:Y:S01]  /*2560*/  @!P1 STS [R37+0x2000], R25 ;  /* 0x0020001925009388 */ /* 0x000fe20000000800 */
[----:B--2---:R-:W-:Y:S01]  /*2570*/  CS2R R12, SRZ ;  /* 0x00000000000c7805 */ /* 0x004fe2000001ff00 */
        /* <DEDUP_REMOVED lines=13> */
[----:B------:R-:W-:Y:S01]  /*2650*/  ISETP.GE.AND P4, PT, R6, RZ, PT ;  /* 0x000000ff0600720c */ /* 0x000fe20003f86270 */
[----:B------:R-:W-:Y:S01]  /*2660*/  IMAD.MOV.U32 R9, RZ, RZ, RZ ;  /* 0x000000ffff097224 */ /* 0x000fe200078e00ff */
[----:B------:R-:W-:Y:S02]  /*2670*/  LOP3.LUT R36, R3, 0xfffffffc, RZ, 0xc0, !PT ;  /* 0xfffffffc03247812 */ /* 0x000fe400078ec0ff */
[----:B------:R-:W-:Y:S02]  /*2680*/  CS2R R12, SRZ ;  /* 0x00000000000c7805 */ /* 0x000fe4000001ff00 */
[----:B------:R-:W-:-:S07]  /*2690*/  CS2R R10, SRZ ;  /* 0x00000000000a7805 */ /* 0x000fce000001ff00 */
.L_x_76:
[----:B------:R-:W-:Y:S01]  /*26a0*/  SHF.R.U32.HI R3, RZ, 0x2, R9 ;  /* 0x00000002ff037819 */ /* 0x000fe20000011609 */
[C---:B------:R-:W-:Y:S01]  /*26b0*/  VIADD R5, R9.reuse, 0x3 ;  /* 0x0000000309057836 */ /* 0x040fe20000000000 */
[----:B------:R-:W-:Y:S01]  /*26c0*/  ISETP.GE.AND P2, PT, R6, RZ, PT ;  /* 0x000000ff0600720c */ /* 0x000fe20003f46270 */
[C---:B------:R-:W-:Y:S02]  /*26d0*/  IMAD.SHL.U32 R4, R9.reuse, 0x8, RZ ;  /* 0x0000000809047824 */ /* 0x040fe400078e00ff */
[----:B------:R-:W-:Y:S01]  /*26e0*/  VIADD R45, R9, 0x4 ;  /* 0x00000004092d7836 */ /* 0x000fe20000000000 */
[-C--:B------:R-:W-:Y:S01]  /*26f0*/  ISETP.GT.OR P0, PT, R5, R37.reuse, !P4 ;  /* 0x000000250500720c */ /* 0x080fe20006704670 */
[C---:B------:R-:W-:Y:S01]  /*2700*/  VIADD R7, R9.reuse, 0x2 ;  /* 0x0000000209077836 */ /* 0x040fe20000000000 */
[----:B------:R-:W-:Y:S01]  /*2710*/  LOP3.LUT R4, R4, 0x3fffffe0, RZ, 0xc0, !PT ;  /* 0x3fffffe004047812 */ /* 0x000fe200078ec0ff */
[----:B-1----:R-:W-:Y:S01]  /*2720*/  VIADD R26, R9, 0x5 ;  /* 0x00000005091a7836 */ /* 0x002fe20000000000 */
[CC--:B------:R-:W-:Y:S02]  /*2730*/  ISETP.GE.OR P0, PT, R15.reuse, R14.reuse, P0 ;  /* 0x0000000e0f00720c */ /* 0x0c0fe40000706670 */
[--C-:B------:R-:W-:Y:S02]  /*2740*/  LOP3.LUT R4, R4, 0x7, R16.reuse, 0xf8, !PT ;  /* 0x0000000704047812 */ /* 0x100fe400078ef810 */
[----:B------:R-:W-:Y:S02]  /*2750*/  ISETP.GT.OR P3, PT, R26, R37, !P2 ;  /* 0x000000251a00720c */ /* 0x000fe40005764670 */
[----:B------:R-:W-:Y:S02]  /*2760*/  LOP3.LUT R3, R4, 0x1f, R3, 0x78, !PT ;  /* 0x0000001f04037812 */ /* 0x000fe400078e7803 */
[----:B------:R-:W-:Y:S02]  /*2770*/  ISETP.GE.OR P3, PT, R15, R14, P3 ;  /* 0x0000000e0f00720c */ /* 0x000fe40001f66670 */
[----:B------:R-:W-:Y:S02]  /*2780*/  SHF.L.U32 R8, R7, 0x3, RZ ;  /* 0x0000000307087819 */ /* 0x000fe400000006ff */
[----:B------:R-:W-:Y:S01]  /*2790*/  SHF.R.U32.HI R7, RZ, 0x2, R7 ;  /* 0x00000002ff077819 */ /* 0x000fe20000011607 */
[----:B------:R-:W1:Y:S01]  /*27a0*/  @!P0 LDC.64 R20, c[0x0][0x3a8] ;  /* 0x0000ea00ff148b82 */ /* 0x000e620000000a00 */
[----:B------:R-:W-:Y:S01]  /*27b0*/  @!P0 IMAD.MOV.U32 R22, RZ, RZ, R15 ;  /* 0x000000ffff168224 */ /* 0x000fe200078e000f */
[----:B------:R-:W-:Y:S01]  /*27c0*/  LOP3.LUT R8, R8, 0x3ffffff0, RZ, 0xc0, !PT ;  /* 0x3ffffff008087812 */ /* 0x000fe200078ec0ff */
[----:B------:R-:W-:Y:S03]  /*27d0*/  @!P0 IMAD.MOV.U32 R23, RZ, RZ, RZ ;  /* 0x000000ffff178224 */ /* 0x000fe600078e00ff */
[----:B------:R-:W-:Y:S02]  /*27e0*/  LOP3.LUT R8, R8, 0x7, R16, 0xf8, !PT ;  /* 0x0000000708087812 */ /* 0x000fe400078ef810 */
[----:B------:R-:W2:Y:S02]  /*27f0*/  @!P3 LDC.64 R24, c[0x0][0x3a8] ;  /* 0x0000ea00ff18bb82 */ /* 0x000ea40000000a00 */
[----:B------:R-:W-:Y:S05]  /*2800*/  LOP3.LUT R7, R8, 0x1f, R7, 0x78, !PT ;  /* 0x0000001f08077812 */ /* 0x000fea00078e7807 */
[----:B------:R-:W-:Y:S02]  /*2810*/  IMAD R7, R7, 0x4, R0 ;  /* 0x0000000407077824 */ /* 0x000fe400078e0200 */
[C---:B-1----:R-:W-:Y:S04]  /*2820*/  @!P0 IMAD.WIDE.U32 R22, R5.reuse, R20, R22 ;  /* 0x0000001405168225 */ /* 0x042fe800078e0016 */
[----:B------:R-:W-:Y:S01]  /*2830*/  @!P0 IMAD R21, R5, R21, R23 ;  /* 0x0000001505158224 */ /* 0x000fe200078e0217 */
[C---:B------:R-:W-:Y:S01]  /*2840*/  @!P0 LEA R20, P1, R22.reuse, R43, 0x2 ;  /* 0x0000002b16148211 */ /* 0x040fe200078210ff */
        /* <DEDUP_REMOVED lines=15> */
[C---:B------:R-:W-:Y:S01]  /*2940*/  LOP3.LUT R3, R4.reuse, 0x1f, R3, 0x78, !PT ;  /* 0x0000001f04037812 */ /* 0x040fe200078e7803 */
[----:B------:R-:W-:Y:S02]  /*2950*/  VIADD R8, R4, 0x10 ;  /* 0x0000001004087836 */ /* 0x000fe40000000000 */
[----:B------:R-:W-:Y:S02]  /*2960*/  @!P1 IMAD.MOV.U32 R22, RZ, RZ, R15 ;  /* 0x000000ffff169224 */ /* 0x000fe400078e000f */
[----:B------:R-:W-:Y:S01]  /*2970*/  IMAD R3, R3, 0x4, R0 ;  /* 0x0000000403037824 */ /* 0x000fe200078e0200 */
[----:B------:R-:W-:Y:S01]  /*2980*/  SHF.R.U32.HI R4, RZ, 0x5, R8 ;  /* 0x00000005ff047819 */ /* 0x000fe20000011608 */
[----:B------:R-:W-:Y:S03]  /*2990*/  @!P1 IMAD.MOV.U32 R23, RZ, RZ, RZ ;  /* 0x000000ffff179224 */ /* 0x000fe600078e00ff */
[----:B------:R-:W-:Y:S04]  /*29a0*/  LOP3.LUT R4, R8, 0x1f, R4, 0x78, !PT ;  /* 0x0000001f08047812 */ /* 0x000fe800078e7804 */
[----:B------:R-:W-:Y:S01]  /*29b0*/  LEA R4, R4, R0, 0x2 ;  /* 0x0000000004047211 */ /* 0x000fe200078e10ff */
[----:B---3--:R-:W3:Y:S01]  /*29c0*/  @!P1 LDC.64 R20, c[0x0][0x3a8] ;  /* 0x0000ea00ff149b82 */ /* 0x008ee20000000a00 */
[----:B------:R-:W-:Y:S04]  /*29d0*/  DEPBAR.LE SB0, 0x3 ;  /* 0x000080c00000791a */ /* 0x000fe80000000000 */
[----:B------:R-:W4:Y:S01]  /*29e0*/  LDS R3, [R3] ;  /* 0x0000000003037984 */ /* 0x000f220000000800 */
[----:B-1----:R-:W-:Y:S04]  /*29f0*/  FSETP.GT.FTZ.AND P0, PT, R5, RZ, PT ;  /* 0x000000ff0500720b */ /* 0x002fe80003f14000 */
[----:B------:R-:W-:Y:S04]  /*2a00*/  ISETP.LT.OR P0, PT, R6, RZ, !P0 ;  /* 0x000000ff0600720c */ /* 0x000fe80004701670 */
[----:B------:R-:W-:Y:S01]  /*2a10*/  ISETP.GE.OR P0, PT, R15, R14, P0 ;  /* 0x0000000e0f00720c */ /* 0x000fe20000706670 */
[C---:B---3--:R-:W-:Y:S04]  /*2a20*/  @!P1 IMAD.WIDE.U32 R22, R45.reuse, R20, R22 ;  /* 0x000000142d169225 */ /* 0x048fe800078e0016 */
[----:B------:R-:W-:Y:S01]  /*2a30*/  @!P1 IMAD R21, R45, R21, R23 ;  /* 0x000000152d159224 */ /* 0x000fe200078e0217 */
[C---:B------:R-:W-:Y:S04]  /*2a40*/  @!P1 LEA R28, P6, R22.reuse, R43, 0x2 ;  /* 0x0000002b161c9211 */ /* 0x040fe800078c10ff */
[----:B------:R-:W-:Y:S03]  /*2a50*/  @!P1 LEA.HI.X R29, R22, R42, R21, 0x2, P6 ;  /* 0x0000002a161d9211 */ /* 0x000fe600030f1415 */
[----:B------:R-:W1:Y:S05]  /*2a60*/  @!P0 LDS.128 R20, [R17+0x2020] ;  /* 0x0020200011148984 */ /* 0x000e6a0000000c00 */
[----:B------:R-:W-:Y:S01]  /*2a70*/  @!PT LDS RZ, [RZ] ;  /* 0x00000000fffff984 */ /* 0x000fe20000000800 */
[----:B------:R-:W-:Y:S01]  /*2a80*/  @!PT LDS RZ, [RZ] ;  /* 0x00000000fffff984 */ /* 0x000fe20000000800 */
[----:B------:R-:W-:Y:S01]  /*2a90*/  @!PT LDS RZ, [RZ] ;  /* 0x00000000fffff984 */ /* 0x000fe20000000800 */
[----:B------:R3:W-:Y:S05]  /*2aa0*/  @!P1 LDGSTS.E.BYPASS.LTC128B.128 [R17+0x2020], desc[UR38][R28.64] ;  /* 0x020200001c119fae */ /* 0x0007ea000b981a26 */
[----:B------:R-:W0:Y:S01]  /*2ab0*/  LDGDEPBAR ;  /* 0x00000000000079af */ /* 0x000e220000000000 */
[----:B----4-:R-:W-:Y:S04]  /*2ac0*/  FSETP.GT.FTZ.AND P1, PT, R3, RZ, PT ;  /* 0x000000ff0300720b */ /* 0x010fe80003f34000 */
[----:B------:R-:W-:Y:S04]  /*2ad0*/  ISETP.LT.OR P1, PT, R6, RZ, !P1 ;  /* 0x000000ff0600720c */ /* 0x000fe80004f21670 */
[----:B------:R-:W-:Y:S01]  /*2ae0*/  ISETP.GE.OR P1, PT, R15, R14, P1 ;  /* 0x0000000e0f00720c */ /* 0x000fe20000f26670 */
[----:B---3--:R-:W-:Y:S01]  /*2af0*/  @!P3 IMAD.MOV.U32 R28, RZ, RZ, R15 ;  /* 0x000000ffff1cb224 */ /* 0x008fe200078e000f */
[----:B------:R-:W-:Y:S04]  /*2b00*/  DEPBAR.LE SB0, 0x3 ;  /* 0x000080c00000791a */ /* 0x000fe80000000000 */
[----:B------:R-:W3:Y:S01]  /*2b10*/  LDS R7, [R7] ;  /* 0x0000000007077984 */ /* 0x000ee20000000800 */
[----:B------:R-:W-:Y:S02]  /*2b20*/  @!P3 IMAD.MOV.U32 R29, RZ, RZ, RZ ;  /* 0x000000ffff1db224 */ /* 0x000fe400078e00ff */
[C---:B-1----:R-:W-:Y:S01]  /*2b30*/  @!P0 FFMA.FTZ R10, R5.reuse, R20, R10 ;  /* 0x00000014050a8223 */ /* 0x042fe2000001000a */
[C---:B------:R-:W-:Y:S01]  /*2b40*/  @!P0 FFMA.FTZ R11, R5.reuse, R21, R11 ;  /* 0x00000015050b8223 */ /* 0x040fe2000001000b */
[C---:B--2---:R-:W-:Y:S04]  /*2b50*/  @!P3 IMAD.WIDE.U32 R28, R26.reuse, R24, R28 ;  /* 0x000000181a1cb225 */ /* 0x044fe800078e001c */
[C---:B------:R-:W-:Y:S01]  /*2b60*/  @!P0 FFMA.FTZ R12, R5.reuse, R22, R12 ;  /* 0x00000016050c8223 */ /* 0x040fe2000001000c */
[----:B------:R-:W-:Y:S01]  /*2b70*/  @!P0 FFMA.FTZ R13, R5, R23, R13 ;  /* 0x00000017050d8223 */ /* 0x000fe2000001000d */
[----:B------:R-:W-:Y:S01]  /*2b80*/  @!P3 IMAD R25, R26, R25, R29 ;  /* 0x000000191a19b224 */ /* 0x000fe200078e021d */
[C---:B------:R-:W-:Y:S04]  /*2b90*/  @!P3 LEA R30, P6, R28.reuse, R43, 0x2 ;  /* 0x0000002b1c1eb211 */ /* 0x040fe800078c10ff */
[----:B------:R-:W-:Y:S01]  /*2ba0*/  @!P3 LEA.HI.X R31, R28, R42, R25, 0x2, P6 ;  /* 0x0000002a1c1fb211 */ /* 0x000fe200030f1419 */
[----:B------:R-:W-:Y:S01]  /*2bb0*/  VIADD R28, R9, 0x6 ;  /* 0x00000006091c7836 */ /* 0x000fe20000000000 */
[----:B------:R-:W1:Y:S05]  /*2bc0*/  @!P1 LDS.128 R24, [R17+0x3020] ;  /* 0x0030200011189984 */ /* 0x000e6a0000000c00 */
[----:B------:R-:W-:Y:S01]  /*2bd0*/  @!PT LDS RZ, [RZ] ;  /* 0x00000000fffff984 */ /* 0x000fe20000000800 */
[----:B------:R-:W-:Y:S01]  /*2be0*/  @!PT LDS RZ, [RZ] ;  /* 0x00000000fffff984 */ /* 0x000fe20000000800 */
[----:B------:R-:W-:Y:S01]  /*2bf0*/  @!PT LDS RZ, [RZ] ;  /* 0x00000000fffff984 */ /* 0x000fe20000000800 */
[----:B------:R2:W-:Y:S01]  /*2c00*/  @!P3 LDGSTS.E.BYPASS.LTC128B.128 [R17+0x3020], desc[UR38][R30.64] ;  /* 0x030200001e11bfae */ /* 0x0005e2000b981a26 */
[----:B------:R-:W-:Y:S04]  /*2c10*/  ISETP.GT.OR P3, PT, R28, R37, !P2 ;  /* 0x000000251c00720c */ /* 0x000fe80005764670 */
[----:B------:R-:W0:Y:S01]  /*2c20*/  LDGDEPBAR ;  /* 0x00000000000079af */ /* 0x000e220000000000 */
[-C--:B------:R-:W-:Y:S11]  /*2c30*/  ISETP.GE.OR P3, PT, R15, R14.reuse, P3 ;  /* 0x0000000e0f00720c */ /* 0x080ff60001f66670 */
[----:B------:R-:W-:Y:S02]  /*2c40*/  @!UPT UIADD3 URZ, UPT, UPT, URZ, URZ, URZ ;  /* 0x000000fffffff290 */ /* 0x000fe4000fffe0ff */
[----:B------:R-:W4:Y:S01]  /*2c50*/  @!P3 LDC.64 R8, c[0x0][0x3a8] ;  /* 0x0000ea00ff08bb82 */ /* 0x000f220000000a00 */
[----:B---3--:R-:W-:Y:S04]  /*2c60*/  FSETP.GT.FTZ.AND P2, PT, R7, RZ, PT ;  /* 0x000000ff0700720b */ /* 0x008fe80003f54000 */
[----:B------:R-:W-:Y:S01]  /*2c70*/  ISETP.LT.OR P2, PT, R6, RZ, !P2 ;  /* 0x000000ff0600720c */ /* 0x000fe20005741670 */
[----:B--2---:R-:W-:Y:S01]  /*2c80*/  @!P3 IMAD.MOV.U32 R30, RZ, RZ, R15 ;  /* 0x000000ffff1eb224 */ /* 0x004fe200078e000f */
[----:B------:R-:W-:Y:S04]  /*2c90*/  DEPBAR.LE SB0, 0x3 ;  /* 0x000080c00000791a */ /* 0x000fe80000000000 */
[----:B------:R-:W2:Y:S01]  /*2ca0*/  LDS R4, [R4] ;  /* 0x0000000004047984 */ /* 0x000ea20000000800 */
[----:B------:R-:W-:Y:S01]  /*2cb0*/  @!P3 IMAD.MOV.U32 R31, RZ, RZ, RZ ;  /* 0x000000ffff1fb224 */ /* 0x000fe200078e00ff */
[----:B------:R-:W-:Y:S01]  /*2cc0*/  ISETP.GE.OR P2, PT, R15, R14, P2 ;  /* 0x0000000e0f00720c */ /* 0x000fe20001746670 */
[C---:B-1----:R-:W-:Y:S01]  /*2cd0*/  @!P1 FFMA.FTZ R10, R3.reuse, R24, R10 ;  /* 0x00000018030a9223 */ /* 0x042fe2000001000a */
[C---:B------:R-:W-:Y:S01]  /*2ce0*/  @!P1 FFMA.FTZ R11, R3.reuse, R25, R11 ;  /* 0x00000019030b9223 */ /* 0x040fe2000001000b */
[C---:B------:R-:W-:Y:S01]  /*2cf0*/  @!P1 FFMA.FTZ R12, R3.reuse, R26, R12 ;  /* 0x0000001a030c9223 */ /* 0x040fe2000001000c */
[----:B------:R-:W-:Y:S01]  /*2d00*/  @!P1 FFMA.FTZ R13, R3, R27, R13 ;  /* 0x0000001b030d9223 */ /* 0x000fe2000001000d */
[C---:B----4-:R-:W-:Y:S04]  /*2d10*/  @!P3 IMAD.WIDE.U32 R30, R28.reuse, R8, R30 ;  /* 0x000000081c1eb225 */ /* 0x050fe800078e001e */
[----:B------:R-:W-:Y:S01]  /*2d20*/  @!P3 IMAD R9, R28, R9, R31 ;  /* 0x000000091c09b224 */ /* 0x000fe200078e021f */
[C---:B------:R-:W-:Y:S04]  /*2d30*/  @!P3 LEA R8, P6, R30.reuse, R43, 0x2 ;  /* 0x0000002b1e08b211 */ /* 0x040fe800078c10ff */
[----:B------:R-:W-:Y:S02]  /*2d40*/  @!P3 LEA.HI.X R9, R30, R42, R9, 0x2, P6 ;  /* 0x0000002a1e09b211 */ /* 0x000fe400030f1409 */
[----:B------:R-:W1:Y:S01]  /*2d50*/  @!P2 LDS.128 R28, [R17+0x4020] ;  /* 0x00402000111ca984 */ /* 0x000e620000000c00 */
[----:B------:R-:W-:Y:S04]  /*2d60*/  ISETP.NE.AND P6, PT, R45, R36, PT ;  /* 0x000000242d00720c */ /* 0x000fe80003fc5270 */
[----:B------:R-:W-:Y:S01]  /*2d70*/  @!PT LDS RZ, [RZ] ;  /* 0x00000000fffff984 */ /* 0x000fe20000000800 */
[----:B------:R-:W-:Y:S01]  /*2d80*/  @!PT LDS RZ, [RZ] ;  /* 0x00000000fffff984 */ /* 0x000fe20000000800 */
[----:B------:R-:W-:Y:S01]  /*2d90*/  @!PT LDS RZ, [RZ] ;  /* 0x00000000fffff984 */ /* 0x000fe20000000800 */
[----:B------:R3:W-:Y:S05]  /*2da0*/  @!P3 LDGSTS.E.BYPASS.LTC128B.128 [R17+0x4020], desc[UR38][R8.64] ;  /* 0x040200000811bfae */ /* 0x0007ea000b981a26 */
[----:B------:R-:W0:Y:S01]  /*2db0*/  LDGDEPBAR ;  /* 0x00000000000079af */ /* 0x000e220000000000 */
[----:B--2---:R-:W-:Y:S04]  /*2dc0*/  FSETP.GT.FTZ.AND P3, PT, R4, RZ, PT ;  /* 0x000000ff0400720b */ /* 0x004fe80003f74000 */
[----:B------:R-:W-:Y:S04]  /*2dd0*/  ISETP.LT.OR P3, PT, R6, RZ, !P3 ;  /* 0x000000ff0600720c */ /* 0x000fe80005f61670 */
[----:B------:R-:W-:Y:S01]  /*2de0*/  ISETP.GE.OR P3, PT, R15, R14, P3 ;  /* 0x0000000e0f00720c */ /* 0x000fe20001f66670 */
[----:B---3--:R-:W-:Y:S01]  /*2df0*/  IMAD.MOV.U32 R9, RZ, RZ, R45 ;  /* 0x000000ffff097224 */ /* 0x008fe200078e002d */
[----:B------:R-:W-:Y:S11]  /*2e00*/  DEPBAR.LE SB0, 0x3 ;  /* 0x000080c00000791a */ /* 0x000ff60000000000 */
[----:B------:R-:W2:Y:S01]  /*2e10*/  @!P3 LDS.128 R32, [R17+0x5020] ;  /* 0x005020001120b984 */ /* 0x000ea20000000c00 */
        /* <DEDUP_REMOVED lines=9> */
.L_x_75:
[----:B------:R-:W-:Y:S05]  /*2eb0*/  BSYNC.RECONVERGENT B0 ;  /* 0x0000000000007941 */ /* 0x000fea0003800200 */
.L_x_74:
[----:B------:R-:W-:Y:S05]  /*2ec0*/  @!P5 BRA `(.L_x_73) ;  /* 0x000000040028d947 */ /* 0x000fea0003800000 */
[----:B------:R-:W2:Y:S01]  /*2ed0*/  LDC.64 R8, c[0x0][0x3a8] ;  /* 0x0000ea00ff087b82 */ /* 0x000ea20000000a00 */
[----:B------:R-:W-:Y:S01]  /*2ee0*/  IADD3 R7, P0, PT, R36, 0x3, RZ ;  /* 0x0000000324077810 */ /* 0x000fe20007f1e0ff */
[----:B------:R-:W-:Y:S01]  /*2ef0*/  IMAD.MOV.U32 R48, RZ, RZ, R46 ;  /* 0x000000ffff307224 */ /* 0x000fe200078e002e */
[----:B------:R-:W3:Y:S01]  /*2f00*/  LDCU.64 UR4, c[0x0][0x380] ;  /* 0x00007000ff0477ac */ /* 0x000ee20008000a00 */
[----:B------:R-:W-:Y:S01]  /*2f10*/  LOP3.LUT R2, R2, 0x1f, RZ, 0xc0, !PT ;  /* 0x0000001f02027812 */ /* 0x000fe200078ec0ff */
[----:B------:R-:W-:Y:S02]  /*2f20*/  HFMA2 R24, -RZ, RZ, 0, 1.78813934326171875e-07 ;  /* 0x00000003ff187431 */ /* 0x000fe400000001ff */
[----:B------:R-:W-:Y:S01]  /*2f30*/  IMAD.X R3, RZ, RZ, RZ, P0 ;  /* 0x000000ffff037224 */ /* 0x000fe200000e06ff */
[----:B------:R-:W-:Y:S01]  /*2f40*/  ISETP.GE.AND P1, PT, R6, RZ, PT ;  /* 0x000000ff0600720c */ /* 0x000fe20003f26270 */
[----:B------:R-:W4:Y:S01]  /*2f50*/  LDC.64 R4, c[0x0][0x3a0] ;  /* 0x0000e800ff047b82 */ /* 0x000f220000000a00 */
[----:B------:R-:W-:Y:S01]  /*2f60*/  IADD3 R44, PT, PT, -R44, RZ, RZ ;  /* 0x000000ff2c2c7210 */ /* 0x000fe20007ffe1ff */
[----:B--2---:R-:W-:-:S02]  /*2f70*/  IMAD R3, R3, R8, RZ ;  /* 0x0000000803037224 */ /* 0x004fc400078e02ff */
[----:B------:R-:W-:-:S04]  /*2f80*/  IMAD.WIDE.U32 R20, R7, R8, RZ ;  /* 0x0000000807147225 */ /* 0x000fc800078e00ff */
[----:B------:R-:W-:Y:S01]  /*2f90*/  IMAD R3, R7, R9, R3 ;  /* 0x0000000907037224 */ /* 0x000fe200078e0203 */
[----:B------:R-:W-:Y:S01]  /*2fa0*/  SHF.L.U64.HI R9, R8, 0x2, R9 ;  /* 0x0000000208097819 */ /* 0x000fe20000010209 */
[----:B----4-:R-:W-:-:S03]  /*2fb0*/  IMAD.WIDE.U32 R48, R38, R4, R48 ;  /* 0x0000000426307225 */ /* 0x010fc600078e0030 */
[----:B------:R-:W-:Y:S01]  /*2fc0*/  IADD3 R3, PT, PT, R21, R3, RZ ;  /* 0x0000000315037210 */ /* 0x000fe20007ffe0ff */
[----:B------:R-:W-:Y:S02]  /*2fd0*/  IMAD R4, R39, R4, RZ ;  /* 0x0000000427047224 */ /* 0x000fe400078e02ff */
[C---:B------:R-:W-:Y:S01]  /*2fe0*/  IMAD.SHL.U32 R22, R20.reuse, 0x4, RZ ;  /* 0x0000000414167824 */ /* 0x040fe200078e00ff */
[----:B------:R-:W-:Y:S01]  /*2ff0*/  SHF.L.U64.HI R23, R20, 0x2, R3 ;  /* 0x0000000214177819 */ /* 0x000fe20000010203 */
[----:B------:R-:W-:Y:S01]  /*3000*/  IMAD R4, R38, R5, R4 ;  /* 0x0000000526047224 */ /* 0x000fe200078e0204 */
[----:B------:R-:W-:Y:S01]  /*3010*/  IADD3 R3, P0, PT, R18, R48, RZ ;  /* 0x0000003012037210 */ /* 0x000fe20007f1e0ff */
[----:B------:R-:W-:Y:S02]  /*3020*/  IMAD.SHL.U32 R8, R8, 0x4, RZ ;  /* 0x0000000408087824 */ /* 0x000fe400078e00ff */
[----:B------:R-:W-:-:S04]  /*3030*/  IMAD.WIDE.U32 R22, R2, 0x10, R22 ;  /* 0x0000001002167825 */ /* 0x000fc800078e0016 */
[----:B------:R-:W-:Y:S01]  /*3040*/  IMAD.X R48, R4, 0x1, R49, P0 ;  /* 0x0000000104307824 */ /* 0x000fe200000e0631 */
[C---:B------:R-:W-:Y:S01]  /*3050*/  LEA R7, P0, R3.reuse, R22, 0x2 ;  /* 0x0000001603077211 */ /* 0x040fe200078010ff */
[----:B------:R-:W-:Y:S01]  /*3060*/  IMAD.MOV.U32 R5, RZ, RZ, RZ ;  /* 0x000000ffff057224 */ /* 0x000fe200078e00ff */
[----:B------:R-:W-:Y:S02]  /*3070*/  SHF.L.U32 R4, R36, 0x3, RZ ;  /* 0x0000000324047819 */ /* 0x000fe400000006ff */
[----:B------:R-:W-:Y:S02]  /*3080*/  LEA.HI.X R48, R3, R23, R48, 0x2, P0 ;  /* 0x0000001703307211 */ /* 0x000fe400000f1430 */
[----:B---3--:R-:W-:Y:S02]  /*3090*/  IADD3 R7, P0, PT, R7, UR4, RZ ;  /* 0x0000000407077c10 */ /* 0x008fe4000ff1e0ff */
[----:B------:R-:W-:Y:S02]  /*30a0*/  LOP3.LUT R4, R4, 0x38, R41, 0xe2, !PT ;  /* 0x0000003804047812 */ /* 0x000fe400078ee229 */
[----:B------:R-:W-:-:S09]  /*30b0*/  IADD3.X R16, PT, PT, R48, UR5, RZ, P0, !PT ;  /* 0x0000000530107c10 */ /* 0x000fd200087fe4ff */
.L_x_77:
        /* <DEDUP_REMOVED lines=14> */
[C---:B------:R-:W-:Y:S01]  /*31a0*/  ISETP.GE.OR P0, PT, R15.reuse, R14, P0 ;  /* 0x0000000e0f00720c */ /* 0x040fe20000706670 */
[----:B------:R-:W2:Y:S11]  /*31b0*/  LDS R2, [R2] ;  /* 0x0000000002027984 */ /* 0x000eb60000000800 */
        /* <DEDUP_REMOVED lines=11> */
[----:B--2---:R-:W-:Y:S04]  /*3270*/  FSETP.GT.FTZ.AND P0, PT, R2, RZ, PT ;  /* 0x000000ff0200720b */ /* 0x004fe80003f14000 */
[----:B------:R-:W-:Y:S04]  /*3280*/  ISETP.LT.OR P0, PT, R6, RZ, !P0 ;  /* 0x000000ff0600720c */ /* 0x000fe80004701670 */
[----:B------:R-:W-:Y:S01]  /*3290*/  ISETP.GE.OR P0, PT, R15, R14, P0 ;  /* 0x0000000e0f00720c */ /* 0x000fe20000706670 */
[----:B------:R-:W-:Y:S11]  /*32a0*/  DEPBAR.LE SB0, 0x3 ;  /* 0x000080c00000791a */ /* 0x000ff60000000000 */
[----:B------:R-:W-:Y:S01]  /*32b0*/  @!UPT UIADD3 URZ, UPT, UPT, URZ, URZ, URZ ;  /* 0x000000fffffff290 */ /* 0x000fe2000fffe0ff */
[C---:B---3--:R-:W-:Y:S02]  /*32c0*/  @!P0 IMAD.U32 R20, R5.reuse, 0x1000, R17 ;  /* 0x0000100005148824 */ /* 0x048fe400078e0011 */
[----:B------:R-:W-:Y:S04]  /*32d0*/  VIADD R5, R5, 0x1 ;  /* 0x0000000105057836 */ /* 0x000fe80000000000 */
[----:B------:R-:W2:Y:S01]  /*32e0*/  @!P0 LDS.128 R20, [R20+0x2020] ;  /* 0x0020200014148984 */ /* 0x000ea20000000c00 */
[----:B------:R-:W-:Y:S01]  /*32f0*/  SEL R5, R5, RZ, !P4 ;  /* 0x000000ff05057207 */ /* 0x000fe20006000000 */
[C---:B--2---:R-:W-:Y:S01]  /*3300*/  @!P0 FFMA.FTZ R10, R2.reuse, R20, R10 ;  /* 0x00000014020a8223 */ /* 0x044fe2000001000a */
[C---:B------:R-:W-:Y:S01]  /*3310*/  @!P0 FFMA.FTZ R11, R2.reuse, R21, R11 ;  /* 0x00000015020b8223 */ /* 0x040fe2000001000b */
[C---:B------:R-:W-:Y:S01]  /*3320*/  @!P0 FFMA.FTZ R12, R2.reuse, R22, R12 ;  /* 0x00000016020c8223 */ /* 0x040fe2000001000c */
[----:B------:R-:W-:Y:S01]  /*3330*/  @!P0 FFMA.FTZ R13, R2, R23, R13 ;  /* 0x00000017020d8223 */ /* 0x000fe2000001000d */
[----:B------:R-:W-:Y:S05]  /*3340*/  IADD3 R7, P0, PT, R7, R8, RZ ;  /* 0x0000000807077210 */ /* 0x000fea0007f1e0ff */
[----:B------:R-:W-:Y:S01]  /*3350*/  IMAD.X R16, R16, 0x1, R9, P0 ;  /* 0x0000000110107824 */ /* 0x000fe200000e0609 */
[----:B------:R-:W-:Y:S10]  /*3360*/  @P3 BRA `(.L_x_77) ;  /* 0xfffffffc00543947 */ /* 0x000ff4000383ffff */
.L_x_73:
[----:B------:R-:W-:Y:S05]  /*3370*/  BSYNC.RECONVERGENT B1 ;  /* 0x0000000000017941 */ /* 0x000fea0003800200 */
.L_x_72:
[----:B------:R-:W-:-:S04]  /*3380*/  ISETP.GE.AND P0, PT, R15, R14, PT ;  /* 0x0000000e0f00720c */ /* 0x000fc80003f06270 */
[----:B------:R-:W-:-:S13]  /*3390*/  ISETP.LT.OR P0, PT, R6, RZ, P0 ;  /* 0x000000ff0600720c */ /* 0x000fda0000701670 */
[----:B------:R-:W-:Y:S05]  /*33a0*/  @P0 EXIT ;  /* 0x000000000000094d */ /* 0x000fea0003800000 */
[----:B------:R-:W2:Y:S01]  /*33b0*/  LDCU.128 UR4, c[0x0][0x3f0] ;  /* 0x00007e00ff0477ac */ /* 0x000ea20008000c00 */
[----:B------:R-:W-:Y:S02]  /*33c0*/  IADD3 R18, PT, PT, R15, R18, RZ ;  /* 0x000000120f127210 */ /* 0x000fe40007ffe0ff */
[----:B------:R-:W-:Y:S01]  /*33d0*/  MOV R19, RZ ;  /* 0x000000ff00137202 */ /* 0x000fe20000000f00 */
[----:B------:R-:W3:Y:S01]  /*33e0*/  LDCU.64 UR8, c[0x0][0x400] ;  /* 0x00008000ff0877ac */ /* 0x000ee20008000a00 */
[----:B------:R-:W-:Y:S02]  /*33f0*/  F2FP.BF16.F32.PACK_AB R10, R11, R10 ;  /* 0x0000000a0b0a723e */ /* 0x000fe400000010ff */
[----:B------:R-:W-:Y:S01]  /*3400*/  F2FP.BF16.F32.PACK_AB R11, R13, R12 ;  /* 0x0000000c0d0b723e */ /* 0x000fe200000010ff */
[----:B--2---:R-:W-:Y:S02]  /*3410*/  IMAD R0, R39, UR6, RZ ;  /* 0x0000000627007c24 */ /* 0x004fe4000f8e02ff */
[----:B------:R-:W-:-:S04]  /*3420*/  IMAD.WIDE.U32 R18, R38, UR6, R18 ;  /* 0x0000000626127c25 */ /* 0x000fc8000f8e0012 */
[----:B------:R-:W-:Y:S01]  /*3430*/  IMAD R0, R38, UR7, R0 ;  /* 0x0000000726007c24 */ /* 0x000fe2000f8e0200 */
[----:B------:R-:W-:-:S04]  /*3440*/  MOV R4, R18 ;  /* 0x0000001200047202 */ /* 0x000fc80000000f00 */
[----:B------:R-:W-:-:S03]  /*3450*/  IADD3 R5, PT, PT, R19, R0, RZ ;  /* 0x0000000013057210 */ /* 0x000fc60007ffe0ff */
[----:B---3--:R-:W-:-:S04]  /*3460*/  IMAD.WIDE.U32 R4, R6, UR8, R4 ;  /* 0x0000000806047c25 */ /* 0x008fc8000f8e0004 */
[----:B------:R-:W-:Y:S01]  /*3470*/  IMAD R6, R6, UR9, R5 ;  /* 0x0000000906067c24 */ /* 0x000fe2000f8e0205 */
[----:B------:R-:W-:-:S04]  /*3480*/  LEA R2, P0, R4, UR4, 0x1 ;  /* 0x0000000404027c11 */ /* 0x000fc8000f8008ff */
[----:B------:R-:W-:-:S05]  /*3490*/  LEA.HI.X R3, R4, UR5, R6, 0x1, P0 ;  /* 0x0000000504037c11 */ /* 0x000fca00080f0c06 */
[----:B------:R-:W-:Y:S01]  /*34a0*/  STG.E.64 desc[UR38][R2.64], R10 ;  /* 0x0000000a02007986 */ /* 0x000fe2000c101b26 */
[----:B------:R-:W-:Y:S05]  /*34b0*/  EXIT ;  /* 0x000000000000794d */ /* 0x000fea0003800000 */
        .weak           $__internal_0_$__cuda_sm20_div_u64
        .type           $__internal_0_$__cuda_sm20_div_u64,@function
        .size           $__internal_0_$__cuda_sm20_div_u64,(.L_x_1972 - $__internal_0_$__cuda_sm20_div_u64)
$__internal_0_$__cuda_sm20_div_u64:
[----:B------:R-:W-:Y:S01]  /*34c0*/  MOV R10, R9 ;  /* 0x00000009000a7202 */ /* 0x000fe20000000f00 */
[----:B------:R-:W-:-:S05]  /*34d0*/  HFMA2 R11, -RZ, RZ, 0, 0 ;  /* 0x00000000ff0b7431 */ /* 0x000fca00000001ff */
[----:B------:R-:W1:Y:S08]  /*34e0*/  I2F.U64.RP R10, R10 ;  /* 0x0000000a000a7312 */ /* 0x000e700000309000 */
[----:B-1----:R-:W1:Y:S02]  /*34f0*/  MUFU.RCP R10, R10 ;  /* 0x0000000a000a7308 */ /* 0x002e640000001000 */
[----:B-1----:R-:W-:-:S06]  /*3500*/  VIADD R10, R10, 0x1ffffffe ;  /* 0x1ffffffe0a0a7836 */ /* 0x002fcc0000000000 */
[----:B------:R-:W1:Y:S02]  /*3510*/  F2I.U64.TRUNC R10, R10 ;  /* 0x0000000a000a7311 */ /* 0x000e64000020d800 */
[----:B-1----:R-:W-:-:S04]  /*3520*/  IMAD.WIDE.U32 R12, R10, R9, RZ ;  /* 0x000000090a0c7225 */ /* 0x002fc800078e00ff */
[----:B------:R-:W-:Y:S01]  /*3530*/  IMAD R3, R11, R9, R13 ;  /* 0x000000090b037224 */ /* 0x000fe200078e020d */
[----:B------:R-:W-:Y:S01]  /*3540*/  IADD3 R7, P0, PT, RZ, -R12, RZ ;  /* 0x8000000cff077210 */ /* 0x000fe20007f1e0ff */
[----:B------:R-:W-:-:S03]  /*3550*/  IMAD.MOV.U32 R13, RZ, RZ, R10 ;  /* 0x000000ffff0d7224 */ /* 0x000fc600078e000a */
[----:B------:R-:W-:Y:S01]  /*3560*/  IADD3.X R3, PT, PT, RZ, ~R3, RZ, P0, !PT ;  /* 0x80000003ff037210 */ /* 0x000fe200007fe4ff */
[----:B------:R-:W-:-:S04]  /*3570*/  IMAD.HI.U32 R12, R10, R7, RZ ;  /* 0x000000070a0c7227 */ /* 0x000fc800078e00ff */
[-C--:B------:R-:W-:Y:S02]  /*3580*/  IMAD R0, R11, R3.reuse, RZ ;  /* 0x000000030b007224 */ /* 0x080fe400078e02ff */
[----:B------:R-:W-:-:S04]  /*3590*/  IMAD.WIDE.U32 R12, P2, R10, R3, R12 ;  /* 0x000000030a0c7225 */ /* 0x000fc8000784000c */
[----:B------:R-:W-:-:S04]  /*35a0*/  IMAD.HI.U32 R3, R11, R3, RZ ;  /* 0x000000030b037227 */ /* 0x000fc800078e00ff */
[----:B------:R-:W-:Y:S01]  /*35b0*/  IMAD.HI.U32 R7, P1, R11, R7, R12 ;  /* 0x000000070b077227 */ /* 0x000fe2000782000c */
[----:B------:R-:W-:-:S04]  /*35c0*/  IADD3.X R3, PT, PT, R3, R11, RZ, P2, !PT ;  /* 0x0000000b03037210 */ /* 0x000fc800017fe4ff */
[----:B------:R-:W-:-:S04]  /*35d0*/  IADD3 R13, P0, PT, R0, R7, RZ ;  /* 0x00000007000d7210 */ /* 0x000fc80007f1e0ff */
[----:B------:R-:W-:Y:S01]  /*35e0*/  IADD3.X R7, PT, PT, RZ, RZ, R3, P0, P1 ;  /* 0x000000ffff077210 */ /* 0x000fe200007e2403 */
[----:B------:R-:W-:-:S04]  /*35f0*/  IMAD.WIDE.U32 R10, R13, R9, RZ ;  /* 0x000000090d0a7225 */ /* 0x000fc800078e00ff */
[----:B------:R-:W-:Y:S01]  /*3600*/  IMAD R0, R7, R9, R11 ;  /* 0x0000000907007224 */ /* 0x000fe200078e020b */
[----:B------:R-:W-:-:S05]  /*3610*/  IADD3 R3, P0, PT, RZ, -R10, RZ ;  /* 0x8000000aff037210 */ /* 0x000fca0007f1e0ff */
[----:B------:R-:W-:-:S04]  /*3620*/  IMAD.HI.U32 R12, R13, R3, RZ ;  /* 0x000000030d0c7227 */ /* 0x000fc800078e00ff */
[----:B------:R-:W-:-:S04]  /*3630*/  IMAD.X R0, RZ, RZ, ~R0, P0 ;  /* 0x000000ffff007224 */ /* 0x000fc800000e0e00 */
[----:B------:R-:W-:-:S04]  /*3640*/  IMAD.WIDE.U32 R12, P2, R13, R0, R12 ;  /* 0x000000000d0c7225 */ /* 0x000fc8000784000c */
[C---:B------:R-:W-:Y:S02]  /*3650*/  IMAD R10, R7.reuse, R0, RZ ;  /* 0x00000000070a7224 */ /* 0x040fe400078e02ff */
[----:B------:R-:W-:-:S04]  /*3660*/  IMAD.HI.U32 R3, P1, R7, R3, R12 ;  /* 0x0000000307037227 */ /* 0x000fc8000782000c */
[----:B------:R-:W-:Y:S01]  /*3670*/  IMAD.HI.U32 R0, R7, R0, RZ ;  /* 0x0000000007007227 */ /* 0x000fe200078e00ff */
[----:B------:R-:W-:-:S03]  /*3680*/  IADD3 R10, P0, PT, R10, R3, RZ ;  /* 0x000000030a0a7210 */ /* 0x000fc60007f1e0ff */
[----:B------:R-:W-:Y:S01]  /*3690*/  IMAD.MOV.U32 R13, RZ, RZ, RZ ;  /* 0x000000ffff0d7224 */ /* 0x000fe200078e00ff */
[----:B------:R-:W-:Y:S01]  /*36a0*/  IADD3.X R0, PT, PT, R0, R7, RZ, P2, !PT ;  /* 0x0000000700007210 */ /* 0x000fe200017fe4ff */
[----:B------:R-:W-:-:S03]  /*36b0*/  IMAD.HI.U32 R12, R10, R5, RZ ;  /* 0x000000050a0c7227 */ /* 0x000fc600078e00ff */
[----:B------:R-:W-:Y:S01]  /*36c0*/  IADD3.X R3, PT, PT, RZ, RZ, R0, P0, P1 ;  /* 0x000000ffff037210 */ /* 0x000fe200007e2400 */
[----:B------:R-:W-:-:S04]  /*36d0*/  IMAD.WIDE.U32 R10, R10, R4, R12 ;  /* 0x000000040a0a7225 */ /* 0x000fc800078e000c */
[C---:B------:R-:W-:Y:S02]  /*36e0*/  IMAD R0, R3.reuse, R4, RZ ;  /* 0x0000000403007224 */ /* 0x040fe400078e02ff */
[----:B------:R-:W-:-:S04]  /*36f0*/  IMAD.HI.U32 R7, P1, R3, R5, R10 ;  /* 0x0000000503077227 */ /* 0x000fc8000782000a */
[----:B------:R-:W-:Y:S01]  /*3700*/  IMAD.HI.U32 R3, R3, R4, RZ ;  /* 0x0000000403037227 */ /* 0x000fe200078e00ff */
[----:B------:R-:W-:-:S04]  /*3710*/  IADD3 R0, P0, PT, R0, R7, RZ ;  /* 0x0000000700007210 */ /* 0x000fc80007f1e0ff */
[----:B------:R-:W-:Y:S01]  /*3720*/  IADD3.X R3, PT, PT, R3, RZ, RZ, P1, !PT ;  /* 0x000000ff03037210 */ /* 0x000fe20000ffe4ff */
[----:B------:R-:W-:-:S04]  /*3730*/  IMAD.WIDE.U32 R10, R0, R9, RZ ;  /* 0x00000009000a7225 */ /* 0x000fc800078e00ff */
[----:B------:R-:W-:Y:S01]  /*3740*/  IMAD.X R3, RZ, RZ, R3, P0 ;  /* 0x000000ffff037224 */ /* 0x000fe200000e0603 */
[----:B------:R-:W-:Y:S01]  /*3750*/  IADD3 R5, P0, PT, -R10, R5, RZ ;  /* 0x000000050a057210 */ /* 0x000fe20007f1e1ff */
[----:B------:R-:W-:Y:S02]  /*3760*/  VIADD R10, R0, 0x1 ;  /* 0x00000001000a7836 */ /* 0x000fe40000000000 */
[-C--:B------:R-:W-:Y:S01]  /*3770*/  IMAD R3, R3, R9.reuse, R11 ;  /* 0x0000000903037224 */ /* 0x080fe200078e020b */
[----:B------:R-:W-:-:S04]  /*3780*/  ISETP.GE.U32.AND P1, PT, R5, R9, PT ;  /* 0x000000090500720c */ /* 0x000fc80003f26070 */
[----:B------:R-:W-:Y:S02]  /*3790*/  IADD3.X R4, PT, PT, ~R3, R4, RZ, P0, !PT ;  /* 0x0000000403047210 */ /* 0x000fe400007fe5ff */
[-C--:B------:R-:W-:Y:S02]  /*37a0*/  IADD3 R7, P0, PT, -R9, R5.reuse, RZ ;  /* 0x0000000509077210 */ /* 0x080fe40007f1e1ff */
[C---:B------:R-:W-:Y:S02]  /*37b0*/  ISETP.GE.U32.AND.EX P1, PT, R4.reuse, RZ, PT, P1 ;  /* 0x000000ff0400720c */ /* 0x040fe40003f26110 */
[----:B------:R-:W-:Y:S02]  /*37c0*/  IADD3.X R3, PT, PT, R4, -0x1, RZ, P0, !PT ;  /* 0xffffffff04037810 */ /* 0x000fe400007fe4ff */
[----:B------:R-:W-:Y:S02]  /*37d0*/  SEL R7, R7, R5, P1 ;  /* 0x0000000507077207 */ /* 0x000fe40000800000 */
[----:B------:R-:W-:-:S02]  /*37e0*/  SEL R3, R3, R4, P1 ;  /* 0x0000000403037207 */ /* 0x000fc40000800000 */
[----:B------:R-:W-:Y:S02]  /*37f0*/  SEL R10, R10, R0, P1 ;  /* 0x000000000a0a7207 */ /* 0x000fe40000800000 */
[----:B------:R-:W-:Y:S01]  /*3800*/  ISETP.GE.U32.AND P1, PT, R7, R9, PT ;  /* 0x000000090700720c */ /* 0x000fe20003f26070 */
[----:B------:R-:W-:Y:S01]  /*3810*/  IMAD.MOV.U32 R7, RZ, RZ, 0x0 ;  /* 0x00000000ff077424 */ /* 0x000fe200078e00ff */
[----:B------:R-:W-:Y:S02]  /*3820*/  ISETP.NE.U32.AND P0, PT, R9, RZ, PT ;  /* 0x000000ff0900720c */ /* 0x000fe40003f05070 */
[----:B------:R-:W-:Y:S02]  /*3830*/  IADD3 R0, PT, PT, R10, 0x1, RZ ;  /* 0x000000010a007810 */ /* 0x000fe40007ffe0ff */
[----:B------:R-:W-:Y:S02]  /*3840*/  ISETP.GE.U32.AND.EX P1, PT, R3, RZ, PT, P1 ;  /* 0x000000ff0300720c */ /* 0x000fe40003f26110 */
[----:B------:R-:W-:-:S02]  /*3850*/  ISETP.NE.AND.EX P0, PT, RZ, RZ, PT, P0 ;  /* 0x000000ffff00720c */ /* 0x000fc40003f05300 */
[----:B------:R-:W-:-:S04]  /*3860*/  SEL R0, R0, R10, P1 ;  /* 0x0000000a00007207 */ /* 0x000fc80000800000 */
[----:B------:R-:W-:Y:S01]  /*3870*/  SEL R0, R0, 0xffffffff, P0 ;  /* 0xffffffff00007807 */ /* 0x000fe20000000000 */
[----:B------:R-:W-:Y:S06]  /*3880*/  RET.REL.NODEC R6 `(_ZN7cutlass13device_kernelIN5flash19FlashAttnFwdCombineIN4cute5tupleIJNS3_1CILi8EEENS5_ILi128EEEEEELi8ELi256ELi1ELb0ELb1ENS_10bfloat16_tEfNS_4arch4Sm90EEEEEvNT_6ParamsE) ;  /* 0xffffffc406dc7950 */ /* 0x000fec0003c3ffff */
.L_x_78:
        /* <DEDUP_REMOVED lines=15> */
.L_x_1972:


//--------------------- .text._ZN7cutlass13device_kernelIN5flash19FlashAttnFwdCombineIN4cute5tupleIJNS3_1CILi8EEENS5_ILi128EEEEEELi7ELi256ELi1ELb0ELb1ENS_10bfloat16_tEfNS_4arch4Sm90EEEEEvNT_6ParamsE --------------------------
	.section	.text._ZN7cutlass13device_kernelIN5flash19FlashAttnFwdCombineIN4cute5tupleIJNS3_1CILi8EEENS5_ILi128EEEEEELi7ELi256ELi1ELb0ELb1ENS_10bfloat16_tEfNS_4arch4Sm90EEEEEvNT_6ParamsE,"ax",@progbits
	.align	128
.text._ZN7cutlass13device_kernelIN5flash19FlashAttnFwdCombineIN4cute5tupleIJNS3_1CILi8EEENS5_ILi128EEEEEELi7ELi256ELi1ELb0ELb1ENS_10bfloat16_tEfNS_4arch4Sm90EEEEEvNT_6ParamsE:
        .type           _ZN7cutlass13device_kernelIN5flash19FlashAttnFwdCombineIN4cute5tupleIJNS3_1CILi8EEENS5_ILi128EEEEEELi7ELi256ELi1ELb0ELb1ENS_10bfloat16_tEfNS_4arch4Sm90EEEEEvNT_6ParamsE,@function
        .size           _ZN7cutlass13device_kernelIN5flash19FlashAttnFwdCombineIN4cute5tupleIJNS3_1CILi8EEENS5_ILi128EEEEEELi7ELi256ELi1ELb0ELb1ENS_10bfloat16_tEfNS_4arch4Sm90EEEEEvNT_6ParamsE,(.L_x_1974 - _ZN7cutlass13device_kernelIN5flash19FlashAttnFwdCombineIN4cute5tupleIJNS3_1CILi8EEENS5_ILi128EEEEEELi7ELi256ELi1ELb0ELb1ENS_10bfloat16_tEfNS_4arch4Sm90EEEEEvNT_6ParamsE)
        .other          _ZN7cutlass13device_kernelIN5flash19FlashAttnFwdCombineIN4cute5tupleIJNS3_1CILi8EEENS5_ILi128EEEEEELi7ELi256ELi1ELb0ELb1ENS_10bfloat16_tEfNS_4arch4Sm90EEEEEvNT_6ParamsE,@"STO_CUDA_ENTRY STV_DEFAULT"
_ZN7cutlass13device_kernelIN5flash19FlashAttnFwdCombineIN4cute5tupleIJNS3_1CILi8EEENS5_ILi128EEEEEELi7ELi256ELi1ELb0ELb1ENS_10bfloat16_tEfNS_4arch4Sm90EEEEEvNT_6ParamsE:
        /* <DEDUP_REMOVED lines=38> */
.L_x_80:
[----:B------:R-:W-:Y:S05]  /*0260*/  BSYNC.RECONVERGENT B0 ;  /* 0x0000000000007941 */ /* 0x000fea0003800200 */
.L_x_79:
        /* <DEDUP_REMOVED lines=13> */
.L_x_81:
        /* <DEDUP_REMOVED lines=8> */
.L_x_83:
[----:B-1----:R-:W1:Y:S02]  /*03c0*/  LDC.64 R4, c[0x0][0x448] ;  /* 0x00011200ff047b82 */ /* 0x002e640000000a00 */
[----:B-1---5:R-:W-:-:S05]  /*03d0*/  IMAD.WIDE R4, R0, 0x4, R4 ;  /* 0x0000000400047825 */ /* 0x022fca00078e0204 */
[----:B------:R2:W5:Y:S01]  /*03e0*/  LDG.E R17, desc[UR38][R4.64] ;  /* 0x0000002604117981 */ /* 0x000562000c1e1900 */
[----:B------:R-:W-:Y:S05]  /*03f0*/  BRA `(.L_x_82) ;  /* 0x0000000000087947 */ /* 0x000fea0003800000 */
.L_x_84:
[----:B------:R-:W2:Y:S02]  /*0400*/  LDG.E R4, desc[UR38][R4.64+0x4] ;  /* 0x0000042604047981 */ /* 0x000ea4000c1e1900 */
[----:B--2---:R-:W-:-:S07]  /*0410*/  IADD3 R17, PT, PT, -R24, R4, RZ ;  /* 0x0000000418117210 */ /* 0x004fce0007ffe1ff */
.L_x_82:
        /* <DEDUP_REMOVED lines=23> */
.L_x_85:
        /* <DEDUP_REMOVED lines=99> */
.L_x_87:
        /* <DEDUP_REMOVED lines=31> */
.L_x_88:
[----:B------:R-:W-:Y:S02]  /*0db0*/  MOV R9, R17 ;  /* 0x0000001100097202 */ /* 0x000fe40000000f00 */
[----:B------:R-:W-:Y:S02]  /*0dc0*/  MOV R6, 0xde0 ;  /* 0x00000de000067802 */ /* 0x000fe40000000f00 */
[----:B------:R-:W-:Y:S05]  /*0dd0*/  CALL.REL.NOINC `($__internal_1_$__cuda_sm20_div_u64) ;  /* 0x0000002000507944 */ /* 0x000fea0003c00000 */
[----:B------:R-:W-:-:S07]  /*0de0*/  MOV R3, R0 ;  /* 0x0000000000037202 */ /* 0x000fce0000000f00 */
.L_x_89:
[----:B------:R-:W-:-:S05]  /*0df0*/  IADD3 R0, PT, PT, R8, 0x1e, RZ ;  /* 0x0000001e08007810 */ /* 0x000fca0007ffe0ff */
.L_x_86:
        /* <DEDUP_REMOVED lines=8> */
[----:B------:R-:W-:Y:S01]  /*0e80*/  ISETP.NE.AND P0, PT, R17, 0x1, PT ;  /* 0x000000011100780c */ /* 0x000fe20003f05270 */
[----:B------:R-:W1:Y:S01]  /*0e90*/  LDCU.64 UR4, c[0x0][0x3e0] ;  /* 0x00007c00ff0477ac */ /* 0x000e620008000a00 */
[----:B------:R-:W-:Y:S01]  /*0ea0*/  SHF.R.U32.HI R14, RZ, 0x3, R2 ;  /* 0x00000003ff0e7819 */ /* 0x000fe20000011602 */
[----:B------:R-:W2:Y:S01]  /*0eb0*/  S2UR UR6, SR_CgaCtaId ;  /* 0x00000000000679c3 */ /* 0x000ea20000008800 */
[----:B------:R-:W-:Y:S02]  /*0ec0*/  SHF.R.U32.HI R20, RZ, R0, R20 ;  /* 0x00000000ff147219 */ /* 0x000fe40000011614 */
[C---:B------:R-:W-:Y:S01]  /*0ed0*/  ISETP.GE.U32.AND P1, PT, R14.reuse, R19, PT ;  /* 0x000000130e00720c */ /* 0x040fe20003f26070 */
[C---:B------:R-:W-:Y:S01]  /*0ee0*/  VIADD R13, R14.reuse, 0x20 ;  /* 0x000000200e0d7836 */ /* 0x040fe20000000000 */
[----:B------:R-:W-:Y:S01]  /*0ef0*/  SEL R20, R5, R20, !P0 ;  /* 0x0000001405147207 */ /* 0x000fe20004000000 */
[----:B------:R-:W-:Y:S01]  /*0f00*/  VIADD R12, R14, 0x40 ;  /* 0x000000400e0c7836 */ /* 0x000fe20000000000 */
[----:B------:R-:W-:-:S02]  /*0f10*/  LOP3.LUT R15, R41, 0xff, R2, 0x78, !PT ;  /* 0x000000ff290f7812 */ /* 0x000fc400078e7802 */
[--C-:B------:R-:W-:Y:S01]  /*0f20*/  SHF.R.S32.HI R26, RZ, 0x1f, R20.reuse ;  /* 0x0000001fff1a7819 */ /* 0x100fe20000011414 */
[----:B------:R-:W-:Y:S01]  /*0f30*/  IMAD.MOV R4, RZ, RZ, -R20 ;  /* 0x000000ffff047224 */ /* 0x000fe200078e0a14 */
[-C--:B------:R-:W-:Y:S02]  /*0f40*/  ISETP.GE.U32.AND P5, PT, R13, R19.reuse, PT ;  /* 0x000000130d00720c */ /* 0x080fe40003fa6070 */
[----:B------:R-:W-:Y:S01]  /*0f50*/  ISETP.GE.U32.AND P3, PT, R12, R19, PT ;  /* 0x000000130c00720c */ /* 0x000fe20003f66070 */
[----:B------:R-:W-:Y:S01]  /*0f60*/  IMAD R4, R17, R4, R5 ;  /* 0x0000000411047224 */ /* 0x000fe200078e0205 */
[----:B------:R-:W-:Y:S01]  /*0f70*/  LOP3.LUT P4, RZ, R2, 0x10, RZ, 0xc0, !PT ;  /* 0x0000001002ff7812 */ /* 0x000fe2000788c0ff */
[----:B------:R-:W3:Y:S01]  /*0f80*/  @!P1 LDC.64 R6, c[0x0][0x3d8] ;  /* 0x0000f600ff069b82 */ /* 0x000ee20000000a00 */
[----:B-1----:R-:W-:Y:S02]  /*0f90*/  IMAD R26, R26, UR4, RZ ;  /* 0x000000041a1a7c24 */ /* 0x002fe4000f8e02ff */
[----:B------:R-:W-:Y:S01]  /*0fa0*/  IADD3 R8, P0, PT, R4, R24, RZ ;  /* 0x0000001804087210 */ /* 0x000fe20007f1e0ff */
[----:B------:R-:W-:-:S02]  /*0fb0*/  @P1 IMAD.MOV.U32 R30, RZ, RZ, -0x800000 ;  /* 0xff800000ff1e1424 */ /* 0x000fc400078e00ff */
[----:B------:R-:W-:Y:S01]  /*0fc0*/  IMAD R26, R20, UR5, R26 ;  /* 0x00000005141a7c24 */ /* 0x000fe2000f8e021a */
[----:B------:R-:W-:Y:S01]  /*0fd0*/  LEA.HI.X.SX32 R9, R4, R25, 0x1, P0 ;  /* 0x0000001904097211 */ /* 0x000fe200000f0eff */
[----:B------:R-:W1:Y:S02]  /*0fe0*/  @!P5 LDC.64 R10, c[0x0][0x3d8] ;  /* 0x0000f600ff0adb82 */ /* 0x000e640000000a00 */
[----:B------:R-:W-:Y:S01]  /*0ff0*/  IMAD.WIDE.U32 R20, R20, UR4, R8 ;  /* 0x0000000414147c25 */ /* 0x000fe2000f8e0008 */
[----:B------:R-:W-:Y:S02]  /*1000*/  UMOV UR4, 0x400 ;  /* 0x0000040000047882 */ /* 0x000fe40000000000 */
[----:B--2---:R-:W-:-:S03]  /*1010*/  ULEA UR4, UR6, UR4, 0x18 ;  /* 0x0000000406047291 */ /* 0x004fc6000f8ec0ff */
[----:B------:R-:W2:Y:S01]  /*1020*/  @!P1 LDC.64 R4, c[0x0][0x3c0] ;  /* 0x0000f000ff049b82 */ /* 0x000ea20000000a00 */
[----:B------:R-:W-:Y:S01]  /*1030*/  IADD3 R27, PT, PT, R21, R26, RZ ;  /* 0x0000001a151b7210 */ /* 0x000fe20007ffe0ff */
[--C-:B------:R-:W-:Y:S02]  /*1040*/  @!P1 IMAD.MOV.U32 R26, RZ, RZ, R20.reuse ;  /* 0x000000ffff1a9224 */ /* 0x100fe400078e0014 */
[----:B------:R-:W-:Y:S01]  /*1050*/  @!P5 IMAD.MOV.U32 R34, RZ, RZ, R20 ;  /* 0x000000ffff22d224 */ /* 0x000fe200078e0014 */
[-C--:B------:R-:W-:Y:S01]  /*1060*/  @!P5 MOV R35, R27.reuse ;  /* 0x0000001b0023d202 */ /* 0x080fe20000000f00 */
[----:B------:R-:W-:Y:S01]  /*1070*/  @!P1 IMAD.U32 R18, RZ, RZ, UR4 ;  /* 0x00000004ff129e24 */ /* 0x000fe2000f8e00ff */
[----:B------:R-:W-:Y:S01]  /*1080*/  @!P3 MOV R31, R27 ;  /* 0x0000001b001fb202 */ /* 0x000fe20000000f00 */
[----:B---3--:R-:W-:-:S04]  /*1090*/  @!P1 IMAD.WIDE.U32 R28, R14, R6, R26 ;  /* 0x000000060e1c9225 */ /* 0x008fc800078e001a */
[C---:B------:R-:W-:Y:S02]  /*10a0*/  @!P1 IMAD R8, R14.reuse, R7, R29 ;  /* 0x000000070e089224 */ /* 0x040fe400078e021d */
[----:B------:R-:W-:Y:S01]  /*10b0*/  HFMA2 R29, -RZ, RZ, 0, 1.5735626220703125e-05 ;  /* 0x00000108ff1d7431 */ /* 0x000fe200000001ff */
[----:B------:R-:W3:Y:S01]  /*10c0*/  @!P3 LDC.64 R6, c[0x0][0x3d8] ;  /* 0x0000f600ff06bb82 */ /* 0x000ee20000000a00 */
[----:B------:R-:W-:Y:S02]  /*10d0*/  VIADD R14, R14, 0x60 ;  /* 0x000000600e0e7836 */ /* 0x000fe40000000000 */
[----:B-1----:R-:W-:-:S03]  /*10e0*/  @!P5 IMAD.WIDE.U32 R34, R13, R10, R34 ;  /* 0x0000000a0d22d225 */ /* 0x002fc600078e0022 */
[----:B------:R-:W-:Y:S01]  /*10f0*/  ISETP.GE.U32.AND P2, PT, R14, R19, PT ;  /* 0x000000130e00720c */ /* 0x000fe20003f46070 */
[----:B------:R-:W-:Y:S01]  /*1100*/  @!P5 IMAD R11, R13, R11, R35 ;  /* 0x0000000b0d0bd224 */ /* 0x000fe200078e0223 */
[----:B--2---:R-:W-:-:S04]  /*1110*/  @!P1 LEA R32, P0, R28, R4, 0x2 ;  /* 0x000000041c209211 */ /* 0x004fc800078010ff */
[----:B------:R-:W-:Y:S02]  /*1120*/  @!P1 LEA.HI.X R33, R28, R5, R8, 0x2, P0 ;  /* 0x000000051c219211 */ /* 0x000fe400000f1408 */
[----:B------:R-:W1:Y:S01]  /*1130*/  @!P5 LDC.64 R8, c[0x0][0x3c0] ;  /* 0x0000f000ff08db82 */ /* 0x000e620000000a00 */
[----:B------:R-:W-:Y:S01]  /*1140*/  @!P1 LEA R28, R15, R18, 0x2 ;  /* 0x000000120f1c9211 */ /* 0x000fe200078e10ff */
[----:B------:R-:W-:Y:S01]  /*1150*/  @P1 IMAD.U32 R18, RZ, RZ, UR4 ;  /* 0x00000004ff121e24 */ /* 0x000fe2000f8e00ff */
[----:B------:R-:W-:-:S03]  /*1160*/  LOP3.LUT P0, RZ, R2, 0x8, RZ, 0xc0, !PT ;  /* 0x0000000802ff7812 */ /* 0x000fc6000780c0ff */
[----:B------:R-:W-:Y:S01]  /*1170*/  @P1 IMAD R10, R15, 0x4, R18 ;  /* 0x000000040f0a1824 */ /* 0x000fe200078e0212 */
[----:B------:R-:W-:Y:S01]  /*1180*/  @!PT LDS RZ, [RZ] ;  /* 0x00000000fffff984 */ /* 0x000fe20000000800 */
[----:B------:R-:W-:Y:S01]  /*1190*/  @!PT LDS RZ, [RZ] ;  /* 0x00000000fffff984 */ /* 0x000fe20000000800 */
[----:B------:R-:W-:Y:S01]  /*11a0*/  @!PT LDS RZ, [RZ] ;  /* 0x00000000fffff984 */ /* 0x000fe20000000800 */
[----:B------:R2:W-:Y:S01]  /*11b0*/  @!P1 LDGSTS.E.LTC128B [R28], desc[UR38][R32.64] ;  /* 0x00000000201c9fae */ /* 0x0005e2000b9a1226 */
[----:B------:R-:W4:Y:S01]  /*11c0*/  @!P3 LDC.64 R4, c[0x0][0x3c0] ;  /* 0x0000f000ff04bb82 */ /* 0x000f220000000a00 */
[----:B------:R-:W-:Y:S02]  /*11d0*/  SEL R29, R29, 0xf8, !P0 ;  /* 0x000000f81d1d7807 */ /* 0x000fe40004000000 */
[----:B------:R5:W-:Y:S01]  /*11e0*/  @P1 STS [R10], R30 ;  /* 0x0000001e0a001388 */ /* 0x000be20000000800 */
[----:B-1----:R-:W-:-:S04]  /*11f0*/  @!P5 LEA R8, P1, R34, R8, 0x2 ;  /* 0x000000082208d211 */ /* 0x002fc800078210ff */
[----:B------:R-:W-:Y:S01]  /*1200*/  @!P5 LEA.HI.X R9, R34, R9, R11, 0x2, P1 ;  /* 0x000000092209d211 */ /* 0x000fe200008f140b */
[----:B--2---:R-:W-:Y:S02]  /*1210*/  IMAD.IADD R28, R15, 0x1, R29 ;  /* 0x000000010f1c7824 */ /* 0x004fe400078e021d */
[----:B-----5:R-:W-:Y:S02]  /*1220*/  IMAD.MOV.U32 R10, RZ, RZ, 0x210 ;  /* 0x00000210ff0a7424 */ /* 0x020fe400078e00ff */
[----:B------:R-:W-:Y:S02]  /*1230*/  @!P3 IMAD.MOV.U32 R30, RZ, RZ, R20 ;  /* 0x000000ffff1eb224 */ /* 0x000fe400078e0014 */
[----:B------:R-:W-:Y:S01]  /*1240*/  @P5 IMAD R13, R28, 0x4, R18 ;  /* 0x000000041c0d5824 */ /* 0x000fe200078e0212 */
[----:B------:R-:W-:Y:S01]  /*1250*/  SEL R10, R10, 0x1f0, !P4 ;  /* 0x000001f00a0a7807 */ /* 0x000fe20006000000 */
[----:B---3--:R-:W-:Y:S01]  /*1260*/  @!P3 IMAD.WIDE.U32 R30, R12, R6, R30 ;  /* 0x000000060c1eb225 */ /* 0x008fe200078e001e */
[----:B------:R-:W-:-:S02]  /*1270*/  @P5 MOV R6, 0xff800000 ;  /* 0xff80000000065802 */ /* 0x000fc40000000f00 */
[----:B------:R-:W-:Y:S01]  /*1280*/  @P2 IADD3 R11, PT, PT, R29, R10, R15 ;  /* 0x0000000a1d0b2210 */ /* 0x000fe20007ffe00f */
[----:B------:R-:W-:Y:S01]  /*1290*/  @!P3 IMAD R7, R12, R7, R31 ;  /* 0x000000070c07b224 */ /* 0x000fe200078e021f */
[----:B----4-:R-:W-:Y:S01]  /*12a0*/  @!P3 LEA R4, P0, R30, R4, 0x2 ;  /* 0x000000041e04b211 */ /* 0x010fe200078010ff */
[----:B------:R-:W-:Y:S01]  /*12b0*/  IMAD.IADD R12, R15, 0x1, R10 ;  /* 0x000000010f0c7824 */ /* 0x000fe200078e020a */
[----:B------:R1:W-:Y:S01]  /*12c0*/  @P5 STS [R13], R6 ;  /* 0x000000060d005388 */ /* 0x0003e20000000800 */
[--C-:B------:R-:W-:Y:S01]  /*12d0*/  @!P5 IMAD R28, R28, 0x4, R18.reuse ;  /* 0x000000041c1cd824 */ /* 0x100fe200078e0212 */
[----:B------:R-:W-:Y:S02]  /*12e0*/  @!P3 LEA.HI.X R5, R30, R5, R7, 0x2, P0 ;  /* 0x000000051e05b211 */ /* 0x000fe400000f1407 */
[----:B------:R-:W-:Y:S02]  /*12f0*/  @P3 MOV R7, 0xff800000 ;  /* 0xff80000000073802 */ /* 0x000fe40000000f00 */
[-C--:B------:R-:W-:Y:S01]  /*1300*/  @P2 LEA R11, R11, R18.reuse, 0x2 ;  /* 0x000000120b0b2211 */ /* 0x080fe200078e10ff */
[----:B------:R-:W-:Y:S01]  /*1310*/  @!PT LDS RZ, [RZ] ;  /* 0x00000000fffff984 */ /* 0x000fe20000000800 */
[----:B------:R-:W-:Y:S01]  /*1320*/  @!PT LDS RZ, [RZ] ;  /* 0x00000000fffff984 */ /* 0x000fe20000000800 */
[----:B------:R-:W-:Y:S01]  /*1330*/  @!PT LDS RZ, [RZ] ;  /* 0x00000000fffff984 */ /* 0x000fe20000000800 */
[----:B------:R2:W-:Y:S01]  /*1340*/  @!P5 LDGSTS.E.LTC128B [R28], desc[UR38][R8.64] ;  /* 0x00000000081cdfae */ /* 0x0005e2000b9a1226 */
[C---:B-1----:R-:W-:Y:S01]  /*1350*/  @P3 LEA R13, R12.reuse, R18, 0x2 ;  /* 0x000000120c0d3211 */ /* 0x042fe200078e10ff */
[----:B------:R-:W-:-:S02]  /*1360*/  @!P3 IMAD R12, R12, 0x4, R18 ;  /* 0x000000040c0cb824 */ /* 0x000fc400078e0212 */
[----:B------:R-:W-:Y:S02]  /*1370*/  @P2 IMAD.MOV.U32 R6, RZ, RZ, -0x800000 ;  /* 0xff800000ff062424 */ /* 0x000fe400078e00ff */
[----:B------:R2:W-:Y:S04]  /*1380*/  @P3 STS [R13], R7 ;  /* 0x000000070d003388 */ /* 0x0005e80000000800 */
[----:B------:R-:W-:Y:S01]  /*1390*/  @!PT LDS RZ, [RZ] ;  /* 0x00000000fffff984 */ /* 0x000fe20000000800 */
[----:B------:R-:W-:Y:S01]  /*13a0*/  @!PT LDS RZ, [RZ] ;  /* 0x00000000fffff984 */ /* 0x000fe20000000800 */
[----:B------:R-:W-:Y:S01]  /*13b0*/  @!PT LDS RZ, [RZ] ;  /* 0x00000000fffff984 */ /* 0x000fe20000000800 */
[----:B------:R2:W-:Y:S04]  /*13c0*/  @!P3 LDGSTS.E.LTC128B [R12], desc[UR38][R4.64] ;  /* 0x00000000040cbfae */ /* 0x0005e8000b9a1226 */
[----:B------:R2:W-:Y:S01]  /*13d0*/  @P2 STS [R11], R6 ;  /* 0x000000060b002388 */ /* 0x0005e20000000800 */
[----:B------:R-:W-:Y:S05]  /*13e0*/  @P2 BRA `(.L_x_91) ;  /* 0x0000000000382947 */ /* 0x000fea0003800000 */
[----:B------:R-:W1:Y:S01]  /*13f0*/  LDCU.64 UR6, c[0x0][0x3d8] ;  /* 0x00007b00ff0677ac */ /* 0x000e620008000a00 */
[----:B--2---:R-:W-:Y:S01]  /*1400*/  MOV R5, R27 ;  /* 0x0000001b00057202 */ /* 0x004fe20000000f00 */
[----:B------:R-:W-:Y:S01]  /*1410*/  IMAD.MOV.U32 R4, RZ, RZ, R20 ;  /* 0x000000ffff047224 */ /* 0x000fe200078e0014 */
[----:B------:R-:W-:Y:S01]  /*1420*/  IADD3 R10, PT, PT, R29, R10, R15 ;  /* 0x0000000a1d0a7210 */ /* 0x000fe20007ffe00f */
[----:B------:R-:W2:Y:S04]  /*1430*/  LDCU.64 UR4, c[0x0][0x3c0] ;  /* 0x00007800ff0477ac */ /* 0x000ea80008000a00 */
[----:B------:R-:W-:Y:S02]  /*1440*/  IMAD R10, R10, 0x4, R18 ;  /* 0x000000040a0a7824 */ /* 0x000fe400078e0212 */
[----:B-1----:R-:W-:-:S04]  /*1450*/  IMAD.WIDE.U32 R4, R14, UR6, R4 ;  /* 0x000000060e047c25 */ /* 0x002fc8000f8e0004 */
[----:B------:R-:W-:Y:S01]  /*1460*/  IMAD R14, R14, UR7, R5 ;  /* 0x000000070e0e7c24 */ /* 0x000fe2000f8e0205 */
[----:B--2---:R-:W-:-:S04]  /*1470*/  LEA R6, P0, R4, UR4, 0x2 ;  /* 0x0000000404067c11 */ /* 0x004fc8000f8010ff */
[----:B------:R-:W-:-:S05]  /*1480*/  LEA.HI.X R7, R4, UR5, R14, 0x2, P0 ;  /* 0x0000000504077c11 */ /* 0x000fca00080f140e */
[----:B------:R-:W-:Y:S01]  /*1490*/  @!PT LDS RZ, [RZ] ;  /* 0x00000000fffff984 */ /* 0x000fe20000000800 */
[----:B------:R-:W-:Y:S01]  /*14a0*/  @!PT LDS RZ, [RZ] ;  /* 0x00000000fffff984 */ /* 0x000fe20000000800 */
[----:B------:R-:W-:Y:S01]  /*14b0*/  @!PT LDS RZ, [RZ] ;  /* 0x00000000fffff984 */ /* 0x000fe20000000800 */
[----:B------:R1:W-:Y:S04]  /*14c0*/  LDGSTS.E.LTC128B [R10], desc[UR38][R6.64] ;  /* 0x00000000060a7fae */ /* 0x0003e8000b9a1226 */
.L_x_91:
[----:B------:R-:W-:Y:S05]  /*14d0*/  BSYNC.RECONVERGENT B0 ;  /* 0x0000000000007941 */ /* 0x000fea0003800200 */
.L_x_90:
[----:B------:R-:W3:Y:S01]  /*14e0*/  LDCU UR4, c[0x0][0x38c] ;  /* 0x00007180ff0477ac */ /* 0x000ee20008000800 */
[----:B--2---:R-:W-:Y:S01]  /*14f0*/  VIADD R5, R16, UR36 ;  /* 0x0000002410057c36 */ /* 0x004fe20008000000 */
[----:B------:R-:W-:Y:S01]  /*1500*/  ISETP.NE.AND P1, PT, R17, 0x1, PT ;  /* 0x000000011100780c */ /* 0x000fe20003f25270 */
[----:B------:R-:W-:Y:S01]  /*1510*/  IMAD.SHL.U32 R15, R2, 0x4, RZ ;  /* 0x00000004020f7824 */ /* 0x000fe200078e00ff */
[----:B------:R-:W2:Y:S01]  /*1520*/  LDCU.64 UR6, c[0x0][0x3b0] ;  /* 0x00007600ff0677ac */ /* 0x000ea20008000a00 */
[C---:B------:R-:W-:Y:S01]  /*1530*/  IMAD.HI.U32 R3, R5.reuse, R3, RZ ;  /* 0x0000000305037227 */ /* 0x040fe200078e00ff */
[----:B------:R-:W-:Y:S01]  /*1540*/  ISETP.GE.U32.AND P0, PT, R5, R22, PT ;  /* 0x000000160500720c */ /* 0x000fe20003f06070 */
[----:B------:R-:W0:Y:S01]  /*1550*/  LDGDEPBAR ;  /* 0x00000000000079af */ /* 0x000e220000000000 */
[----:B------:R-:W-:Y:S01]  /*1560*/  LOP3.LUT R15, R15, 0x7c, RZ, 0xc0, !PT ;  /* 0x0000007c0f0f7812 */ /* 0x000fe200078ec0ff */
[----:B------:R-:W-:Y:S01]  /*1570*/  IMAD.SHL.U32 R18, R23, 0x80, RZ ;  /* 0x0000008017127824 */ /* 0x000fe200078e00ff */
[----:B------:R-:W-:-:S02]  /*1580*/  SHF.R.U32.HI R3, RZ, R0, R3 ;  /* 0x00000000ff037219 */ /* 0x000fc40000011603 */
[----:B------:R-:W-:Y:S02]  /*1590*/  MOV R4, 0x400 ;  /* 0x0000040000047802 */ /* 0x000fe40000000f00 */
[----:B------:R-:W-:Y:S02]  /*15a0*/  SEL R3, R5, R3, !P1 ;  /* 0x0000000305037207 */ /* 0x000fe40004800000 */
[----:B---3--:R-:W-:-:S03]  /*15b0*/  IADD3 R14, PT, PT, -R18, UR4, RZ ;  /* 0x00000004120e7c10 */ /* 0x008fc6000fffe1ff */
[----:B------:R-:W-:Y:S01]  /*15c0*/  IMAD.MOV R0, RZ, RZ, -R3 ;  /* 0x000000ffff007224 */ /* 0x000fe200078e0a03 */
[----:B-1----:R-:W-:Y:S01]  /*15d0*/  SEL R6, R3, 0xffffffff, !P0 ;  /* 0xffffffff03067807 */ /* 0x002fe20004000000 */
[----:B------:R-:W1:Y:S01]  /*15e0*/  LDCU.64 UR4, c[0x0][0x3a0] ;  /* 0x00007400ff0477ac */ /* 0x000e620008000a00 */
[----:B------:R-:W-:Y:S01]  /*15f0*/  ISETP.GE.AND P0, PT, R15, R14, PT ;  /* 0x0000000e0f00720c */ /* 0x000fe20003f06270 */
[----:B------:R-:W-:Y:S01]  /*1600*/  IMAD R17, R17, R0, R5 ;  /* 0x0000000011117224 */ /* 0x000fe200078e0205 */
[----:B------:R-:W-:Y:S01]  /*1610*/  SHF.R.S32.HI R7, RZ, 0x1f, R3 ;  /* 0x0000001fff077819 */ /* 0x000fe20000011403 */
[----:B------:R-:W3:Y:S01]  /*1620*/  S2R R0, SR_CgaCtaId ;  /* 0x0000000000007919 */ /* 0x000ee20000008800 */
[----:B------:R-:W-:Y:S01]  /*1630*/  ISETP.LT.OR P0, PT, R6, RZ, P0 ;  /* 0x000000ff0600720c */ /* 0x000fe20000701670 */
[----:B--2---:R-:W-:Y:S01]  /*1640*/  IMAD.WIDE.U32 R46, R3, UR6, RZ ;  /* 0x00000006032e7c25 */ /* 0x004fe2000f8e00ff */
[----:B------:R-:W-:Y:S02]  /*1650*/  IADD3 R38, P1, PT, R17, R24, RZ ;  /* 0x0000001811267210 */ /* 0x000fe40007f3e0ff */
[----:B------:R-:W-:Y:S01]  /*1660*/  ISETP.EQ.OR P4, PT, R19, 0x2, P0 ;  /* 0x000000021300780c */ /* 0x000fe20000782670 */
[----:B------:R-:W-:Y:S01]  /*1670*/  IMAD.MOV.U32 R19, RZ, RZ, RZ ;  /* 0x000000ffff137224 */ /* 0x000fe200078e00ff */
[----:B------:R-:W-:Y:S01]  /*1680*/  LEA.HI.X.SX32 R39, R17, R25, 0x1, P1 ;  /* 0x0000001911277211 */ /* 0x000fe200008f0eff */
[----:B------:R-:W-:-:S04]  /*1690*/  IMAD R48, R7, UR6, RZ ;  /* 0x0000000607307c24 */ /* 0x000fc8000f8e02ff */
[----:B------:R-:W-:Y:S02]  /*16a0*/  IMAD R48, R3, UR7, R48 ;  /* 0x0000000703307c24 */ /* 0x000fe4000f8e0230 */
[----:B-1----:R-:W-:Y:S01]  /*16b0*/  IMAD R20, R39, UR4, RZ ;  /* 0x0000000427147c24 */ /* 0x002fe2000f8e02ff */
        /* <DEDUP_REMOVED lines=28> */
[----:B------:R-:W-:Y:S01]  /*1880*/  @!P0 LDGSTS.E.BYPASS.LTC128B.128 [R17+0x1020], desc[UR38][R20.64] ;  /* 0x0102000014118fae */ /* 0x000fe2000b981a26 */
        /* <DEDUP_REMOVED lines=9> */
[----:B------:R-:W-:Y:S02]  /*1920*/  IMAD R28, R12, 0x4, R0 ;  /* 0x000000040c1c7824 */ /* 0x000fe400078e0200 */
[----:B------:R2:W-:Y:S02]  /*1930*/  @!P4 LDGSTS.E.BYPASS.LTC128B.128 [R17+0x3020], desc[UR38][R8.64] ;  /* 0x030200000811cfae */ /* 0x0005e4000b981a26 */
[----:B------:R-:W-:-:S02]  /*1940*/  VIADD R26, R28, 0x840 ;  /* 0x000008401c1a7836 */ /* 0x000fc40000000000 */
[----:B------:R-:W0:Y:S01]  /*1950*/  LDGDEPBAR ;  /* 0x00000000000079af */ /* 0x000e220000000000 */
[----:B------:R-:W-:Y:S02]  /*1960*/  @P1 VIADD R26, R28, 0x7c0 ;  /* 0x000007c01c1a1836 */ /* 0x000fe40000000000 */
[----:B-1----:R-:W-:-:S05]  /*1970*/  IMAD.MOV.U32 R25, RZ, RZ, 0x3e0 ;  /* 0x000003e0ff197424 */ /* 0x002fca00078e00ff */
[----:B------:R-:W-:Y:S01]  /*1980*/  SEL R25, R25, 0x420, !P0 ;  /* 0x0000042019197807 */ /* 0x000fe20004000000 */
[----:B------:R-:W-:-:S06]  /*1990*/  DEPBAR.LE SB0, 0x3 ;  /* 0x000080c00000791a */ /* 0x000fcc0000000000 */
[----:B------:R-:W-:Y:S05]  /*19a0*/  WARPSYNC.ALL ;  /* 0x0000000000007948 */ /* 0x000fea0003800000 */
[----:B------:R-:W-:Y:S01]  /*19b0*/  BAR.SYNC.DEFER_BLOCKING 0x0 ;  /* 0x0000000000007b1d */ /* 0x000fe20000010000 */
[C---:B------:R-:W-:Y:S02]  /*19c0*/  IMAD.IADD R27, R25.reuse, 0x1, R28 ;  /* 0x00000001191b7824 */ /* 0x040fe400078e021c */
[----:B------:R-:W-:-:S03]  /*19d0*/  IMAD.IADD R25, R25, 0x1, R26 ;  /* 0x0000000119197824 */ /* 0x000fc600078e021a */
[----:B------:R-:W-:Y:S01]  /*19e0*/  BSSY.RECONVERGENT B0, `(.L_x_92) ;  /* 0x0000055000007945 */ /* 0x000fe20003800200 */
[----:B------:R-:W1:Y:S04]  /*19f0*/  LDS R21, [R28] ;  /* 0x000000001c157984 */ /* 0x000e680000000800 */
[----:B--2---:R-:W2:Y:S04]  /*1a00*/  LDS R9, [R27] ;  /* 0x000000001b097984 */ /* 0x004ea80000000800 */
[----:B------:R-:W3:Y:S04]  /*1a10*/  LDS R8, [R26] ;  /* 0x000000001a087984 */ /* 0x000ee80000000800 */
[----:B------:R-:W4:Y:S01]  /*1a20*/  LDS R20, [R25] ;  /* 0x0000000019147984 */ /* 0x000f220000000800 */
[----:B-1----:R-:W-:-:S02]  /*1a30*/  FSETP.NEU.FTZ.AND P3, PT, R21, -INF , PT ;  /* 0xff8000001500780b */ /* 0x002fc40003f7d000 */
[----:B--2---:R-:W-:Y:S02]  /*1a40*/  FSETP.NEU.FTZ.AND P2, PT, R9, -INF , PT ;  /* 0xff8000000900780b */ /* 0x004fe40003f5d000 */
[----:B---3--:R-:W-:Y:S02]  /*1a50*/  FMNMX3.FTZ R4, R21, R9, R8, !PT ;  /* 0x0000000915047276 */ /* 0x008fe40007810008 */
[----:B------:R-:W-:Y:S02]  /*1a60*/  FSETP.NEU.FTZ.AND P1, PT, R8, -INF , PT ;  /* 0xff8000000800780b */ /* 0x000fe40003f3d000 */
[----:B----4-:R-:W-:-:S05]  /*1a70*/  FMNMX.FTZ R4, R20, R4, !PT ;  /* 0x0000000414047209 */ /* 0x010fca0007810000 */
        /* <DEDUP_REMOVED lines=27> */
[----:B------:R-:W-:Y:S02]  /*1c30*/  @P0 LOP3.LUT R20, R8, 0x60, RZ, 0xfc, !PT ;  /* 0x0000006008140812 */ /* 0x000fe400078efcff */
[----:B------:R-:W-:-:S03]  /*1c40*/  LOP3.LUT P1, RZ, R23, 0x1f, R2, 0xf8, !PT ;  /* 0x0000001f17ff7812 */ /* 0x000fc6000782f802 */
[----:B------:R-:W3:Y:S02]  /*1c50*/  SHFL.BFLY PT, R8, R20, 0x10, 0x1f ;  /* 0x0e001f0014087f89 */ /* 0x000ee400000e0000 */
        /* <DEDUP_REMOVED lines=35> */
[----:B------:R-:W-:-:S06]  /*1e90*/  FMUL.FTZ R4, R10, R4 ;  /* 0x000000040a047220 */ /* 0x000fcc0000410000 */
        /* <DEDUP_REMOVED lines=9> */
.L_x_93:
[----:B------:R-:W-:Y:S05]  /*1f30*/  BSYNC.RECONVERGENT B0 ;  /* 0x0000000000007941 */ /* 0x000fea0003800200 */
.L_x_92:
[----:B------:R-:W-:Y:S01]  /*1f40*/  IMAD R37, R16, 0x4, R0 ;  /* 0x0000000410257824 */ /* 0x000fe200078e0200 */
[----:B------:R-:W-:Y:S01]  /*1f50*/  STS [R28], R13 ;  /* 0x0000000d1c007388 */ /* 0x000fe20000000800 */
[----:B------:R-:W-:Y:S01]  /*1f60*/  BSSY.RECONVERGENT B1, `(.L_x_94) ;  /* 0x00000e7000017945 */ /* 0x000fe20003800200 */
[----:B------:R-:W-:Y:S02]  /*1f70*/  VIADD R40, R17, 0x1020 ;  /* 0x0000102011287836 */ /* 0x000fe40000000000 */
[----:B------:R2:W-:Y:S01]  /*1f80*/  STS [R27], R12 ;  /* 0x0000000c1b007388 */ /* 0x0005e20000000800 */
[----:B------:R-:W-:-:S03]  /*1f90*/  IMAD.IADD R49, R47, 0x1, R48 ;  /* 0x000000012f317824 */ /* 0x000fc600078e0230 */
[----:B------:R3:W-:Y:S04]  /*1fa0*/  STS [R26], R11 ;  /* 0x0000000b1a007388 */ /* 0x0007e80000000800 */
[----:B------:R-:W-:Y:S04]  /*1fb0*/  STS [R25], R4 ;  /* 0x0000000419007388 */ /* 0x000fe80000000800 */
[----:B------:R-:W-:Y:S01]  /*1fc0*/  @!P1 STS [R37+0x1000], R20 ;  /* 0x0010001425009388 */ /* 0x000fe20000000800 */
[----:B------:R-:W-:Y:S01]  /*1fd0*/  BAR.SYNC.DEFER_BLOCKING 0x0 ;  /* 0x0000000000007b1d */ /* 0x000fe20000010000 */
[----:B--2---:R-:W-:-:S02]  /*1fe0*/  CS2R R12, SRZ ;  /* 0x00000000000c7805 */ /* 0x004fc4000001ff00 */
[----:B---3--:R-:W-:-:S03]  /*1ff0*/  CS2R R10, SRZ ;  /* 0x00000000000a7805 */ /* 0x008fc6000001ff00 */
        /* <DEDUP_REMOVED lines=16> */
.L_x_98:
        /* <DEDUP_REMOVED lines=8> */
[----:B------:R-:W-:Y:S01]  /*2180*/  VIADD R26, R9, 0x5 ;  /* 0x00000005091a7836 */ /* 0x000fe20000000000 */
[CC--:B------:R-:W-:Y:S02]  /*2190*/  ISETP.GE.OR P0, PT, R15.reuse, R14.reuse, P0 ;  /* 0x0000000e0f00720c */ /* 0x0c0fe40000706670 */
[--C-:B------:R-:W-:Y:S02]  /*21a0*/  LOP3.LUT R4, R4, 0x7, R16.reuse, 0xf8, !PT ;  /* 0x0000000704047812 */ /* 0x100fe400078ef810 */
[----:B------:R-:W-:Y:S02]  /*21b0*/  ISETP.GT.OR P3, PT, R26, R37, !P2 ;  /* 0x000000251a00720c */ /* 0x000fe40005764670 */
[----:B------:R-:W-:Y:S02]  /*21c0*/  LOP3.LUT R3, R4, 0x1f, R3, 0x78, !PT ;  /* 0x0000001f04037812 */ /* 0x000fe400078e7803 */
[----:B------:R-:W-:Y:S02]  /*21d0*/  ISETP.GE.OR P3, PT, R15, R14, P3 ;  /* 0x0000000e0f00720c */ /* 0x000fe40001f66670 */
[----:B-1----:R-:W-:Y:S02]  /*21e0*/  SHF.L.U32 R8, R7, 0x3, RZ ;  /* 0x0000000307087819 */ /* 0x002fe400000006ff */
        /* <DEDUP_REMOVED lines=114> */
.L_x_97:
[----:B------:R-:W-:Y:S05]  /*2910*/  BSYNC.RECONVERGENT B0 ;  /* 0x0000000000007941 */ /* 0x000fea0003800200 */
.L_x_96:
[----:B------:R-:W-:Y:S05]  /*2920*/  @!P5 BRA `(.L_x_95) ;  /* 0x000000040028d947 */ /* 0x000fea0003800000 */
[----:B-1----:R-:W1:Y:S01]  /*2930*/  LDC.64 R8, c[0x0][0x3a8] ;  /* 0x0000ea00ff087b82 */ /* 0x002e620000000a00 */
[----:B------:R-:W-:Y:S01]  /*2940*/  IADD3 R7, P0, PT, R36, 0x3, RZ ;  /* 0x0000000324077810 */ /* 0x000fe20007f1e0ff */
[----:B------:R-:W-:Y:S01]  /*2950*/  IMAD.MOV.U32 R48, RZ, RZ, R46 ;  /* 0x000000ffff307224 */ /* 0x000fe200078e002e */
[----:B------:R-:W2:Y:S01]  /*2960*/  LDCU.64 UR4, c[0x0][0x380] ;  /* 0x00007000ff0477ac */ /* 0x000ea20008000a00 */
[----:B------:R-:W-:Y:S01]  /*2970*/  LOP3.LUT R2, R2, 0x1f, RZ, 0xc0, !PT ;  /* 0x0000001f02027812 */ /* 0x000fe200078ec0ff */
[----:B------:R-:W-:Y:S02]  /*2980*/  HFMA2 R24, -RZ, RZ, 0, 1.78813934326171875e-07 ;  /* 0x00000003ff187431 */ /* 0x000fe400000001ff */
[----:B------:R-:W-:Y:S01]  /*2990*/  IMAD.X R3, RZ, RZ, RZ, P0 ;  /* 0x000000ffff037224 */ /* 0x000fe200000e06ff */
[----:B------:R-:W-:Y:S01]  /*29a0*/  ISETP.GE.AND P1, PT, R6, RZ, PT ;  /* 0x000000ff0600720c */ /* 0x000fe20003f26270 */
[----:B------:R-:W3:Y:S01]  /*29b0*/  LDC.64 R4, c[0x0][0x3a0] ;  /* 0x0000e800ff047b82 */ /* 0x000ee20000000a00 */
[----:B------:R-:W-:Y:S01]  /*29c0*/  IADD3 R44, PT, PT, -R44, RZ, RZ ;  /* 0x000000ff2c2c7210 */ /* 0x000fe20007ffe1ff */
[----:B-1----:R-:W-:-:S02]  /*29d0*/  IMAD R3, R3, R8, RZ ;  /* 0x0000000803037224 */ /* 0x002fc400078e02ff */
[----:B------:R-:W-:-:S04]  /*29e0*/  IMAD.WIDE.U32 R20, R7, R8, RZ ;  /* 0x0000000807147225 */ /* 0x000fc800078e00ff */
[----:B------:R-:W-:Y:S01]  /*29f0*/  IMAD R3, R7, R9, R3 ;  /* 0x0000000907037224 */ /* 0x000fe200078e0203 */
[----:B------:R-:W-:Y:S01]  /*2a00*/  SHF.L.U64.HI R9, R8, 0x2, R9 ;  /* 0x0000000208097819 */ /* 0x000fe20000010209 */
[----:B---3--:R-:W-:-:S03]  /*2a10*/  IMAD.WIDE.U32 R48, R38, R4, R48 ;  /* 0x0000000426307225 */ /* 0x008fc600078e0030 */
        /* <DEDUP_REMOVED lines=13> */
[----:B--2---:R-:W-:Y:S02]  /*2af0*/  IADD3 R7, P0, PT, R7, UR4, RZ ;  /* 0x0000000407077c10 */ /* 0x004fe4000ff1e0ff */
[----:B------:R-:W-:Y:S02]  /*2b00*/  LOP3.LUT R4, R4, 0x38, R41, 0xe2, !PT ;  /* 0x0000003804047812 */ /* 0x000fe400078ee229 */
[----:B------:R-:W-:-:S09]  /*2b10*/  IADD3.X R16, PT, PT, R48, UR5, RZ, P0, !PT ;  /* 0x0000000530107c10 */ /* 0x000fd200087fe4ff */
.L_x_99:
        /* <DEDUP_REMOVED lines=43> */
.L_x_95:
[----:B------:R-:W-:Y:S05]  /*2dd0*/  BSYNC.RECONVERGENT B1 ;  /* 0x0000000000017941 */ /* 0x000fea0003800200 */
.L_x_94:
        /* <DEDUP_REMOVED lines=20> */
        .weak           $__internal_1_$__cuda_sm20_div_u64
        .type           $__internal_1_$__cuda_sm20_div_u64,@function
        .size           $__internal_1_$__cuda_sm20_div_u64,(.L_x_1974 - $__internal_1_$__cuda_sm20_div_u64)
$__internal_1_$__cuda_sm20_div_u64:
        /* <DEDUP_REMOVED lines=60> */
[----:B------:R-:W-:Y:S06]  /*32e0*/  RET.REL.NODEC R6 `(_ZN7cutlass13device_kernelIN5flash19FlashAttnFwdCombineIN4cute5tupleIJNS3_1CILi8EEENS5_ILi128EEEEEELi7ELi256ELi1ELb0ELb1ENS_10bfloat16_tEfNS_4arch4Sm90EEEEEvNT_6ParamsE) ;  /* 0xffffffcc06447950 */ /* 0x000fec0003c3ffff */
.L_x_100:
        /* <DEDUP_REMOVED lines=9> */
.L_x_1974:


//--------------------- .text._ZN7cutlass13device_kernelIN5flash19FlashAttnFwdCombineIN4cute5tupleIJNS3_1CILi8EEENS5_ILi128EEEEEELi6ELi256ELi1ELb0ELb1ENS_10bfloat16_tEfNS_4arch4Sm90EEEEEvNT_6ParamsE --------------------------
	.section	.text._ZN7cutlass13device_kernelIN5flash19FlashAttnFwdCombineIN4cute5tupleIJNS3_1CILi8EEENS5_ILi128EEEEEELi6ELi256ELi1ELb0ELb1ENS_10bfloat16_tEfNS_4arch4Sm90EEEEEvNT_6ParamsE,"ax",@progbits
	.align	128
.text._ZN7cutlass13device_kernelIN5flash19FlashAttnFwdCombineIN4cute5tupleIJNS3_1CILi8EEENS5_ILi128EEEEEELi6ELi256ELi1ELb0ELb1ENS_10bfloat16_tEfNS_4arch4Sm90EEEEEvNT_6ParamsE:
        .type           _ZN7cutlass13device_kernelIN5flash19FlashAttnFwdCombineIN4cute5tupleIJNS3_1CILi8EEENS5_ILi128EEEEEELi6ELi256ELi1ELb0ELb1ENS_10bfloat16_tEfNS_4arch4Sm90EEEEEvNT_6ParamsE,@function
        .size           _ZN7cutlass13device_kernelIN5flash19FlashAttnFwdCombineIN4cute5tupleIJNS3_1CILi8EEENS5_ILi128EEEEEELi6ELi256ELi1ELb0ELb1ENS_10bfloat16_tEfNS_4arch4Sm90EEEEEvNT_6ParamsE,(.L_x_1976 - _ZN7cutlass13device_kernelIN5flash19FlashAttnFwdCombineIN4cute5tupleIJNS3_1CILi8EEENS5_ILi128EEEEEELi6ELi256ELi1ELb0ELb1ENS_10bfloat16_tEfNS_4arch4Sm90EEEEEvNT_6ParamsE)
        .other          _ZN7cutlass13device_kernelIN5flash19FlashAttnFwdCombineIN4cute5tupleIJNS3_1CILi8EEENS5_ILi128EEEEEELi6ELi256ELi1ELb0ELb1ENS_10bfloat16_tEfNS_4arch4Sm90EEEEEvNT_6ParamsE,@"STO_CUDA_ENTRY STV_DEFAULT"
_ZN7cutlass13device_kernelIN5flash19FlashAttnFwdCombineIN4cute5tupleIJNS3_1CILi8EEENS5_ILi128EEEEEELi6ELi256ELi1ELb0ELb1ENS_10bfloat16_tEfNS_4arch4Sm90EEEEEvNT_6ParamsE:
        /* <DEDUP_REMOVED lines=38> */
.L_x_102:
[----:B------:R-:W-:Y:S05]  /*0260*/  BSYNC.RECONVERGENT B0 ;  /* 0x0000000000007941 */ /* 0x000fea0003800200 */
.L_x_101:
        /* <DEDUP_REMOVED lines=13> */
.L_x_103:
        /* <DEDUP_REMOVED lines=8> */
.L_x_105:
[----:B-1----:R-:W1:Y:S02]  /*03c0*/  LDC.64 R4, c[0x0][0x448] ;  /* 0x00011200ff047b82 */ /* 0x002e640000000a00 */
[----:B-1---5:R-:W-:-:S05]  /*03d0*/  IMAD.WIDE R4, R0, 0x4, R4 ;  /* 0x0000000400047825 */ /* 0x022fca00078e0204 */
[----:B------:R2:W5:Y:S01]  /*03e0*/  LDG.E R17, desc[UR38][R4.64] ;  /* 0x0000002604117981 */ /* 0x000562000c1e1900 */
[----:B------:R-:W-:Y:S05]  /*03f0*/  BRA `(.L_x_104) ;  /* 0x0000000000087947 */ /* 0x000fea0003800000 */
.L_x_106:
[----:B------:R-:W2:Y:S02]  /*0400*/  LDG.E R4, desc[UR38][R4.64+0x4] ;  /* 0x0000042604047981 */ /* 0x000ea4000c1e1900 */
[----:B--2---:R-:W-:-:S07]  /*0410*/  IADD3 R17, PT, PT, -R24, R4, RZ ;  /* 0x0000000418117210 */ /* 0x004fce0007ffe1ff */
.L_x_104:
        /* <DEDUP_REMOVED lines=23> */
.L_x_107:
        /* <DEDUP_REMOVED lines=99> */
.L_x_109:
        /* <DEDUP_REMOVED lines=31> */
.L_x_110:
[----:B------:R-:W-:Y:S02]  /*0db0*/  MOV R9, R17 ;  /* 0x0000001100097202 */ /* 0x000fe40000000f00 */
[----:B------:R-:W-:Y:S02]  /*0dc0*/  MOV R6, 0xde0 ;  /* 0x00000de000067802 */ /* 0x000fe40000000f00 */
[----:B------:R-:W-:Y:S05]  /*0dd0*/  CALL.REL.NOINC `($__internal_2_$__cuda_sm20_div_u64) ;  /* 0x0000001c00487944 */ /* 0x000fea0003c00000 */
[----:B------:R-:W-:-:S07]  /*0de0*/  MOV R3, R0 ;  /* 0x0000000000037202 */ /* 0x000fce0000000f00 */
.L_x_111:
[----:B------:R-:W-:-:S05]  /*0df0*/  IADD3 R0, PT, PT, R8, 0x1e, RZ ;  /* 0x0000001e08007810 */ /* 0x000fca0007ffe0ff */
.L_x_108:
        /* <DEDUP_REMOVED lines=12> */
[C---:B------:R-:W-:Y:S01]  /*0ec0*/  ISETP.GE.U32.AND P2, PT, R10.reuse, R19, PT ;  /* 0x000000130a00720c */ /* 0x040fe20003f46070 */
[----:B------:R-:W-:Y:S01]  /*0ed0*/  VIADD R9, R10, 0x20 ;  /* 0x000000200a097836 */ /* 0x000fe20000000000 */
[----:B------:R-:W-:-:S04]  /*0ee0*/  SHF.R.U32.HI R12, RZ, R0, R12 ;  /* 0x00000000ff0c7219 */ /* 0x000fc8000001160c */
[----:B------:R-:W-:Y:S02]  /*0ef0*/  SEL R12, R4, R12, !P0 ;  /* 0x0000000c040c7207 */ /* 0x000fe40004000000 */
[----:B------:R-:W-:Y:S02]  /*0f00*/  ISETP.GE.U32.AND P1, PT, R9, R19, PT ;  /* 0x000000130900720c */ /* 0x000fe40003f26070 */
[--C-:B------:R-:W-:Y:S01]  /*0f10*/  SHF.R.S32.HI R14, RZ, 0x1f, R12.reuse ;  /* 0x0000001fff0e7819 */ /* 0x100fe2000001140c */
[----:B------:R-:W-:Y:S02]  /*0f20*/  IMAD.MOV R8, RZ, RZ, -R12 ;  /* 0x000000ffff087224 */ /* 0x000fe400078e0a0c */
[----:B------:R-:W3:Y:S01]  /*0f30*/  @!P2 LDC.64 R6, c[0x0][0x3d8] ;  /* 0x0000f600ff06ab82 */ /* 0x000ee20000000a00 */
[----:B------:R-:W-:Y:S01]  /*0f40*/  @P2 MOV R18, 0xff800000 ;  /* 0xff80000000122802 */ /* 0x000fe20000000f00 */
[----:B------:R-:W-:Y:S02]  /*0f50*/  IMAD R8, R17, R8, R4 ;  /* 0x0000000811087224 */ /* 0x000fe400078e0204 */
[----:B-1----:R-:W-:-:S03]  /*0f60*/  IMAD R14, R14, UR4, RZ ;  /* 0x000000040e0e7c24 */ /* 0x002fc6000f8e02ff */
[----:B------:R-:W-:Y:S01]  /*0f70*/  IADD3 R20, P0, PT, R8, R24, RZ ;  /* 0x0000001808147210 */ /* 0x000fe20007f1e0ff */
[----:B------:R-:W1:Y:S01]  /*0f80*/  @!P2 LDC.64 R4, c[0x0][0x3c0] ;  /* 0x0000f000ff04ab82 */ /* 0x000e620000000a00 */
[----:B------:R-:W-:Y:S02]  /*0f90*/  IMAD R14, R12, UR5, R14 ;  /* 0x000000050c0e7c24 */ /* 0x000fe4000f8e020e */
[----:B------:R-:W-:Y:S01]  /*0fa0*/  LEA.HI.X.SX32 R21, R8, R25, 0x1, P0 ;  /* 0x0000001908157211 */ /* 0x000fe200000f0eff */
[----:B------:R-:W-:Y:S01]  /*0fb0*/  HFMA2 R8, -RZ, RZ, 0, 1.5735626220703125e-05 ;  /* 0x00000108ff087431 */ /* 0x000fe200000001ff */
[----:B------:R-:W-:Y:S01]  /*0fc0*/  LOP3.LUT P0, RZ, R2, 0x8, RZ, 0xc0, !PT ;  /* 0x0000000802ff7812 */ /* 0x000fe2000780c0ff */
[----:B------:R-:W-:Y:S01]  /*0fd0*/  IMAD.WIDE.U32 R12, R12, UR4, R20 ;  /* 0x000000040c0c7c25 */ /* 0x000fe2000f8e0014 */
[----:B------:R-:W-:Y:S02]  /*0fe0*/  UMOV UR4, 0x400 ;  /* 0x0000040000047882 */ /* 0x000fe40000000000 */
[----:B--2---:R-:W-:Y:S01]  /*0ff0*/  ULEA UR4, UR6, UR4, 0x18 ;  /* 0x0000000406047291 */ /* 0x004fe2000f8ec0ff */
[----:B------:R-:W-:-:S02]  /*1000*/  IMAD.IADD R15, R13, 0x1, R14 ;  /* 0x000000010d0f7824 */ /* 0x000fc400078e020e */
[----:B------:R-:W-:Y:S01]  /*1010*/  @!P2 IMAD.MOV.U32 R14, RZ, RZ, R12 ;  /* 0x000000ffff0ea224 */ /* 0x000fe200078e000c */
[----:B------:R-:W-:Y:S02]  /*1020*/  SEL R8, R8, 0xf8, !P0 ;  /* 0x000000f808087807 */ /* 0x000fe40004000000 */
[----:B------:R-:W-:Y:S02]  /*1030*/  @!P2 IMAD.U32 R11, RZ, RZ, UR4 ;  /* 0x00000004ff0bae24 */ /* 0x000fe4000f8e00ff */
[----:B---3--:R-:W-:Y:S01]  /*1040*/  @!P2 IMAD.WIDE.U32 R20, R10, R6, R14 ;  /* 0x000000060a14a225 */ /* 0x008fe200078e000e */
[----:B------:R-:W-:-:S03]  /*1050*/  LOP3.LUT R6, R41, 0xff, R2, 0x78, !PT ;  /* 0x000000ff29067812 */ /* 0x000fc600078e7802 */
[----:B------:R-:W-:Y:S01]  /*1060*/  @!P2 IMAD R7, R10, R7, R21 ;  /* 0x000000070a07a224 */ /* 0x000fe200078e0215 */
[----:B-1----:R-:W-:Y:S01]  /*1070*/  @!P2 LEA R26, P0, R20, R4, 0x2 ;  /* 0x00000004141aa211 */ /* 0x002fe200078010ff */
[C---:B------:R-:W-:Y:S01]  /*1080*/  @P1 IMAD.IADD R4, R6.reuse, 0x1, R8 ;  /* 0x0000000106041824 */ /* 0x040fe200078e0208 */
[----:B------:R-:W-:Y:S01]  /*1090*/  @!P2 LEA R10, R6, R11, 0x2 ;  /* 0x0000000b060aa211 */ /* 0x000fe200078e10ff */
[----:B------:R-:W-:Y:S01]  /*10a0*/  @P2 IMAD.U32 R11, RZ, RZ, UR4 ;  /* 0x00000004ff0b2e24 */ /* 0x000fe2000f8e00ff */
[----:B------:R-:W-:Y:S01]  /*10b0*/  @!P2 LEA.HI.X R27, R20, R5, R7, 0x2, P0 ;  /* 0x00000005141ba211 */ /* 0x000fe200000f1407 */
[----:B------:R-:W-:Y:S02]  /*10c0*/  @P1 IMAD.MOV.U32 R5, RZ, RZ, -0x800000 ;  /* 0xff800000ff051424 */ /* 0x000fe400078e00ff */
        /* <DEDUP_REMOVED lines=9> */
[----:B------:R-:W2:Y:S01]  /*1160*/  LDCU.64 UR6, c[0x0][0x3d8] ;  /* 0x00007b00ff0677ac */ /* 0x000ea20008000a00 */
[----:B-1----:R-:W-:Y:S01]  /*1170*/  IMAD.MOV.U32 R4, RZ, RZ, R12 ;  /* 0x000000ffff047224 */ /* 0x002fe200078e000c */
[----:B------:R-:W-:Y:S01]  /*1180*/  IADD3 R6, PT, PT, R6, R8, RZ ;  /* 0x0000000806067210 */ /* 0x000fe20007ffe0ff */
[----:B------:R-:W-:Y:S01]  /*1190*/  IMAD.MOV.U32 R5, RZ, RZ, R15 ;  /* 0x000000ffff057224 */ /* 0x000fe200078e000f */
[----:B------:R-:W1:Y:S02]  /*11a0*/  LDCU.64 UR4, c[0x0][0x3c0] ;  /* 0x00007800ff0477ac */ /* 0x000e640008000a00 */
[----:B------:R-:W-:Y:S01]  /*11b0*/  LEA R6, R6, R11, 0x2 ;  /* 0x0000000b06067211 */ /* 0x000fe200078e10ff */
[----:B--2---:R-:W-:-:S04]  /*11c0*/  IMAD.WIDE.U32 R4, R9, UR6, R4 ;  /* 0x0000000609047c25 */ /* 0x004fc8000f8e0004 */
[----:B------:R-:W-:Y:S01]  /*11d0*/  IMAD R9, R9, UR7, R5 ;  /* 0x0000000709097c24 */ /* 0x000fe2000f8e0205 */
[----:B-1----:R-:W-:-:S04]  /*11e0*/  LEA R12, P0, R4, UR4, 0x2 ;  /* 0x00000004040c7c11 */ /* 0x002fc8000f8010ff */
[----:B------:R-:W-:-:S05]  /*11f0*/  LEA.HI.X R13, R4, UR5, R9, 0x2, P0 ;  /* 0x00000005040d7c11 */ /* 0x000fca00080f1409 */
[----:B------:R-:W-:Y:S01]  /*1200*/  @!PT LDS RZ, [RZ] ;  /* 0x00000000fffff984 */ /* 0x000fe20000000800 */
[----:B------:R-:W-:Y:S01]  /*1210*/  @!PT LDS RZ, [RZ] ;  /* 0x00000000fffff984 */ /* 0x000fe20000000800 */
[----:B------:R-:W-:Y:S01]  /*1220*/  @!PT LDS RZ, [RZ] ;  /* 0x00000000fffff984 */ /* 0x000fe20000000800 */
[----:B------:R2:W-:Y:S04]  /*1230*/  LDGSTS.E.LTC128B [R6], desc[UR38][R12.64] ;  /* 0x000000000c067fae */ /* 0x0005e8000b9a1226 */
.L_x_113:
[----:B------:R-:W-:Y:S05]  /*1240*/  BSYNC.RECONVERGENT B0 ;  /* 0x0000000000007941 */ /* 0x000fea0003800200 */
.L_x_112:
[----:B------:R-:W3:Y:S01]  /*1250*/  LDCU UR4, c[0x0][0x38c] ;  /* 0x00007180ff0477ac */ /* 0x000ee20008000800 */
[----:B-1----:R-:W-:Y:S01]  /*1260*/  VIADD R5, R16, UR36 ;  /* 0x0000002410057c36 */ /* 0x002fe20008000000 */
[----:B------:R-:W-:Y:S01]  /*1270*/  ISETP.NE.AND P0, PT, R17, 0x1, PT ;  /* 0x000000011100780c */ /* 0x000fe20003f05270 */
[----:B------:R-:W-:Y:S01]  /*1280*/  IMAD.SHL.U32 R15, R2, 0x4, RZ ;  /* 0x00000004020f7824 */ /* 0x000fe200078e00ff */
[----:B------:R-:W1:Y:S01]  /*1290*/  LDCU.64 UR6, c[0x0][0x3b0] ;  /* 0x00007600ff0677ac */ /* 0x000e620008000a00 */
[----:B------:R-:W-:Y:S01]  /*12a0*/  IMAD.HI.U32 R3, R5, R3, RZ ;  /* 0x0000000305037227 */ /* 0x000fe200078e00ff */
[----:B------:R-:W0:Y:S02]  /*12b0*/  LDGDEPBAR ;  /* 0x00000000000079af */ /* 0x000e240000000000 */
[----:B------:R-:W-:Y:S01]  /*12c0*/  LOP3.LUT R15, R15, 0x7c, RZ, 0xc0, !PT ;  /* 0x0000007c0f0f7812 */ /* 0x000fe200078ec0ff */
[----:B------:R-:W-:Y:S01]  /*12d0*/  IMAD.SHL.U32 R18, R23, 0x80, RZ ;  /* 0x0000008017127824 */ /* 0x000fe200078e00ff */
[----:B------:R-:W-:-:S04]  /*12e0*/  SHF.R.U32.HI R3, RZ, R0, R3 ;  /* 0x00000000ff037219 */ /* 0x000fc80000011603 */
[C---:B------:R-:W-:Y:S02]  /*12f0*/  SEL R3, R5.reuse, R3, !P0 ;  /* 0x0000000305037207 */ /* 0x040fe40004000000 */
[----:B------:R-:W-:Y:S02]  /*1300*/  ISETP.GE.U32.AND P0, PT, R5, R22, PT ;  /* 0x000000160500720c */ /* 0x000fe40003f06070 */
[----:B---3--:R-:W-:Y:S01]  /*1310*/  IADD3 R14, PT, PT, -R18, UR4, RZ ;  /* 0x00000004120e7c10 */ /* 0x008fe2000fffe1ff */
        /* <DEDUP_REMOVED lines=9> */
[----:B------:R-:W-:-:S02]  /*13b0*/  IADD3 R38, P1, PT, R17, R24, RZ ;  /* 0x0000001811267210 */ /* 0x000fc40007f3e0ff */
        /* <DEDUP_REMOVED lines=11> */
[----:B------:R-:W-:Y:S01]  /*1470*/  IMAD.IADD R13, R13, 0x1, R4 ;  /* 0x000000010d0d7824 */ /* 0x000fe200078e0204 */
[----:B------:R-:W-:Y:S01]  /*1480*/  MOV R4, 0x400 ;  /* 0x0000040000047802 */ /* 0x000fe20000000f00 */
[----:B------:R-:W-:-:S04]  /*1490*/  IMAD.WIDE.U32 R20, R3, UR6, R12 ;  /* 0x0000000603147c25 */ /* 0x000fc8000f8e000c */
[----:B------:R-:W-:Y:S01]  /*14a0*/  IMAD.IADD R43, R48, 0x1, R21 ;  /* 0x00000001302b7824 */ /* 0x000fe200078e0215 */
[----:B---3--:R-:W-:Y:S01]  /*14b0*/  LEA R0, R0, R4, 0x18 ;  /* 0x0000000400007211 */ /* 0x008fe200078ec0ff */
[----:B------:R-:W-:-:S04]  /*14c0*/  IMAD.SHL.U32 R4, R2, 0x8, RZ ;  /* 0x0000000802047824 */ /* 0x000fc800078e00ff */
[--C-:B------:R-:W-:Y:S01]  /*14d0*/  IMAD R17, R2, 0x10, R0.reuse ;  /* 0x0000001002117824 */ /* 0x100fe200078e0200 */
[----:B--2---:R-:W-:Y:S01]  /*14e0*/  LEA R42, P3, R20, UR4, 0x2 ;  /* 0x00000004142a7c11 */ /* 0x004fe2000f8610ff */
[----:B------:R-:W-:Y:S01]  /*14f0*/  IMAD R37, R16, 0x4, R0 ;  /* 0x0000000410257824 */ /* 0x000fe200078e0200 */
[C---:B-1----:R-:W-:Y:S02]  /*1500*/  @!P0 IADD3 R10, P1, PT, R15.reuse, R10, RZ ;  /* 0x0000000a0f0a8210 */ /* 0x042fe40007f3e0ff */
[----:B------:R-:W-:Y:S02]  /*1510*/  LEA.HI.X R43, R20, UR5, R43, 0x2, P3 ;  /* 0x00000005142b7c11 */ /* 0x000fe400098f142b */
[----:B------:R-:W-:Y:S01]  /*1520*/  @!P0 LEA R20, P3, R15, R42, 0x2 ;  /* 0x0000002a0f148211 */ /* 0x000fe200078610ff */
[----:B------:R-:W-:Y:S01]  /*1530*/  @!P0 IMAD.X R11, RZ, RZ, R11, P1 ;  /* 0x000000ffff0b8224 */ /* 0x000fe200008e060b */
[----:B----4-:R-:W-:Y:S02]  /*1540*/  @!P4 LEA R12, P2, R8, R15, 0x1 ;  /* 0x0000000f080cc211 */ /* 0x010fe400078408ff */
[----:B------:R-:W-:Y:S01]  /*1550*/  LOP3.LUT R4, R4, 0xf8, RZ, 0xc0, !PT ;  /* 0x000000f804047812 */ /* 0x000fe200078ec0ff */
[----:B------:R-:W-:Y:S01]  /*1560*/  @!P0 IMAD.X R21, RZ, RZ, R43, P3 ;  /* 0x000000ffff158224 */ /* 0x000fe200018e062b */
[----:B------:R-:W-:-:S02]  /*1570*/  @!P4 LEA.HI.X R9, R8, RZ, R9, 0x1, P2 ;  /* 0x000000ff0809c211 */ /* 0x000fc400010f0c09 */
        /* <DEDUP_REMOVED lines=9> */
[----:B------:R-:W-:-:S03]  /*1610*/  SHF.R.U32.HI R10, RZ, 0x2, R2 ;  /* 0x00000002ff0a7819 */ /* 0x000fc60000011602 */
[----:B------:R1:W-:Y:S01]  /*1620*/  @!P0 LDGSTS.E.BYPASS.LTC128B.128 [R17+0x1820], desc[UR38][R24.64] ;  /* 0x0182000018118fae */ /* 0x0003e2000b981a26 */
[----:B------:R-:W-:-:S03]  /*1630*/  LOP3.LUT R4, R4, 0x7, R10, 0xf8, !PT ;  /* 0x0000000704047812 */ /* 0x000fc600078ef80a */
[----:B------:R-:W0:Y:S01]  /*1640*/  LDGDEPBAR ;  /* 0x00000000000079af */ /* 0x000e220000000000 */
[----:B------:R-:W-:-:S03]  /*1650*/  LOP3.LUT R4, R4, 0x7, R16, 0x78, !PT ;  /* 0x0000000704047812 */ /* 0x000fc600078e7810 */
        /* <DEDUP_REMOVED lines=29> */
[----:B------:R-:W-:Y:S01]  /*1830*/  FADD.FTZ R10, R8, -R10 ;  /* 0x8000000a080a7221 */ /* 0x000fe20000010000 */
[----:B------:R-:W-:Y:S02]  /*1840*/  LOP3.LUT R8, R2, 0x1f, RZ, 0xc0, !PT ;  /* 0x0000001f02087812 */ /* 0x000fe400078ec0ff */
[----:B------:R-:W-:Y:S01]  /*1850*/  FMUL.FTZ R11, R11, 1.4426950216293334961 ;  /* 0x3fb8aa3b0b0b7820 */ /* 0x000fe20000410000 */
[----:B------:R-:W-:Y:S01]  /*1860*/  FMUL.FTZ R10, R10, 1.4426950216293334961 ;  /* 0x3fb8aa3b0a0a7820 */ /* 0x000fe20000410000 */
[----:B------:R-:W-:-:S04]  /*1870*/  SEL R12, R8, 0xffffffff, P1 ;  /* 0xffffffff080c7807 */ /* 0x000fc80000800000 */
[----:B------:R-:W1:Y:S01]  /*1880*/  MUFU.EX2 R11, R11 ;  /* 0x0000000b000b7308 */ /* 0x000e620000000800 */
[----:B------:R-:W-:Y:S02]  /*1890*/  @P0 LOP3.LUT R12, R8, 0x20, RZ, 0xfc, !PT ;  /* 0x00000020080c0812 */ /* 0x000fe400078efcff */
[----:B------:R-:W-:-:S03]  /*18a0*/  LOP3.LUT P0, RZ, R23, 0x1f, R2, 0xf8, !PT ;  /* 0x0000001f17ff7812 */ /* 0x000fc6000780f802 */
[----:B------:R-:W2:Y:S01]  /*18b0*/  SHFL.BFLY PT, R8, R12, 0x10, 0x1f ;  /* 0x0e001f000c087f89 */ /* 0x000ea200000e0000 */
[----:B------:R-:W-:Y:S01]  /*18c0*/  ISETP.GE.U32.OR P0, PT, R5, R22, P0 ;  /* 0x000000160500720c */ /* 0x000fe20000706470 */
[----:B------:R-:W3:Y:S01]  /*18d0*/  MUFU.EX2 R10, R10 ;  /* 0x0000000a000a7308 */ /* 0x000ee20000000800 */
[----:B-1----:R-:W-:-:S04]  /*18e0*/  FADD.FTZ R4, RZ, R11 ;  /* 0x0000000bff047221 */ /* 0x002fc80000010000 */
[----:B---3--:R-:W-:-:S05]  /*18f0*/  FADD.FTZ R4, R4, R10 ;  /* 0x0000000a04047221 */ /* 0x008fca0000010000 */
[----:B------:R-:W1:Y:S01]  /*1900*/  SHFL.BFLY PT, R9, R4, 0x10, 0x1f ;  /* 0x0e001f0004097f89 */ /* 0x000e6200000e0000 */
[----:B--2---:R-:W-:-:S05]  /*1910*/  VIMNMX R8, PT, PT, R12, R8, !PT ;  /* 0x000000080c087248 */ /* 0x004fca0007fe0100 */
[----:B------:R-:W2:Y:S01]  /*1920*/  SHFL.BFLY PT, R12, R8, 0x8, 0x1f ;  /* 0x0d001f00080c7f89 */ /* 0x000ea200000e0000 */
[----:B-1----:R-:W-:-:S05]  /*1930*/  FADD.FTZ R9, R4, R9 ;  /* 0x0000000904097221 */ /* 0x002fca0000010000 */
        /* <DEDUP_REMOVED lines=13> */
[----:B--2---:R-:W-:Y:S01]  /*1a10*/  VIMNMX R12, PT, PT, R13, R12, !PT ;  /* 0x0000000c0d0c7248 */ /* 0x004fe20007fe0100 */
[----:B-1----:R-:W-:-:S04]  /*1a20*/  FADD.FTZ R9, R4, R9 ;  /* 0x0000000904097221 */ /* 0x002fc80000010000 */
[----:B------:R-:W1:Y:S01]  /*1a30*/  MUFU.RCP R4, R9 ;  /* 0x0000000900047308 */ /* 0x000e620000001000 */
[----:B------:R-:W-:-:S07]  /*1a40*/  FSETP.NE.FTZ.AND P1, PT, R9, RZ, PT ;  /* 0x000000ff0900720b */ /* 0x000fce0003f35000 */
[----:B------:R-:W2:Y:S01]  /*1a50*/  MUFU.LG2 R8, R9 ;  /* 0x0000000900087308 */ /* 0x000ea20000000c00 */
[----:B-1----:R-:W-:Y:S02]  /*1a60*/  FSEL R4, R4, RZ, P1 ;  /* 0x000000ff04047208 */ /* 0x002fe40000800000 */
[----:B------:R-:W-:-:S03]  /*1a70*/  LOP3.LUT P1, RZ, R2, 0x31f, RZ, 0xc0, !PT ;  /* 0x0000031f02ff7812 */ /* 0x000fc6000782c0ff */
[-C--:B------:R-:W-:Y:S01]  /*1a80*/  FMUL.FTZ R11, R11, R4.reuse ;  /* 0x000000040b0b7220 */ /* 0x080fe20000410000 */
[----:B------:R-:W-:Y:S01]  /*1a90*/  FMUL.FTZ R4, R10, R4 ;  /* 0x000000040a047220 */ /* 0x000fe20000410000 */
[----:B--2---:R-:W-:Y:S01]  /*1aa0*/  FFMA.FTZ R8, R8, 0.69314718246459960938, R20 ;  /* 0x3f31721808087823 */ /* 0x004fe20000010014 */
[----:B------:R-:W-:Y:S07]  /*1ab0*/  @P0 BRA `(.L_x_115) ;  /* 0x0000000000200947 */ /* 0x000fee0003800000 */
        /* <DEDUP_REMOVED lines=8> */
.L_x_115:
[----:B------:R-:W-:Y:S05]  /*1b40*/  BSYNC.RECONVERGENT B0 ;  /* 0x0000000000007941 */ /* 0x000fea0003800200 */
.L_x_114:
[----:B------:R2:W-:Y:S01]  /*1b50*/  STS [R24], R11 ;  /* 0x0000000b18007388 */ /* 0x0005e20000000800 */
[----:B------:R-:W-:Y:S01]  /*1b60*/  BSSY.RECONVERGENT B1, `(.L_x_116) ;  /* 0x00000e5000017945 */ /* 0x000fe20003800200 */
[----:B------:R-:W-:Y:S02]  /*1b70*/  VIADD R40, R17, 0x820 ;  /* 0x0000082011287836 */ /* 0x000fe40000000000 */
[----:B------:R-:W-:Y:S01]  /*1b80*/  STS [R21], R4 ;  /* 0x0000000415007388 */ /* 0x000fe20000000800 */
[----:B------:R-:W-:-:S03]  /*1b90*/  IMAD.IADD R49, R47, 0x1, R48 ;  /* 0x000000012f317824 */ /* 0x000fc600078e0230 */
[----:B------:R3:W-:Y:S01]  /*1ba0*/  @!P1 STS [R37+0x800], R12 ;  /* 0x0008000c25009388 */ /* 0x0007e20000000800 */
[----:B------:R-:W-:Y:S01]  /*1bb0*/  BAR.SYNC.DEFER_BLOCKING 0x0 ;  /* 0x0000000000007b1d */ /* 0x000fe20000010000 */
[----:B--2---:R-:W-:Y:S02]  /*1bc0*/  CS2R R10, SRZ ;  /* 0x00000000000a7805 */ /* 0x004fe4000001ff00 */
        /* <DEDUP_REMOVED lines=17> */
.L_x_120:
        /* <DEDUP_REMOVED lines=129> */
.L_x_119:
[----:B------:R-:W-:Y:S05]  /*24f0*/  BSYNC.RECONVERGENT B0 ;  /* 0x0000000000007941 */ /* 0x000fea0003800200 */
.L_x_118:
        /* <DEDUP_REMOVED lines=32> */
.L_x_121:
        /* <DEDUP_REMOVED lines=43> */
.L_x_117:
[----:B------:R-:W-:Y:S05]  /*29b0*/  BSYNC.RECONVERGENT B1 ;  /* 0x0000000000017941 */ /* 0x000fea0003800200 */
.L_x_116:
        /* <DEDUP_REMOVED lines=20> */
        .weak           $__internal_2_$__cuda_sm20_div_u64
        .type           $__internal_2_$__cuda_sm20_div_u64,@function
        .size           $__internal_2_$__cuda_sm20_div_u64,(.L_x_1976 - $__internal_2_$__cuda_sm20_div_u64)
$__internal_2_$__cuda_sm20_div_u64:
        /* <DEDUP_REMOVED lines=60> */
[----:B------:R-:W-:Y:S06]  /*2ec0*/  RET.REL.NODEC R6 `(_ZN7cutlass13device_kernelIN5flash19FlashAttnFwdCombineIN4cute5tupleIJNS3_1CILi8EEENS5_ILi128EEEEEELi6ELi256ELi1ELb0ELb1ENS_10bfloat16_tEfNS_4arch4Sm90EEEEEvNT_6ParamsE) ;  /* 0xffffffd0064c7950 */ /* 0x000fec0003c3ffff */
.L_x_122:
        /* <DEDUP_REMOVED lines=11> */
.L_x_1976:


//--------------------- .text._ZN7cutlass13device_kernelIN5flash19FlashAttnFwdCombineIN4cute5tupleIJNS3_1CILi8EEENS5_ILi128EEEEEELi5ELi256ELi1ELb0ELb1ENS_10bfloat16_tEfNS_4arch4Sm90EEEEEvNT_6ParamsE --------------------------
	.section	.text._ZN7cutlass13device_kernelIN5flash19FlashAttnFwdCombineIN4cute5tupleIJNS3_1CILi8EEENS5_ILi128EEEEEELi5ELi256ELi1ELb0ELb1ENS_10bfloat16_tEfNS_4arch4Sm90EEEEEvNT_6ParamsE,"ax",@progbits
	.align	128
.text._ZN7cutlass13device_kernelIN5flash19FlashAttnFwdCombineIN4cute5tupleIJNS3_1CILi8EEENS5_ILi128EEEEEELi5ELi256ELi1ELb0ELb1ENS_10bfloat16_tEfNS_4arch4Sm90EEEEEvNT_6ParamsE:
        .type           _ZN7cutlass13device_kernelIN5flash19FlashAttnFwdCombineIN4cute5tupleIJNS3_1CILi8EEENS5_ILi128EEEEEELi5ELi256ELi1ELb0ELb1ENS_10bfloat16_tEfNS_4arch4Sm90EEEEEvNT_6ParamsE,@function
        .size           _ZN7cutlass13device_kernelIN5flash19FlashAttnFwdCombineIN4cute5tupleIJNS3_1CILi8EEENS5_ILi128EEEEEELi5ELi256ELi1ELb0ELb1ENS_10bfloat16_tEfNS_4arch4Sm90EEEEEvNT_6ParamsE,(.L_x_1978 - _ZN7cutlass13device_kernelIN5flash19FlashAttnFwdCombineIN4cute5tupleIJNS3_1CILi8EEENS5_ILi128EEEEEELi5ELi256ELi1ELb0ELb1ENS_10bfloat16_tEfNS_4arch4Sm90EEEEEvNT_6ParamsE)
        .other          _ZN7cutlass13device_kernelIN5flash19FlashAttnFwdCombineIN4cute5tupleIJNS3_1CILi8EEENS5_ILi128EEEEEELi5ELi256ELi1ELb0ELb1ENS_10bfloat16_tEfNS_4arch4Sm90EEEEEvNT_6ParamsE,@"STO_CUDA_ENTRY STV_DEFAULT"
_ZN7cutlass13device_kernelIN5flash19FlashAttnFwdCombineIN4cute5tupleIJNS3_1CILi8EEENS5_ILi128EEEEEELi5ELi256ELi1ELb0ELb1ENS_10bfloat16_tEfNS_4arch4Sm90EEEEEvNT_6ParamsE:
        /* <DEDUP_REMOVED lines=38> */
.L_x_124:
[----:B------:R-:W-:Y:S05]  /*0260*/  BSYNC.RECONVERGENT B0 ;  /* 0x0000000000007941 */ /* 0x000fea0003800200 */
.L_x_123:
        /* <DEDUP_REMOVED lines=13> */
.L_x_125:
        /* <DEDUP_REMOVED lines=8> */
.L_x_127:
[----:B-1----:R-:W1:Y:S02]  /*03c0*/  LDC.64 R4, c[0x0][0x448] ;  /* 0x00011200ff047b82 */ /* 0x002e640000000a00 */
[----:B-1---5:R-:W-:-:S05]  /*03d0*/  IMAD.WIDE R4, R0, 0x4, R4 ;  /* 0x0000000400047825 */ /* 0x022fca00078e0204 */
[----:B------:R2:W5:Y:S01]  /*03e0*/  LDG.E R17, desc[UR38][R4.64] ;  /* 0x0000002604117981 */ /* 0x000562000c1e1900 */
[----:B------:R-:W-:Y:S05]  /*03f0*/  BRA `(.L_x_126) ;  /* 0x0000000000087947 */ /* 0x000fea0003800000 */
.L_x_128:
[----:B------:R-:W2:Y:S02]  /*0400*/  LDG.E R4, desc[UR38][R4.64+0x4] ;  /* 0x0000042604047981 */ /* 0x000ea4000c1e1900 */
[----:B--2---:R-:W-:-:S07]  /*0410*/  IADD3 R17, PT, PT, -R24, R4, RZ ;  /* 0x0000000418117210 */ /* 0x004fce0007ffe1ff */
.L_x_126:
        /* <DEDUP_REMOVED lines=23> */
.L_x_129:
        /* <DEDUP_REMOVED lines=99> */
.L_x_131:
        /* <DEDUP_REMOVED lines=31> */
.L_x_132:
[----:B------:R-:W-:Y:S02]  /*0db0*/  MOV R9, R17 ;  /* 0x0000001100097202 */ /* 0x000fe40000000f00 */
[----:B------:R-:W-:Y:S02]  /*0dc0*/  MOV R6, 0xde0 ;  /* 0x00000de000067802 */ /* 0x000fe40000000f00 */
[----:B------:R-:W-:Y:S05]  /*0dd0*/  CALL.REL.NOINC `($__internal_3_$__cuda_sm20_div_u64) ;  /* 0x0000001800b07944 */ /* 0x000fea0003c00000 */
[----:B------:R-:W-:-:S07]  /*0de0*/  MOV R3, R0 ;  /* 0x0000000000037202 */ /* 0x000fce0000000f00 */
.L_x_133:
[----:B------:R-:W-:-:S05]  /*0df0*/  IADD3 R0, PT, PT, R8, 0x1e, RZ ;  /* 0x0000001e08007810 */ /* 0x000fca0007ffe0ff */
.L_x_130:
[----:B-12---:R-:W-:Y:S01]  /*0e00*/  LOP3.LUT R5, R2, 0x7, RZ, 0xc0, !PT ;  /* 0x0000000702057812 */ /* 0x006fe200078ec0ff */
[----:B------:R-:W-:Y:S01]  /*0e10*/  BSSY.RECONVERGENT B0, `(.L_x_134) ;  /* 0x000002b000007945 */ /* 0x000fe20003800200 */
[----:B------:R-:W-:-:S03]  /*0e20*/  SHF.R.U32.HI R16, RZ, 0x5, R2 ;  /* 0x00000005ff107819 */ /* 0x000fc60000011602 */
[----:B------:R-:W-:Y:S01]  /*0e30*/  VIADD R5, R5, UR36 ;  /* 0x0000002405057c36 */ /* 0x000fe20008000000 */
[----:B------:R-:W-:-:S04]  /*0e40*/  LOP3.LUT R41, R16, 0x7, RZ, 0xc0, !PT ;  /* 0x0000000710297812 */ /* 0x000fc800078ec0ff */
[----:B------:R-:W-:-:S13]  /*0e50*/  ISETP.GE.U32.AND P0, PT, R5, R22, PT ;  /* 0x000000160500720c */ /* 0x000fda0003f06070 */
[----:B------:R-:W-:Y:S05]  /*0e60*/  @P0 BRA `(.L_x_135) ;  /* 0x0000000000940947 */ /* 0x000fea0003800000 */
[----:B------:R-:W1:Y:S01]  /*0e70*/  S2UR UR4, SR_CgaCtaId ;  /* 0x00000000000479c3 */ /* 0x000e620000008800 */
[--C-:B------:R-:W-:Y:S01]  /*0e80*/  SHF.R.U32.HI R4, RZ, 0x3, R2.reuse ;  /* 0x00000003ff047819 */ /* 0x100fe20000011602 */
[----:B------:R-:W-:Y:S01]  /*0e90*/  UMOV UR5, 0x400 ;  /* 0x0000040000057882 */ /* 0x000fe20000000000 */
[----:B------:R-:W-:Y:S02]  /*0ea0*/  LOP3.LUT R8, R41, 0xff, R2, 0x78, !PT ;  /* 0x000000ff29087812 */ /* 0x000fe400078e7802 */
[----:B------:R-:W-:Y:S01]  /*0eb0*/  ISETP.GE.U32.AND P0, PT, R4, R19, PT ;  /* 0x000000130400720c */ /* 0x000fe20003f06070 */
[----:B-1----:R-:W-:-:S06]  /*0ec0*/  ULEA UR4, UR4, UR5, 0x18 ;  /* 0x0000000504047291 */ /* 0x002fcc000f8ec0ff */
[----:B------:R-:W-:-:S06]  /*0ed0*/  LEA R8, R8, UR4, 0x2 ;  /* 0x0000000408087c11 */ /* 0x000fcc000f8e10ff */
[----:B------:R-:W-:Y:S05]  /*0ee0*/  @P0 BRA `(.L_x_136) ;  /* 0x00000000006c0947 */ /* 0x000fea0003800000 */
[----:B------:R-:W1:Y:S01]  /*0ef0*/  LDCU.64 UR8, c[0x0][0x3d8] ;  /* 0x00007b00ff0877ac */ /* 0x000e620008000a00 */
[----:B------:R-:W-:Y:S01]  /*0f00*/  IMAD.HI.U32 R7, R5, R3, RZ ;  /* 0x0000000305077227 */ /* 0x000fe200078e00ff */
[----:B------:R-:W-:Y:S01]  /*0f10*/  ISETP.NE.AND P0, PT, R17, 0x1, PT ;  /* 0x000000011100780c */ /* 0x000fe20003f05270 */
[----:B------:R-:W2:Y:S01]  /*0f20*/  LDCU.64 UR6, c[0x0][0x3e0] ;  /* 0x00007c00ff0677ac */ /* 0x000ea20008000a00 */
[----:B------:R-:W-:Y:S01]  /*0f30*/  MOV R11, R25 ;  /* 0x00000019000b7202 */ /* 0x000fe20000000f00 */
[----:B------:R-:W-:Y:S01]  /*0f40*/  IMAD.MOV.U32 R10, RZ, RZ, R24 ;  /* 0x000000ffff0a7224 */ /* 0x000fe200078e0018 */
[----:B------:R-:W-:Y:S01]  /*0f50*/  SHF.R.U32.HI R7, RZ, R0, R7 ;  /* 0x00000000ff077219 */ /* 0x000fe20000011607 */
[----:B------:R-:W3:Y:S03]  /*0f60*/  LDCU.64 UR4, c[0x0][0x3c0] ;  /* 0x00007800ff0477ac */ /* 0x000ee60008000a00 */
[----:B------:R-:W-:-:S05]  /*0f70*/  SEL R7, R5, R7, !P0 ;  /* 0x0000000705077207 */ /* 0x000fca0004000000 */
[----:B------:R-:W-:Y:S02]  /*0f80*/  IMAD.MOV R6, RZ, RZ, -R7 ;  /* 0x000000ffff067224 */ /* 0x000fe400078e0a07 */
[----:B-1----:R-:W-:-:S04]  /*0f90*/  IMAD.WIDE.U32 R10, R4, UR8, R10 ;  /* 0x00000008040a7c25 */ /* 0x002fc8000f8e000a */
[----:B------:R-:W-:Y:S01]  /*0fa0*/  IMAD R6, R17, R6, R5 ;  /* 0x0000000611067224 */ /* 0x000fe200078e0205 */
[----:B------:R-:W-:Y:S01]  /*0fb0*/  SHF.R.S32.HI R5, RZ, 0x1f, R7 ;  /* 0x0000001fff057819 */ /* 0x000fe20000011407 */
[----:B------:R-:W-:-:S03]  /*0fc0*/  IMAD R4, R4, UR9, R11 ;  /* 0x0000000904047c24 */ /* 0x000fc6000f8e020b */
[----:B------:R-:W-:Y:S01]  /*0fd0*/  IADD3 R10, P0, PT, R6, R10, RZ ;  /* 0x0000000a060a7210 */ /* 0x000fe20007f1e0ff */
[----:B--2---:R-:W-:-:S03]  /*0fe0*/  IMAD R5, R5, UR6, RZ ;  /* 0x0000000605057c24 */ /* 0x004fc6000f8e02ff */
[----:B------:R-:W-:Y:S01]  /*0ff0*/  LEA.HI.X.SX32 R11, R6, R4, 0x1, P0 ;  /* 0x00000004060b7211 */ /* 0x000fe200000f0eff */
[C---:B------:R-:W-:Y:S02]  /*1000*/  IMAD R5, R7.reuse, UR7, R5 ;  /* 0x0000000707057c24 */ /* 0x040fe4000f8e0205 */
[----:B------:R-:W-:-:S05]  /*1010*/  IMAD.WIDE.U32 R10, R7, UR6, R10 ;  /* 0x00000006070a7c25 */ /* 0x000fca000f8e000a */
[----:B------:R-:W-:Y:S02]  /*1020*/  IADD3 R5, PT, PT, R11, R5, RZ ;  /* 0x000000050b057210 */ /* 0x000fe40007ffe0ff */
[----:B---3--:R-:W-:-:S04]  /*1030*/  LEA R4, P0, R10, UR4, 0x2 ;  /* 0x000000040a047c11 */ /* 0x008fc8000f8010ff */
[----:B------:R-:W-:-:S05]  /*1040*/  LEA.HI.X R5, R10, UR5, R5, 0x2, P0 ;  /* 0x000000050a057c11 */ /* 0x000fca00080f1405 */
[----:B------:R-:W-:Y:S01]  /*1050*/  @!PT LDS RZ, [RZ] ;  /* 0x00000000fffff984 */ /* 0x000fe20000000800 */
[----:B------:R-:W-:Y:S01]  /*1060*/  @!PT LDS RZ, [RZ] ;  /* 0x00000000fffff984 */ /* 0x000fe20000000800 */
[----:B------:R-:W-:Y:S01]  /*1070*/  @!PT LDS RZ, [RZ] ;  /* 0x00000000fffff984 */ /* 0x000fe20000000800 */
[----:B------:R2:W-:Y:S01]  /*1080*/  LDGSTS.E.LTC128B [R8], desc[UR38][R4.64] ;  /* 0x0000000004087fae */ /* 0x0005e2000b9a1226 */
[----:B------:R-:W-:Y:S05]  /*1090*/  BRA `(.L_x_135) ;  /* 0x0000000000087947 */ /* 0x000fea0003800000 */
.L_x_136:
[----:B------:R-:W-:-:S05]  /*10a0*/  MOV R4, 0xff800000 ;  /* 0xff80000000047802 */ /* 0x000fca0000000f00 */
[----:B------:R1:W-:Y:S02]  /*10b0*/  STS [R8], R4 ;  /* 0x0000000408007388 */ /* 0x0003e40000000800 */
.L_x_135:
[----:B------:R-:W-:Y:S05]  /*10c0*/  BSYNC.RECONVERGENT B0 ;  /* 0x0000000000007941 */ /* 0x000fea0003800200 */
.L_x_134:
[----:B------:R-:W3:Y:S01]  /*10d0*/  LDCU UR4, c[0x0][0x38c] ;  /* 0x00007180ff0477ac */ /* 0x000ee20008000800 */
[----:B------:R-:W-:Y:S01]  /*10e0*/  VIADD R7, R16, UR36 ;  /* 0x0000002410077c36 */ /* 0x000fe20008000000 */
[----:B------:R-:W-:Y:S01]  /*10f0*/  ISETP.NE.AND P1, PT, R17, 0x1, PT ;  /* 0x000000011100780c */ /* 0x000fe20003f25270 */
[----:B------:R-:W-:Y:S01]  /*1100*/  IMAD.SHL.U32 R15, R2, 0x4, RZ ;  /* 0x00000004020f7824 */ /* 0x000fe200078e00ff */
[----:B------:R-:W4:Y:S01]  /*1110*/  LDCU.64 UR6, c[0x0][0x3b0] ;  /* 0x00007600ff0677ac */ /* 0x000f220008000a00 */
[C---:B------:R-:W-:Y:S01]  /*1120*/  IMAD.HI.U32 R3, R7.reuse, R3, RZ ;  /* 0x0000000307037227 */ /* 0x040fe200078e00ff */
[----:B------:R-:W-:Y:S01]  /*1130*/  ISETP.GE.U32.AND P0, PT, R7, R22, PT ;  /* 0x000000160700720c */ /* 0x000fe20003f06070 */
[----:B------:R-:W0:Y:S01]  /*1140*/  LDGDEPBAR ;  /* 0x00000000000079af */ /* 0x000e220000000000 */
[----:B------:R-:W-:Y:S01]  /*1150*/  LOP3.LUT R15, R15, 0x7c, RZ, 0xc0, !PT ;  /* 0x0000007c0f0f7812 */ /* 0x000fe200078ec0ff */
[----:B------:R-:W-:Y:S01]  /*1160*/  IMAD.SHL.U32 R18, R23, 0x80, RZ ;  /* 0x0000008017127824 */ /* 0x000fe200078e00ff */
[----:B------:R-:W-:-:S04]  /*1170*/  SHF.R.U32.HI R3, RZ, R0, R3 ;  /* 0x00000000ff037219 */ /* 0x000fc80000011603 */
[----:B------:R-:W-:Y:S02]  /*1180*/  SEL R3, R7, R3, !P1 ;  /* 0x0000000307037207 */ /* 0x000fe40004800000 */
[----:B---3--:R-:W-:-:S03]  /*1190*/  IADD3 R14, PT, PT, -R18, UR4, RZ ;  /* 0x00000004120e7c10 */ /* 0x008fc6000fffe1ff */
[----:B------:R-:W-:Y:S01]  /*11a0*/  IMAD.MOV R0, RZ, RZ, -R3 ;  /* 0x000000ffff007224 */ /* 0x000fe200078e0a03 */
[----:B------:R-:W-:Y:S01]  /*11b0*/  SEL R6, R3, 0xffffffff, !P0 ;  /* 0xffffffff03067807 */ /* 0x000fe20004000000 */
[----:B------:R-:W3:Y:S01]  /*11c0*/  LDCU.64 UR4, c[0x0][0x3a0] ;  /* 0x00007400ff0477ac */ /* 0x000ee20008000a00 */
[----:B------:R-:W-:Y:S01]  /*11d0*/  ISETP.GE.AND P1, PT, R15, R14, PT ;  /* 0x0000000e0f00720c */ /* 0x000fe20003f26270 */
[----:B------:R-:W-:Y:S01]  /*11e0*/  IMAD R17, R17, R0, R7 ;  /* 0x0000000011117224 */ /* 0x000fe200078e0207 */
[----:B------:R-:W-:Y:S01]  /*11f0*/  SHF.R.S32.HI R10, RZ, 0x1f, R3 ;  /* 0x0000001fff0a7819 */ /* 0x000fe20000011403 */
[----:B------:R-:W5:Y:S01]  /*1200*/  S2R R0, SR_CgaCtaId ;  /* 0x0000000000007919 */ /* 0x000f620000008800 */
[----:B------:R-:W-:Y:S01]  /*1210*/  ISETP.LT.OR P0, PT, R6, RZ, P1 ;  /* 0x000000ff0600720c */ /* 0x000fe20000f01670 */
[----:B----4-:R-:W-:Y:S01]  /*1220*/  IMAD.WIDE.U32 R46, R3, UR6, RZ ;  /* 0x00000006032e7c25 */ /* 0x010fe2000f8e00ff */
[----:B------:R-:W-:Y:S02]  /*1230*/  IADD3 R38, P1, PT, R17, R24, RZ ;  /* 0x0000001811267210 */ /* 0x000fe40007f3e0ff */
[----:B------:R-:W-:Y:S01]  /*1240*/  ISETP.EQ.OR P4, PT, R19, 0x2, P0 ;  /* 0x000000021300780c */ /* 0x000fe20000782670 */
[----:B------:R-:W-:Y:S01]  /*1250*/  IMAD.MOV.U32 R19, RZ, RZ, RZ ;  /* 0x000000ffff137224 */ /* 0x000fe200078e00ff */
[----:B------:R-:W-:Y:S01]  /*1260*/  LEA.HI.X.SX32 R39, R17, R25, 0x1, P1 ;  /* 0x0000001911277211 */ /* 0x000fe200008f0eff */
[----:B------:R-:W-:-:S04]  /*1270*/  IMAD R48, R10, UR6, RZ ;  /* 0x000000060a307c24 */ /* 0x000fc8000f8e02ff */
[----:B------:R-:W-:Y:S02]  /*1280*/  IMAD R48, R3, UR7, R48 ;  /* 0x0000000703307c24 */ /* 0x000fe4000f8e0230 */
[----:B---3--:R-:W-:Y:S01]  /*1290*/  IMAD R11, R39, UR4, RZ ;  /* 0x00000004270b7c24 */ /* 0x008fe2000f8e02ff */
[----:B-12---:R-:W1:Y:S01]  /*12a0*/  @!P0 LDC.64 R8, c[0x0][0x3a8] ;  /* 0x0000ea00ff088b82 */ /* 0x006e620000000a00 */
[----:B------:R-:W-:-:S04]  /*12b0*/  IMAD.WIDE.U32 R12, R38, UR4, R18 ;  /* 0x00000004260c7c25 */ /* 0x000fc8000f8e0012 */
[----:B------:R-:W-:Y:S01]  /*12c0*/  IMAD R11, R38, UR5, R11 ;  /* 0x00000005260b7c24 */ /* 0x000fe2000f8e020b */
[----:B------:R-:W2:Y:S02]  /*12d0*/  LDCU.64 UR4, c[0x0][0x380] ;  /* 0x00007000ff0477ac */ /* 0x000ea40008000a00 */
[----:B------:R-:W3:Y:S01]  /*12e0*/  @!P4 LDC.64 R4, c[0x0][0x3a8] ;  /* 0x0000ea00ff04cb82 */ /* 0x000ee20000000a00 */
[----:B------:R-:W-:Y:S02]  /*12f0*/  IMAD.IADD R13, R13, 0x1, R11 ;  /* 0x000000010d0d7824 */ /* 0x000fe400078e020b */
[----:B------:R-:W-:-:S04]  /*1300*/  IMAD.WIDE.U32 R12, R3, UR6, R12 ;  /* 0x00000006030c7c25 */ /* 0x000fc8000f8e000c */
[----:B------:R-:W-:Y:S01]  /*1310*/  IMAD.IADD R42, R48, 0x1, R13 ;  /* 0x00000001302a7824 */ /* 0x000fe200078e020d */
[C---:B--2---:R-:W-:Y:S02]  /*1320*/  LEA R43, P3, R12.reuse, UR4, 0x2 ;  /* 0x000000040c2b7c11 */ /* 0x044fe4000f8610ff */
[C---:B-1----:R-:W-:Y:S02]  /*1330*/  @!P0 IADD3 R8, P2, PT, R15.reuse, R8, RZ ;  /* 0x000000080f088210 */ /* 0x042fe40007f5e0ff */
[----:B------:R-:W-:Y:S02]  /*1340*/  LEA.HI.X R42, R12, UR5, R42, 0x2, P3 ;  /* 0x000000050c2a7c11 */ /* 0x000fe400098f142a */
[----:B------:R-:W-:Y:S01]  /*1350*/  @!P0 LEA R24, P3, R15, R43, 0x2 ;  /* 0x0000002b0f188211 */ /* 0x000fe200078610ff */
[----:B------:R-:W-:Y:S01]  /*1360*/  @!P0 IMAD.X R9, RZ, RZ, R9, P2 ;  /* 0x000000ffff098224 */ /* 0x000fe200010e0609 */
[----:B---3--:R-:W-:Y:S02]  /*1370*/  @!P4 LEA R11, P1, R4, R15, 0x1 ;  /* 0x0000000f040bc211 */ /* 0x008fe400078208ff */
[----:B------:R-:W-:Y:S01]  /*1380*/  @!P0 LEA R20, P2, R8, R43, 0x2 ;  /* 0x0000002b08148211 */ /* 0x000fe200078410ff */
[----:B------:R-:W-:Y:S01]  /*1390*/  @!P0 IMAD.X R25, RZ, RZ, R42, P3 ;  /* 0x000000ffff198224 */ /* 0x000fe200018e062a */
[----:B------:R-:W-:-:S02]  /*13a0*/  @!P4 LEA.HI.X R5, R4, RZ, R5, 0x1, P1 ;  /* 0x000000ff0405c211 */ /* 0x000fc400008f0c05 */
[----:B------:R-:W-:Y:S02]  /*13b0*/  MOV R4, 0x400 ;  /* 0x0000040000047802 */ /* 0x000fe40000000f00 */
[C---:B------:R-:W-:Y:S02]  /*13c0*/  @!P4 LEA R12, P1, R11.reuse, R43, 0x2 ;  /* 0x0000002b0b0cc211 */ /* 0x040fe400078210ff */
[----:B-----5:R-:W-:Y:S02]  /*13d0*/  LEA R0, R0, R4, 0x18 ;  /* 0x0000000400007211 */ /* 0x020fe400078ec0ff */
[-C--:B------:R-:W-:Y:S02]  /*13e0*/  @!P0 LEA.HI.X R21, R8, R42.reuse, R9, 0x2, P2 ;  /* 0x0000002a08158211 */ /* 0x080fe400010f1409 */
[----:B------:R-:W-:Y:S01]  /*13f0*/  @!P4 LEA.HI.X R13, R11, R42, R5, 0x2, P1 ;  /* 0x0000002a0b0dc211 */ /* 0x000fe200008f1405 */
[C---:B------:R-:W-:Y:S01]  /*1400*/  IMAD R17, R2.reuse, 0x10, R0 ;  /* 0x0000001002117824 */ /* 0x040fe200078e0200 */
[----:B------:R-:W-:Y:S01]  /*1410*/  SHF.R.U32.HI R4, RZ, 0x2, R2 ;  /* 0x00000002ff047819 */ /* 0x000fe20000011602 */
[C---:B------:R-:W-:Y:S01]  /*1420*/  IMAD.SHL.U32 R5, R2.reuse, 0x8, RZ ;  /* 0x0000000802057824 */ /* 0x040fe200078e00ff */
[----:B------:R-:W-:Y:S01]  /*1430*/  LOP3.LUT R11, R2, 0x1f, RZ, 0xc0, !PT ;  /* 0x0000001f020b7812 */ /* 0x000fe200078ec0ff */
[----:B------:R-:W-:Y:S01]  /*1440*/  IMAD R37, R16, 0x4, R0 ;  /* 0x0000000410257824 */ /* 0x000fe200078e0200 */
[----:B------:R-:W-:Y:S01]  /*1450*/  @!PT LDS RZ, [RZ] ;  /* 0x00000000fffff984 */ /* 0x000fe20000000800 */
[----:B------:R-:W-:Y:S01]  /*1460*/  @!PT LDS RZ, [RZ] ;  /* 0x00000000fffff984 */ /* 0x000fe20000000800 */
[----:B------:R-:W-:Y:S01]  /*1470*/  @!PT LDS RZ, [RZ] ;  /* 0x00000000fffff984 */ /* 0x000fe20000000800 */
[----:B------:R-:W-:Y:S01]  /*1480*/  @!P0 LDGSTS.E.BYPASS.LTC128B.128 [R17+0x420], desc[UR38][R24.64] ;  /* 0x0042000018118fae */ /* 0x000fe2000b981a26 */
[----:B------:R-:W-:-:S02]  /*1490*/  LOP3.LUT P1, RZ, R23, 0x1f, R2, 0xf8, !PT ;  /* 0x0000001f17ff7812 */ /* 0x000fc4000782f802 */
[----:B------:R-:W-:Y:S01]  /*14a0*/  LOP3.LUT R5, R5, 0xf8, RZ, 0xc0, !PT ;  /* 0x000000f805057812 */ /* 0x000fe200078ec0ff */
[----:B------:R-:W0:Y:S01]  /*14b0*/  LDGDEPBAR ;  /* 0x00000000000079af */ /* 0x000e220000000000 */
[----:B------:R-:W-:Y:S02]  /*14c0*/  ISETP.GE.U32.OR P1, PT, R7, R22, P1 ;  /* 0x000000160700720c */ /* 0x000fe40000f26470 */
[----:B------:R-:W-:Y:S01]  /*14d0*/  LOP3.LUT R4, R5, 0x7, R4, 0xf8, !PT ;  /* 0x0000000705047812 */ /* 0x000fe200078ef804 */
[----:B------:R1:W-:Y:S01]  /*14e0*/  @!P0 LDGSTS.E.BYPASS.LTC128B.128 [R17+0x1420], desc[UR38][R20.64] ;  /* 0x0142000014118fae */ /* 0x0003e2000b981a26 */
[----:B------:R-:W-:-:S03]  /*14f0*/  LOP3.LUT P2, RZ, R2, 0x31f, RZ, 0xc0, !PT ;  /* 0x0000031f02ff7812 */ /* 0x000fc6000784c0ff */
[----:B------:R-:W0:Y:S04]  /*1500*/  LDGDEPBAR ;  /* 0x00000000000079af */ /* 0x000e280000000000 */
[----:B------:R2:W-:Y:S04]  /*1510*/  @!P4 LDGSTS.E.BYPASS.LTC128B.128 [R17+0x2420], desc[UR38][R12.64] ;  /* 0x024200000c11cfae */ /* 0x0005e8000b981a26 */
[----:B------:R-:W0:Y:S01]  /*1520*/  LDGDEPBAR ;  /* 0x00000000000079af */ /* 0x000e220000000000 */
[----:B-1----:R-:W-:-:S05]  /*1530*/  LOP3.LUT R20, R4, 0x7, R16, 0x78, !PT ;  /* 0x0000000704147812 */ /* 0x002fca00078e7810 */
[----:B------:R-:W-:Y:S01]  /*1540*/  IMAD R20, R20, 0x4, R0 ;  /* 0x0000000414147824 */ /* 0x000fe200078e0200 */
[----:B------:R-:W-:-:S06]  /*1550*/  DEPBAR.LE SB0, 0x3 ;  /* 0x000080c00000791a */ /* 0x000fcc0000000000 */
[----:B------:R-:W-:Y:S05]  /*1560*/  WARPSYNC.ALL ;  /* 0x0000000000007948 */ /* 0x000fea0003800000 */
[----:B------:R-:W-:Y:S06]  /*1570*/  BAR.SYNC.DEFER_BLOCKING 0x0 ;  /* 0x0000000000007b1d */ /* 0x000fec0000010000 */
[----:B------:R-:W-:Y:S01]  /*1580*/  BSSY.RECONVERGENT B0, `(.L_x_137) ;  /* 0x0000037000007945 */ /* 0x000fe20003800200 */
        /* <DEDUP_REMOVED lines=9> */
[----:B--2---:R-:W1:Y:S02]  /*1620*/  SHFL.BFLY PT, R13, R4, 0x1, 0x1f ;  /* 0x0c201f00040d7f89 */ /* 0x004e6400000e0000 */
        /* <DEDUP_REMOVED lines=32> */
[----:B-1----:R-:W-:-:S05]  /*1830*/  FSEL R4, R4, RZ, P0 ;  /* 0x000000ff04047208 */ /* 0x002fca0000000000 */
[----:B------:R-:W-:Y:S01]  /*1840*/  FMUL.FTZ R4, R9, R4 ;  /* 0x0000000409047220 */ /* 0x000fe20000410000 */
[----:B--2---:R-:W-:Y:S01]  /*1850*/  FFMA.FTZ R5, R5, 0.69314718246459960938, R13 ;  /* 0x3f31721805057823 */ /* 0x004fe2000001000d */
[----:B------:R-:W-:Y:S06]  /*1860*/  @P1 BRA `(.L_x_138) ;  /* 0x0000000000201947 */ /* 0x000fec0003800000 */
        /* <DEDUP_REMOVED lines=8> */
.L_x_138:
[----:B------:R-:W-:Y:S05]  /*18f0*/  BSYNC.RECONVERGENT B0 ;  /* 0x0000000000007941 */ /* 0x000fea0003800200 */
.L_x_137:
[----:B------:R-:W-:Y:S01]  /*1900*/  STS [R20], R4 ;  /* 0x0000000414007388 */ /* 0x000fe20000000800 */
[----:B------:R-:W-:Y:S01]  /*1910*/  BSSY.RECONVERGENT B1, `(.L_x_139) ;  /* 0x00000e4000017945 */ /* 0x000fe20003800200 */
[----:B-1----:R-:W-:Y:S01]  /*1920*/  CS2R R12, SRZ ;  /* 0x00000000000c7805 */ /* 0x002fe2000001ff00 */
[----:B------:R-:W-:Y:S01]  /*1930*/  VIADD R40, R17, 0x420 ;  /* 0x0000042011287836 */ /* 0x000fe20000000000 */
[----:B------:R1:W-:Y:S01]  /*1940*/  @!P2 STS [R37+0x400], R11 ;  /* 0x0004000b2500a388 */ /* 0x0003e20000000800 */
        /* <DEDUP_REMOVED lines=19> */
.L_x_143:
        /* <DEDUP_REMOVED lines=129> */
.L_x_142:
[----:B------:R-:W-:Y:S05]  /*2290*/  BSYNC.RECONVERGENT B0 ;  /* 0x0000000000007941 */ /* 0x000fea0003800200 */
.L_x_141:
[----:B------:R-:W-:Y:S05]  /*22a0*/  @!P5 BRA `(.L_x_140) ;  /* 0x000000040028d947 */ /* 0x000fea0003800000 */
[----:B------:R-:W1:Y:S01]  /*22b0*/  LDC.64 R8, c[0x0][0x3a8] ;  /* 0x0000ea00ff087b82 */ /* 0x000e620000000a00 */
        /* <DEDUP_REMOVED lines=30> */
.L_x_144:
        /* <DEDUP_REMOVED lines=43> */
.L_x_140:
[----:B------:R-:W-:Y:S05]  /*2750*/  BSYNC.RECONVERGENT B1 ;  /* 0x0000000000017941 */ /* 0x000fea0003800200 */
.L_x_139:
[----:B------:R-:W-:-:S04]  /*2760*/  ISETP.GE.AND P0, PT, R15, R14, PT ;  /* 0x0000000e0f00720c */ /* 0x000fc80003f06270 */
[----:B------:R-:W-:-:S13]  /*2770*/  ISETP.LT.OR P0, PT, R6, RZ, P0 ;  /* 0x000000ff0600720c */ /* 0x000fda0000701670 */
[----:B------:R-:W-:Y:S05]  /*2780*/  @P0 EXIT ;  /* 0x000000000000094d */ /* 0x000fea0003800000 */
[----:B------:R-:W1:Y:S01]  /*2790*/  LDCU.128 UR4, c[0x0][0x3f0] ;  /* 0x00007e00ff0477ac */ /* 0x000e620008000c00 */
[----:B------:R-:W-:Y:S02]  /*27a0*/  IADD3 R18, PT, PT, R15, R18, RZ ;  /* 0x000000120f127210 */ /* 0x000fe40007ffe0ff */
[----:B------:R-:W-:Y:S01]  /*27b0*/  MOV R19, RZ ;  /* 0x000000ff00137202 */ /* 0x000fe20000000f00 */
[----:B------:R-:W2:Y:S01]  /*27c0*/  LDCU.64 UR8, c[0x0][0x400] ;  /* 0x00008000ff0877ac */ /* 0x000ea20008000a00 */
[----:B------:R-:W-:Y:S02]  /*27d0*/  F2FP.BF16.F32.PACK_AB R10, R11, R10 ;  /* 0x0000000a0b0a723e */ /* 0x000fe400000010ff */
[----:B------:R-:W-:Y:S01]  /*27e0*/  F2FP.BF16.F32.PACK_AB R11, R13, R12 ;  /* 0x0000000c0d0b723e */ /* 0x000fe200000010ff */
[----:B-1----:R-:W-:Y:S02]  /*27f0*/  IMAD R0, R39, UR6, RZ ;  /* 0x0000000627007c24 */ /* 0x002fe4000f8e02ff */
[----:B------:R-:W-:-:S04]  /*2800*/  IMAD.WIDE.U32 R18, R38, UR6, R18 ;  /* 0x0000000626127c25 */ /* 0x000fc8000f8e0012 */
[----:B------:R-:W-:Y:S01]  /*2810*/  IMAD R0, R38, UR7, R0 ;  /* 0x0000000726007c24 */ /* 0x000fe2000f8e0200 */
[----:B------:R-:W-:-:S04]  /*2820*/  MOV R4, R18 ;  /* 0x0000001200047202 */ /* 0x000fc80000000f00 */
[----:B------:R-:W-:-:S03]  /*2830*/  IADD3 R5, PT, PT, R19, R0, RZ ;  /* 0x0000000013057210 */ /* 0x000fc60007ffe0ff */
[----:B--2---:R-:W-:-:S04]  /*2840*/  IMAD.WIDE.U32 R4, R6, UR8, R4 ;  /* 0x0000000806047c25 */ /* 0x004fc8000f8e0004 */
[----:B------:R-:W-:Y:S01]  /*2850*/  IMAD R6, R6, UR9, R5 ;  /* 0x0000000906067c24 */ /* 0x000fe2000f8e0205 */
[----:B------:R-:W-:-:S04]  /*2860*/  LEA R2, P0, R4, UR4, 0x1 ;  /* 0x0000000404027c11 */ /* 0x000fc8000f8008ff */
[----:B------:R-:W-:-:S05]  /*2870*/  LEA.HI.X R3, R4, UR5, R6, 0x1, P0 ;  /* 0x0000000504037c11 */ /* 0x000fca00080f0c06 */
[----:B------:R-:W-:Y:S01]  /*2880*/  STG.E.64 desc[UR38][R2.64], R10 ;  /* 0x0000000a02007986 */ /* 0x000fe2000c101b26 */
[----:B------:R-:W-:Y:S05]  /*2890*/  EXIT ;  /* 0x000000000000794d */ /* 0x000fea0003800000 */
        .weak           $__internal_3_$__cuda_sm20_div_u64
        .type           $__internal_3_$__cuda_sm20_div_u64,@function
        .size           $__internal_3_$__cuda_sm20_div_u64,(.L_x_1978 - $__internal_3_$__cuda_sm20_div_u64)
$__internal_3_$__cuda_sm20_div_u64:
        /* <DEDUP_REMOVED lines=60> */
[----:B------:R-:W-:Y:S06]  /*2c60*/  RET.REL.NODEC R6 `(_ZN7cutlass13device_kernelIN5flash19FlashAttnFwdCombineIN4cute5tupleIJNS3_1CILi8EEENS5_ILi128EEEEEELi5ELi256ELi1ELb0ELb1ENS_10bfloat16_tEfNS_4arch4Sm90EEEEEvNT_6ParamsE) ;  /* 0xffffffd006e47950 */ /* 0x000fec0003c3ffff */
.L_x_145:
        /* <DEDUP_REMOVED lines=9> */
.L_x_1978:


//--------------------- .text._ZN7cutlass13device_kernelIN5flash19FlashAttnFwdCombineIN4cute5tupleIJNS3_1CILi8EEENS5_ILi128EEEEEELi8ELi256ELi1ELb0ELb0ENS_10bfloat16_tEfNS_4arch4Sm80EEEEEvNT_6ParamsE --------------------------
	.section	.text._ZN7cutlass13device_kernelIN5flash19FlashAttnFwdCombineIN4cute5tupleIJNS3_1CILi8EEENS5_ILi128EEEEEELi8ELi256ELi1ELb0ELb0ENS_10bfloat16_tEfNS_4arch4Sm80EEEEEvNT_6ParamsE,"ax",@progbits
	.align	128
.text._ZN7cutlass13device_kernelIN5flash19FlashAttnFwdCombineIN4cute5tupleIJNS3_1CILi8EEENS5_ILi128EEEEEELi8ELi256ELi1ELb0ELb0ENS_10bfloat16_tEfNS_4arch4Sm80EEEEEvNT_6ParamsE:
        .type           _ZN7cutlass13device_kernelIN5flash19FlashAttnFwdCombineIN4cute5tupleIJNS3_1CILi8EEENS5_ILi128EEEEEELi8ELi256ELi1ELb0ELb0ENS_10bfloat16_tEfNS_4arch4Sm80EEEEEvNT_6ParamsE,@function
        .size           _ZN7cutlass13device_kernelIN5flash19FlashAttnFwdCombineIN4cute5tupleIJNS3_1CILi8EEENS5_ILi128EEEEEELi8ELi256ELi1ELb0ELb0ENS_10bfloat16_tEfNS_4arch4Sm80EEEEEvNT_6ParamsE,(.L_x_1980 - _ZN7cutlass13device_kernelIN5flash19FlashAttnFwdCombineIN4cute5tupleIJNS3_1CILi8EEENS5_ILi128EEEEEELi8ELi256ELi1ELb0ELb0ENS_10bfloat16_tEfNS_4arch4Sm80EEEEEvNT_6ParamsE)
        .other          _ZN7cutlass13device_kernelIN5flash19FlashAttnFwdCombineIN4cute5tupleIJNS3_1CILi8EEENS5_ILi128EEEEEELi8ELi256ELi1ELb0ELb0ENS_10bfloat16_tEfNS_4arch4Sm80EEEEEvNT_6ParamsE,@"STO_CUDA_ENTRY STV_DEFAULT"
_ZN7cutlass13device_kernelIN5flash19FlashAttnFwdCombineIN4cute5tupleIJNS3_1CILi8EEENS5_ILi128EEEEEELi8ELi256ELi1ELb0ELb0ENS_10bfloat16_tEfNS_4arch4Sm80EEEEEvNT_6ParamsE:
        /* <DEDUP_REMOVED lines=38> */
.L_x_147:
[----:B------:R-:W-:Y:S05]  /*0260*/  BSYNC.RECONVERGENT B0 ;  /* 0x0000000000007941 */ /* 0x000fea0003800200 */
.L_x_146:
        /* <DEDUP_REMOVED lines=22> */
.L_x_148:
        /* <DEDUP_REMOVED lines=165> */
.L_x_150:
[----:B------:R-:W-:Y:S05]  /*0e20*/  BSYNC.RECONVERGENT B0 ;  /* 0x0000000000007941 */ /* 0x000fea0003800200 */
.L_x_149:
        /* <DEDUP_REMOVED lines=210> */
.L_x_152:
[----:B------:R-:W-:Y:S05]  /*1b50*/  BSYNC.RECONVERGENT B0 ;  /* 0x0000000000007941 */ /* 0x000fea0003800200 */
.L_x_151:
        /* <DEDUP_REMOVED lines=33> */
.L_x_157:
        /* <DEDUP_REMOVED lines=130> */
.L_x_156:
[----:B------:R-:W-:Y:S05]  /*2590*/  BSYNC.RECONVERGENT B0 ;  /* 0x0000000000007941 */ /* 0x000fea0003800200 */
.L_x_155:
        /* <DEDUP_REMOVED lines=37> */
.L_x_158:
        /* <DEDUP_REMOVED lines=43> */
.L_x_154:
[----:B------:R-:W-:Y:S05]  /*2aa0*/  BSYNC.RECONVERGENT B1 ;  /* 0x0000000000017941 */ /* 0x000fea0003800200 */
.L_x_153:
        /* <DEDUP_REMOVED lines=24> */
.L_x_159:
        /* <DEDUP_REMOVED lines=13> */
.L_x_1980:


//--------------------- .text._ZN7cutlass13device_kernelIN5flash19FlashAttnFwdCombineIN4cute5tupleIJNS3_1CILi8EEENS5_ILi128EEEEEELi7ELi256ELi1ELb0ELb0ENS_10bfloat16_tEfNS_4arch4Sm80EEEEEvNT_6ParamsE --------------------------
	.section	.text._ZN7cutlass13device_kernelIN5flash19FlashAttnFwdCombineIN4cute5tupleIJNS3_1CILi8EEENS5_ILi128EEEEEELi7ELi256ELi1ELb0ELb0ENS_10bfloat16_tEfNS_4arch4Sm80EEEEEvNT_6ParamsE,"ax",@progbits
	.align	128
.text._ZN7cutlass13device_kernelIN5flash19FlashAttnFwdCombineIN4cute5tupleIJNS3_1CILi8EEENS5_ILi128EEEEEELi7ELi256ELi1ELb0ELb0ENS_10bfloat16_tEfNS_4arch4Sm80EEEEEvNT_6ParamsE:
        .type           _ZN7cutlass13device_kernelIN5flash19FlashAttnFwdCombineIN4cute5tupleIJNS3_1CILi8EEENS5_ILi128EEEEEELi7ELi256ELi1ELb0ELb0ENS_10bfloat16_tEfNS_4arch4Sm80EEEEEvNT_6ParamsE,@function
        .size           _ZN7cutlass13device_kernelIN5flash19FlashAttnFwdCombineIN4cute5tupleIJNS3_1CILi8EEENS5_ILi128EEEEEELi7ELi256ELi1ELb0ELb0ENS_10bfloat16_tEfNS_4arch4Sm80EEEEEvNT_6ParamsE,(.L_x_1981 - _ZN7cutlass13device_kernelIN5flash19FlashAttnFwdCombineIN4cute5tupleIJNS3_1CILi8EEENS5_ILi128EEEEEELi7ELi256ELi1ELb0ELb0ENS_10bfloat16_tEfNS_4arch4Sm80EEEEEvNT_6ParamsE)
        .other          _ZN7cutlass13device_kernelIN5flash19FlashAttnFwdCombineIN4cute5tupleIJNS3_1CILi8EEENS5_ILi128EEEEEELi7ELi256ELi1ELb0ELb0ENS_10bfloat16_tEfNS_4arch4Sm80EEEEEvNT_6ParamsE,@"STO_CUDA_ENTRY STV_DEFAULT"
_ZN7cutlass13device_kernelIN5flash19FlashAttnFwdCombineIN4cute5tupleIJNS3_1CILi8EEENS5_ILi128EEEEEELi7ELi256ELi1ELb0ELb0ENS_10bfloat16_tEfNS_4arch4Sm80EEEEEvNT_6ParamsE:
        /* <DEDUP_REMOVED lines=38> */
.L_x_161:
[----:B------:R-:W-:Y:S05]  /*0260*/  BSYNC.RECONVERGENT B0 ;  /* 0x0000000000007941 */ /* 0x000fea0003800200 */
.L_x_160:
        /* <DEDUP_REMOVED lines=22> */
.L_x_162:
        /* <DEDUP_REMOVED lines=115> */
.L_x_164:
[----:B------:R-:W-:Y:S05]  /*0b00*/  BSYNC.RECONVERGENT B0 ;  /* 0x0000000000007941 */ /* 0x000fea0003800200 */
.L_x_163:
        /* <DEDUP_REMOVED lines=177> */
.L_x_166:
[----:B------:R-:W-:Y:S05]  /*1620*/  BSYNC.RECONVERGENT B0 ;  /* 0x0000000000007941 */ /* 0x000fea0003800200 */
.L_x_165:
        /* <DEDUP_REMOVED lines=28> */
.L_x_171:
        /* <DEDUP_REMOVED lines=130> */
.L_x_170:
[----:B------:R-:W-:Y:S05]  /*2010*/  BSYNC.RECONVERGENT B0 ;  /* 0x0000000000007941 */ /* 0x000fea0003800200 */
.L_x_169:
        /* <DEDUP_REMOVED lines=37> */
.L_x_172:
        /* <DEDUP_REMOVED lines=43> */
.L_x_168:
[----:B------:R-:W-:Y:S05]  /*2520*/  BSYNC.RECONVERGENT B1 ;  /* 0x0000000000017941 */ /* 0x000fea0003800200 */
.L_x_167:
        /* <DEDUP_REMOVED lines=24> */
.L_x_173:
        /* <DEDUP_REMOVED lines=13> */
.L_x_1981:


//--------------------- .text._ZN7cutlass13device_kernelIN5flash19FlashAttnFwdCombineIN4cute5tupleIJNS3_1CILi8EEENS5_ILi128EEEEEELi6ELi256ELi1ELb0ELb0ENS_10bfloat16_tEfNS_4arch4Sm80EEEEEvNT_6ParamsE --------------------------
	.section	.text._ZN7cutlass13device_kernelIN5flash19FlashAttnFwdCombineIN4cute5tupleIJNS3_1CILi8EEENS5_ILi128EEEEEELi6ELi256ELi1ELb0ELb0ENS_10bfloat16_tEfNS_4arch4Sm80EEEEEvNT_6ParamsE,"ax",@progbits
	.align	128
.text._ZN7cutlass13device_kernelIN5flash19FlashAttnFwdCombineIN4cute5tupleIJNS3_1CILi8EEENS5_ILi128EEEEEELi6ELi256ELi1ELb0ELb0ENS_10bfloat16_tEfNS_4arch4Sm80EEEEEvNT_6ParamsE:
        .type           _ZN7cutlass13device_kernelIN5flash19FlashAttnFwdCombineIN4cute5tupleIJNS3_1CILi8EEENS5_ILi128EEEEEELi6ELi256ELi1ELb0ELb0ENS_10bfloat16_tEfNS_4arch4Sm80EEEEEvNT_6ParamsE,@function
        .size           _ZN7cutlass13device_kernelIN5flash19FlashAttnFwdCombineIN4cute5tupleIJNS3_1CILi8EEENS5_ILi128EEEEEELi6ELi256ELi1ELb0ELb0ENS_10bfloat16_tEfNS_4arch4Sm80EEEEEvNT_6ParamsE,(.L_x_1982 - _ZN7cutlass13device_kernelIN5flash19FlashAttnFwdCombineIN4cute5tupleIJNS3_1CILi8EEENS5_ILi128EEEEEELi6ELi256ELi1ELb0ELb0ENS_10bfloat16_tEfNS_4arch4Sm80EEEEEvNT_6ParamsE)
        .other          _ZN7cutlass13device_kernelIN5flash19FlashAttnFwdCombineIN4cute5tupleIJNS3_1CILi8EEENS5_ILi128EEEEEELi6ELi256ELi1ELb0ELb0ENS_10bfloat16_tEfNS_4arch4Sm80EEEEEvNT_6ParamsE,@"STO_CUDA_ENTRY STV_DEFAULT"
_ZN7cutlass13device_kernelIN5flash19FlashAttnFwdCombineIN4cute5tupleIJNS3_1CILi8EEENS5_ILi128EEEEEELi6ELi256ELi1ELb0ELb0ENS_10bfloat16_tEfNS_4arch4Sm80EEEEEvNT_6ParamsE:
        /* <DEDUP_REMOVED lines=38> */
.L_x_175:
[----:B------:R-:W-:Y:S05]  /*0260*/  BSYNC.RECONVERGENT B0 ;  /* 0x0000000000007941 */ /* 0x000fea0003800200 */
.L_x_174:
        /* <DEDUP_REMOVED lines=22> */
.L_x_176:
        /* <DEDUP_REMOVED lines=75> */
.L_x_178:
[----:B------:R-:W-:Y:S05]  /*0880*/  BSYNC.RECONVERGENT B0 ;  /* 0x0000000000007941 */ /* 0x000fea0003800200 */
.L_x_177:
        /* <DEDUP_REMOVED lines=155> */
.L_x_180:
[----:B------:R-:W-:Y:S05]  /*1240*/  BSYNC.RECONVERGENT B0 ;  /* 0x0000000000007941 */ /* 0x000fea0003800200 */
.L_x_179:
        /* <DEDUP_REMOVED lines=26> */
.L_x_185:
        /* <DEDUP_REMOVED lines=130> */
.L_x_184:
[----:B------:R-:W-:Y:S05]  /*1c10*/  BSYNC.RECONVERGENT B0 ;  /* 0x0000000000007941 */ /* 0x000fea0003800200 */
.L_x_183:
        /* <DEDUP_REMOVED lines=37> */
.L_x_186:
        /* <DEDUP_REMOVED lines=43> */
.L_x_182:
[----:B------:R-:W-:Y:S05]  /*2120*/  BSYNC.RECONVERGENT B1 ;  /* 0x0000000000017941 */ /* 0x000fea0003800200 */
.L_x_181:
        /* <DEDUP_REMOVED lines=24> */
.L_x_187:
        /* <DEDUP_REMOVED lines=13> */
.L_x_1982:


//--------------------- .text._ZN7cutlass13device_kernelIN5flash19FlashAttnFwdCombineIN4cute5tupleIJNS3_1CILi8EEENS5_ILi128EEEEEELi5ELi256ELi1ELb0ELb0ENS_10bfloat16_tEfNS_4arch4Sm80EEEEEvNT_6ParamsE --------------------------
	.section	.text._ZN7cutlass13device_kernelIN5flash19FlashAttnFwdCombineIN4cute5tupleIJNS3_1CILi8EEENS5_ILi128EEEEEELi5ELi256ELi1ELb0ELb0ENS_10bfloat16_tEfNS_4arch4Sm80EEEEEvNT_6ParamsE,"ax",@progbits
	.align	128
.text._ZN7cutlass13device_kernelIN5flash19FlashAttnFwdCombineIN4cute5tupleIJNS3_1CILi8EEENS5_ILi128EEEEEELi5ELi256ELi1ELb0ELb0ENS_10bfloat16_tEfNS_4arch4Sm80EEEEEvNT_6ParamsE:
        .type           _ZN7cutlass13device_kernelIN5flash19FlashAttnFwdCombineIN4cute5tupleIJNS3_1CILi8EEENS5_ILi128EEEEEELi5ELi256ELi1ELb0ELb0ENS_10bfloat16_tEfNS_4arch4Sm80EEEEEvNT_6ParamsE,@function
        .size           _ZN7cutlass13device_kernelIN5flash19FlashAttnFwdCombineIN4cute5tupleIJNS3_1CILi8EEENS5_ILi128EEEEEELi5ELi256ELi1ELb0ELb0ENS_10bfloat16_tEfNS_4arch4Sm80EEEEEvNT_6ParamsE,(.L_x_1983 - _ZN7cutlass13device_kernelIN5flash19FlashAttnFwdCombineIN4cute5tupleIJNS3_1CILi8EEENS5_ILi128EEEEEELi5ELi256ELi1ELb0ELb0ENS_10bfloat16_tEfNS_4arch4Sm80EEEEEvNT_6ParamsE)
        .other          _ZN7cutlass13device_kernelIN5flash19FlashAttnFwdCombineIN4cute5tupleIJNS3_1CILi8EEENS5_ILi128EEEEEELi5ELi256ELi1ELb0ELb0ENS_10bfloat16_tEfNS_4arch4Sm80EEEEEvNT_6ParamsE,@"STO_CUDA_ENTRY STV_DEFAULT"
_ZN7cutlass13device_kernelIN5flash19FlashAttnFwdCombineIN4cute5tupleIJNS3_1CILi8EEENS5_ILi128EEEEEELi5ELi256ELi1ELb0ELb0ENS_10bfloat16_tEfNS_4arch4Sm80EEEEEvNT_6ParamsE:
        /* <DEDUP_REMOVED lines=38> */
.L_x_189:
[----:B------:R-:W-:Y:S05]  /*0260*/  BSYNC.RECONVERGENT B0 ;  /* 0x0000000000007941 */ /* 0x000fea0003800200 */
.L_x_188:
        /* <DEDUP_REMOVED lines=22> */
.L_x_190:
        /* <DEDUP_REMOVED lines=47> */
.L_x_193:
[----:B------:R-:W-:-:S05]  /*06c0*/  MOV R3, 0xff800000 ;  /* 0xff80000000037802 */ /* 0x000fca0000000f00 */
[----:B------:R3:W-:Y:S02]  /*06d0*/  STS [R0], R3 ;  /* 0x0000000300007388 */ /* 0x0007e40000000800 */
.L_x_192:
[----:B------:R-:W-:Y:S05]  /*06e0*/  BSYNC.RECONVERGENT B0 ;  /* 0x0000000000007941 */ /* 0x000fea0003800200 */
.L_x_191:
        /* <DEDUP_REMOVED lines=143> */
.L_x_195:
[----:B------:R-:W-:Y:S05]  /*0fe0*/  BSYNC.RECONVERGENT B0 ;  /* 0x0000000000007941 */ /* 0x000fea0003800200 */
.L_x_194:
        /* <DEDUP_REMOVED lines=25> */
.L_x_200:
        /* <DEDUP_REMOVED lines=130> */
.L_x_199:
[----:B------:R-:W-:Y:S05]  /*19a0*/  BSYNC.RECONVERGENT B0 ;  /* 0x0000000000007941 */ /* 0x000fea0003800200 */
.L_x_198:
        /* <DEDUP_REMOVED lines=37> */
.L_x_201:
        /* <DEDUP_REMOVED lines=43> */
.L_x_197:
[----:B------:R-:W-:Y:S05]  /*1eb0*/  BSYNC.RECONVERGENT B1 ;  /* 0x0000000000017941 */ /* 0x000fea0003800200 */
.L_x_196:
        /* <DEDUP_REMOVED lines=24> */
.L_x_202:
        /* <DEDUP_REMOVED lines=12> */
.L_x_1983:


//--------------------- .text._ZN7cutlass13device_kernelIN5flash19FlashAttnFwdCombineIN4cute5tupleIJNS3_1CILi8EEENS5_ILi128EEEEEELi8ELi256ELi1ELb0ELb1ENS_10bfloat16_tEfNS_4arch4Sm80EEEEEvNT_6ParamsE --------------------------
	.section	.text._ZN7cutlass13device_kernelIN5flash19FlashAttnFwdCombineIN4cute5tupleIJNS3_1CILi8EEENS5_ILi128EEEEEELi8ELi256ELi1ELb0ELb1ENS_10bfloat16_tEfNS_4arch4Sm80EEEEEvNT_6ParamsE,"ax",@progbits
	.align	128
.text._ZN7cutlass13device_kernelIN5flash19FlashAttnFwdCombineIN4cute5tupleIJNS3_1CILi8EEENS5_ILi128EEEEEELi8ELi256ELi1ELb0ELb1ENS_10bfloat16_tEfNS_4arch4Sm80EEEEEvNT_6ParamsE:
        .type           _ZN7cutlass13device_kernelIN5flash19FlashAttnFwdCombineIN4cute5tupleIJNS3_1CILi8EEENS5_ILi128EEEEEELi8ELi256ELi1ELb0ELb1ENS_10bfloat16_tEfNS_4arch4Sm80EEEEEvNT_6ParamsE,@function
        .size           _ZN7cutlass13device_kernelIN5flash19FlashAttnFwdCombineIN4cute5tupleIJNS3_1CILi8EEENS5_ILi128EEEEEELi8ELi256ELi1ELb0ELb1ENS_10bfloat16_tEfNS_4arch4Sm80EEEEEvNT_6ParamsE,(.L_x_1984 - _ZN7cutlass13device_kernelIN5flash19FlashAttnFwdCombineIN4cute5tupleIJNS3_1CILi8EEENS5_ILi128EEEEEELi8ELi256ELi1ELb0ELb1ENS_10bfloat16_tEfNS_4arch4Sm80EEEEEvNT_6ParamsE)
        .other          _ZN7cutlass13device_kernelIN5flash19FlashAttnFwdCombineIN4cute5tupleIJNS3_1CILi8EEENS5_ILi128EEEEEELi8ELi256ELi1ELb0ELb1ENS_10bfloat16_tEfNS_4arch4Sm80EEEEEvNT_6ParamsE,@"STO_CUDA_ENTRY STV_DEFAULT"
_ZN7cutlass13device_kernelIN5flash19FlashAttnFwdCombineIN4cute5tupleIJNS3_1CILi8EEENS5_ILi128EEEEEELi8ELi256ELi1ELb0ELb1ENS_10bfloat16_tEfNS_4arch4Sm80EEEEEvNT_6ParamsE:
        /* <DEDUP_REMOVED lines=38> */
.L_x_204:
[----:B------:R-:W-:Y:S05]  /*0260*/  BSYNC.RECONVERGENT B0 ;  /* 0x0000000000007941 */ /* 0x000fea0003800200 */
.L_x_203:
        /* <DEDUP_REMOVED lines=13> */
.L_x_205:
        /* <DEDUP_REMOVED lines=8> */
.L_x_207:
[----:B-1----:R-:W1:Y:S02]  /*03c0*/  LDC.64 R4, c[0x0][0x448] ;  /* 0x00011200ff047b82 */ /* 0x002e640000000a00 */
[----:B-1---5:R-:W-:-:S05]  /*03d0*/  IMAD.WIDE R4, R0, 0x4, R4 ;  /* 0x0000000400047825 */ /* 0x022fca00078e0204 */
[----:B------:R2:W5:Y:S01]  /*03e0*/  LDG.E R17, desc[UR38][R4.64] ;  /* 0x0000002604117981 */ /* 0x000562000c1e1900 */
[----:B------:R-:W-:Y:S05]  /*03f0*/  BRA `(.L_x_206) ;  /* 0x0000000000087947 */ /* 0x000fea0003800000 */
.L_x_208:
[----:B------:R-:W2:Y:S02]  /*0400*/  LDG.E R4, desc[UR38][R4.64+0x4] ;  /* 0x0000042604047981 */ /* 0x000ea4000c1e1900 */
[----:B--2---:R-:W-:-:S07]  /*0410*/  IADD3 R17, PT, PT, -R24, R4, RZ ;  /* 0x0000000418117210 */ /* 0x004fce0007ffe1ff */
.L_x_206:
        /* <DEDUP_REMOVED lines=23> */
.L_x_209:
        /* <DEDUP_REMOVED lines=99> */
.L_x_211:
        /* <DEDUP_REMOVED lines=31> */
.L_x_212:
[----:B------:R-:W-:Y:S02]  /*0db0*/  MOV R9, R17 ;  /* 0x0000001100097202 */ /* 0x000fe40000000f00 */
[----:B------:R-:W-:Y:S02]  /*0dc0*/  MOV R6, 0xde0 ;  /* 0x00000de000067802 */ /* 0x000fe40000000f00 */
[----:B------:R-:W-:Y:S05]  /*0dd0*/  CALL.REL.NOINC `($__internal_4_$__cuda_sm20_div_u64) ;  /* 0x0000002400b87944 */ /* 0x000fea0003c00000 */
[----:B------:R-:W-:-:S07]  /*0de0*/  MOV R3, R0 ;  /* 0x0000000000037202 */ /* 0x000fce0000000f00 */
.L_x_213:
[----:B------:R-:W-:-:S05]  /*0df0*/  IADD3 R0, PT, PT, R8, 0x1e, RZ ;  /* 0x0000001e08007810 */ /* 0x000fca0007ffe0ff */
.L_x_210:
        /* <DEDUP_REMOVED lines=161> */
.L_x_215:
[----:B------:R-:W-:Y:S05]  /*1810*/  BSYNC.RECONVERGENT B0 ;  /* 0x0000000000007941 */ /* 0x000fea0003800200 */
.L_x_214:
        /* <DEDUP_REMOVED lines=199> */
.L_x_217:
[----:B------:R-:W-:Y:S05]  /*2490*/  BSYNC.RECONVERGENT B0 ;  /* 0x0000000000007941 */ /* 0x000fea0003800200 */
.L_x_216:
        /* <DEDUP_REMOVED lines=32> */
.L_x_222:
        /* <DEDUP_REMOVED lines=129> */
.L_x_221:
[----:B------:R-:W-:Y:S05]  /*2eb0*/  BSYNC.RECONVERGENT B0 ;  /* 0x0000000000007941 */ /* 0x000fea0003800200 */
.L_x_220:
        /* <DEDUP_REMOVED lines=32> */
.L_x_223:
        /* <DEDUP_REMOVED lines=43> */
.L_x_219:
[----:B------:R-:W-:Y:S05]  /*3370*/  BSYNC.RECONVERGENT B1 ;  /* 0x0000000000017941 */ /* 0x000fea0003800200 */
.L_x_218:
        /* <DEDUP_REMOVED lines=20> */
        .weak           $__internal_4_$__cuda_sm20_div_u64
        .type           $__internal_4_$__cuda_sm20_div_u64,@function
        .size           $__internal_4_$__cuda_sm20_div_u64,(.L_x_1984 - $__internal_4_$__cuda_sm20_div_u64)
$__internal_4_$__cuda_sm20_div_u64:
        /* <DEDUP_REMOVED lines=60> */
[----:B------:R-:W-:Y:S06]  /*3880*/  RET.REL.NODEC R6 `(_ZN7cutlass13device_kernelIN5flash19FlashAttnFwdCombineIN4cute5tupleIJNS3_1CILi8EEENS5_ILi128EEEEEELi8ELi256ELi1ELb0ELb1ENS_10bfloat16_tEfNS_4arch4Sm80EEEEEvNT_6ParamsE) ;  /* 0xffffffc406dc7950 */ /* 0x000fec0003c3ffff */
.L_x_224:
        /* <DEDUP_REMOVED lines=15> */
.L_x_1984:


//--------------------- .text._ZN7cutlass13device_kernelIN5flash19FlashAttnFwdCombineIN4cute5tupleIJNS3_1CILi8EEENS5_ILi128EEEEEELi7ELi256ELi1ELb0ELb1ENS_10bfloat16_tEfNS_4arch4Sm80EEEEEvNT_6ParamsE --------------------------
	.section	.text._ZN7cutlass13device_kernelIN5flash19FlashAttnFwdCombineIN4cute5tupleIJNS3_1CILi8EEENS5_ILi128EEEEEELi7ELi256ELi1ELb0ELb1ENS_10bfloat16_tEfNS_4arch4Sm80EEEEEvNT_6ParamsE,"ax",@progbits
	.align	128
.text._ZN7cutlass13device_kernelIN5flash19FlashAttnFwdCombineIN4cute5tupleIJNS3_1CILi8EEENS5_ILi128EEEEEELi7ELi256ELi1ELb0ELb1ENS_10bfloat16_tEfNS_4arch4Sm80EEEEEvNT_6ParamsE:
        .type           _ZN7cutlass13device_kernelIN5flash19FlashAttnFwdCombineIN4cute5tupleIJNS3_1CILi8EEENS5_ILi128EEEEEELi7ELi256ELi1ELb0ELb1ENS_10bfloat16_tEfNS_4arch4Sm80EEEEEvNT_6ParamsE,@function
        .size           _ZN7cutlass13device_kernelIN5flash19FlashAttnFwdCombineIN4cute5tupleIJNS3_1CILi8EEENS5_ILi128EEEEEELi7ELi256ELi1ELb0ELb1ENS_10bfloat16_tEfNS_4arch4Sm80EEEEEvNT_6ParamsE,(.L_x_1986 - _ZN7cutlass13device_kernelIN5flash19FlashAttnFwdCombineIN4cute5tupleIJNS3_1CILi8EEENS5_ILi128EEEEEELi7ELi256ELi1ELb0ELb1ENS_10bfloat16_tEfNS_4arch4Sm80EEEEEvNT_6ParamsE)
        .other          _ZN7cutlass13device_kernelIN5flash19FlashAttnFwdCombineIN4cute5tupleIJNS3_1CILi8EEENS5_ILi128EEEEEELi7ELi256ELi1ELb0ELb1ENS_10bfloat16_tEfNS_4arch4Sm80EEEEEvNT_6ParamsE,@"STO_CUDA_ENTRY STV_DEFAULT"
_ZN7cutlass13device_kernelIN5flash19FlashAttnFwdCombineIN4cute5tupleIJNS3_1CILi8EEENS5_ILi128EEEEEELi7ELi256ELi1ELb0ELb1ENS_10bfloat16_tEfNS_4arch4Sm80EEEEEvNT_6ParamsE:
        /* <DEDUP_REMOVED lines=38> */
.L_x_226:
[----:B------:R-:W-:Y:S05]  /*0260*/  BSYNC.RECONVERGENT B0 ;  /* 0x0000000000007941 */ /* 0x000fea0003800200 */
.L_x_225:
        /* <DEDUP_REMOVED lines=13> */
.L_x_227:
        /* <DEDUP_REMOVED lines=8> */
.L_x_229:
[----:B-1----:R-:W1:Y:S02]  /*03c0*/  LDC.64 R4, c[0x0][0x448] ;  /* 0x00011200ff047b82 */ /* 0x002e640000000a00 */
[----:B-1---5:R-:W-:-:S05]  /*03d0*/  IMAD.WIDE R4, R0, 0x4, R4 ;  /* 0x0000000400047825 */ /* 0x022fca00078e0204 */
[----:B------:R2:W5:Y:S01]  /*03e0*/  LDG.E R17, desc[UR38][R4.64] ;  /* 0x0000002604117981 */ /* 0x000562000c1e1900 */
[----:B------:R-:W-:Y:S05]  /*03f0*/  BRA `(.L_x_228) ;  /* 0x0000000000087947 */ /* 0x000fea0003800000 */
.L_x_230:
[----:B------:R-:W2:Y:S02]  /*0400*/  LDG.E R4, desc[UR38][R4.64+0x4] ;  /* 0x0000042604047981 */ /* 0x000ea4000c1e1900 */
[----:B--2---:R-:W-:-:S07]  /*0410*/  IADD3 R17, PT, PT, -R24, R4, RZ ;  /* 0x0000000418117210 */ /* 0x004fce0007ffe1ff */
.L_x_228:
        /* <DEDUP_REMOVED lines=23> */
.L_x_231:
        /* <DEDUP_REMOVED lines=99> */
.L_x_233:
        /* <DEDUP_REMOVED lines=31> */
.L_x_234:
[----:B------:R-:W-:Y:S02]  /*0db0*/  MOV R9, R17 ;  /* 0x0000001100097202 */ /* 0x000fe40000000f00 */
[----:B------:R-:W-:Y:S02]  /*0dc0*/  MOV R6, 0xde0 ;  /* 0x00000de000067802 */ /* 0x000fe40000000f00 */
[----:B------:R-:W-:Y:S05]  /*0dd0*/  CALL.REL.NOINC `($__internal_5_$__cuda_sm20_div_u64) ;  /* 0x0000002000507944 */ /* 0x000fea0003c00000 */
[----:B------:R-:W-:-:S07]  /*0de0*/  MOV R3, R0 ;  /* 0x0000000000037202 */ /* 0x000fce0000000f00 */
.L_x_235:
[----:B------:R-:W-:-:S05]  /*0df0*/  IADD3 R0, PT, PT, R8, 0x1e, RZ ;  /* 0x0000001e08007810 */ /* 0x000fca0007ffe0ff */
.L_x_232:
        /* <DEDUP_REMOVED lines=109> */
.L_x_237:
[----:B------:R-:W-:Y:S05]  /*14d0*/  BSYNC.RECONVERGENT B0 ;  /* 0x0000000000007941 */ /* 0x000fea0003800200 */
.L_x_236:
        /* <DEDUP_REMOVED lines=165> */
.L_x_239:
[----:B------:R-:W-:Y:S05]  /*1f30*/  BSYNC.RECONVERGENT B0 ;  /* 0x0000000000007941 */ /* 0x000fea0003800200 */
.L_x_238:
        /* <DEDUP_REMOVED lines=28> */
.L_x_244:
        /* <DEDUP_REMOVED lines=129> */
.L_x_243:
[----:B------:R-:W-:Y:S05]  /*2910*/  BSYNC.RECONVERGENT B0 ;  /* 0x0000000000007941 */ /* 0x000fea0003800200 */
.L_x_242:
        /* <DEDUP_REMOVED lines=32> */
.L_x_245:
        /* <DEDUP_REMOVED lines=43> */
.L_x_241:
[----:B------:R-:W-:Y:S05]  /*2dd0*/  BSYNC.RECONVERGENT B1 ;  /* 0x0000000000017941 */ /* 0x000fea0003800200 */
.L_x_240:
        /* <DEDUP_REMOVED lines=20> */
        .weak           $__internal_5_$__cuda_sm20_div_u64
        .type           $__internal_5_$__cuda_sm20_div_u64,@function
        .size           $__internal_5_$__cuda_sm20_div_u64,(.L_x_1986 - $__internal_5_$__cuda_sm20_div_u64)
$__internal_5_$__cuda_sm20_div_u64:
        /* <DEDUP_REMOVED lines=60> */
[----:B------:R-:W-:Y:S06]  /*32e0*/  RET.REL.NODEC R6 `(_ZN7cutlass13device_kernelIN5flash19FlashAttnFwdCombineIN4cute5tupleIJNS3_1CILi8EEENS5_ILi128EEEEEELi7ELi256ELi1ELb0ELb1ENS_10bfloat16_tEfNS_4arch4Sm80EEEEEvNT_6ParamsE) ;  /* 0xffffffcc06447950 */ /* 0x000fec0003c3ffff */
.L_x_246:
        /* <DEDUP_REMOVED lines=9> */
.L_x_1986:


//--------------------- .text._ZN7cutlass13device_kernelIN5flash19FlashAttnFwdCombineIN4cute5tupleIJNS3_1CILi8EEENS5_ILi128EEEEEELi6ELi256ELi1ELb0ELb1ENS_10bfloat16_tEfNS_4arch4Sm80EEEEEvNT_6ParamsE --------------------------
	.section	.text._ZN7cutlass13device_kernelIN5flash19FlashAttnFwdCombineIN4cute5tupleIJNS3_1CILi8EEENS5_ILi128EEEEEELi6ELi256ELi1ELb0ELb1ENS_10bfloat16_tEfNS_4arch4Sm80EEEEEvNT_6ParamsE,"ax",@progbits
	.align	128
.text._ZN7cutlass13device_kernelIN5flash19FlashAttnFwdCombineIN4cute5tupleIJNS3_1CILi8EEENS5_ILi128EEEEEELi6ELi256ELi1ELb0ELb1ENS_10bfloat16_tEfNS_4arch4Sm80EEEEEvNT_6ParamsE:
        .type           _ZN7cutlass13device_kernelIN5flash19FlashAttnFwdCombineIN4cute5tupleIJNS3_1CILi8EEENS5_ILi128EEEEEELi6ELi256ELi1ELb0ELb1ENS_10bfloat16_tEfNS_4arch4Sm80EEEEEvNT_6ParamsE,@function
        .size           _ZN7cutlass13device_kernelIN5flash19FlashAttnFwdCombineIN4cute5tupleIJNS3_1CILi8EEENS5_ILi128EEEEEELi6ELi256ELi1ELb0ELb1ENS_10bfloat16_tEfNS_4arch4Sm80EEEEEvNT_6ParamsE,(.L_x_1988 - _ZN7cutlass13device_kernelIN5flash19FlashAttnFwdCombineIN4cute5tupleIJNS3_1CILi8EEENS5_ILi128EEEEEELi6ELi256ELi1ELb0ELb1ENS_10bfloat16_tEfNS_4arch4Sm80EEEEEvNT_6ParamsE)
        .other          _ZN7cutlass13device_kernelIN5flash19FlashAttnFwdCombineIN4cute5tupleIJNS3_1CILi8EEENS5_ILi128EEEEEELi6ELi256ELi1ELb0ELb1ENS_10bfloat16_tEfNS_4arch4Sm80EEEEEvNT_6ParamsE,@"STO_CUDA_ENTRY STV_DEFAULT"
_ZN7cutlass13device_kernelIN5flash19FlashAttnFwdCombineIN4cute5tupleIJNS3_1CILi8EEENS5_ILi128EEEEEELi6ELi256ELi1ELb0ELb1ENS_10bfloat16_tEfNS_4arch4Sm80EEEEEvNT_6ParamsE:
        /* <DEDUP_REMOVED lines=38> */
.L_x_248:
[----:B------:R-:W-:Y:S05]  /*0260*/  BSYNC.RECONVERGENT B0 ;  /* 0x0000000000007941 */ /* 0x000fea0003800200 */
.L_x_247:
        /* <DEDUP_REMOVED lines=13> */
.L_x_249:
        /* <DEDUP_REMOVED lines=8> */
.L_x_251:
[----:B-1----:R-:W1:Y:S02]  /*03c0*/  LDC.64 R4, c[0x0][0x448] ;  /* 0x00011200ff047b82 */ /* 0x002e640000000a00 */
[----:B-1---5:R-:W-:-:S05]  /*03d0*/  IMAD.WIDE R4, R0, 0x4, R4 ;  /* 0x0000000400047825 */ /* 0x022fca00078e0204 */
[----:B------:R2:W5:Y:S01]  /*03e0*/  LDG.E R17, desc[UR38][R4.64] ;  /* 0x0000002604117981 */ /* 0x000562000c1e1900 */
[----:B------:R-:W-:Y:S05]  /*03f0*/  BRA `(.L_x_250) ;  /* 0x0000000000087947 */ /* 0x000fea0003800000 */
.L_x_252:
[----:B------:R-:W2:Y:S02]  /*0400*/  LDG.E R4, desc[UR38][R4.64+0x4] ;  /* 0x0000042604047981 */ /* 0x000ea4000c1e1900 */
[----:B--2---:R-:W-:-:S07]  /*0410*/  IADD3 R17, PT, PT, -R24, R4, RZ ;  /* 0x0000000418117210 */ /* 0x004fce0007ffe1ff */
.L_x_250:
        /* <DEDUP_REMOVED lines=23> */
.L_x_253:
        /* <DEDUP_REMOVED lines=99> */
.L_x_255:
        /* <DEDUP_REMOVED lines=31> */
.L_x_256:
[----:B------:R-:W-:Y:S02]  /*0db0*/  MOV R9, R17 ;  /* 0x0000001100097202 */ /* 0x000fe40000000f00 */
[----:B------:R-:W-:Y:S02]  /*0dc0*/  MOV R6, 0xde0 ;  /* 0x00000de000067802 */ /* 0x000fe40000000f00 */
[----:B------:R-:W-:Y:S05]  /*0dd0*/  CALL.REL.NOINC `($__internal_6_$__cuda_sm20_div_u64) ;  /* 0x0000001c00487944 */ /* 0x000fea0003c00000 */
[----:B------:R-:W-:-:S07]  /*0de0*/  MOV R3, R0 ;  /* 0x0000000000037202 */ /* 0x000fce0000000f00 */
.L_x_257:
[----:B------:R-:W-:-:S05]  /*0df0*/  IADD3 R0, PT, PT, R8, 0x1e, RZ ;  /* 0x0000001e08007810 */ /* 0x000fca0007ffe0ff */
.L_x_254:
        /* <DEDUP_REMOVED lines=68> */
.L_x_259:
[----:B------:R-:W-:Y:S05]  /*1240*/  BSYNC.RECONVERGENT B0 ;  /* 0x0000000000007941 */ /* 0x000fea0003800200 */
.L_x_258:
        /* <DEDUP_REMOVED lines=143> */
.L_x_261:
[----:B------:R-:W-:Y:S05]  /*1b40*/  BSYNC.RECONVERGENT B0 ;  /* 0x0000000000007941 */ /* 0x000fea0003800200 */
.L_x_260:
        /* <DEDUP_REMOVED lines=25> */
.L_x_266:
        /* <DEDUP_REMOVED lines=129> */
.L_x_265:
[----:B------:R-:W-:Y:S05]  /*24f0*/  BSYNC.RECONVERGENT B0 ;  /* 0x0000000000007941 */ /* 0x000fea0003800200 */
.L_x_264:
        /* <DEDUP_REMOVED lines=32> */
.L_x_267:
        /* <DEDUP_REMOVED lines=43> */
.L_x_263:
[----:B------:R-:W-:Y:S05]  /*29b0*/  BSYNC.RECONVERGENT B1 ;  /* 0x0000000000017941 */ /* 0x000fea0003800200 */
.L_x_262:
        /* <DEDUP_REMOVED lines=20> */
        .weak           $__internal_6_$__cuda_sm20_div_u64
        .type           $__internal_6_$__cuda_sm20_div_u64,@function
        .size           $__internal_6_$__cuda_sm20_div_u64,(.L_x_1988 - $__internal_6_$__cuda_sm20_div_u64)
$__internal_6_$__cuda_sm20_div_u64:
        /* <DEDUP_REMOVED lines=60> */
[----:B------:R-:W-:Y:S06]  /*2ec0*/  RET.REL.NODEC R6 `(_ZN7cutlass13device_kernelIN5flash19FlashAttnFwdCombineIN4cute5tupleIJNS3_1CILi8EEENS5_ILi128EEEEEELi6ELi256ELi1ELb0ELb1ENS_10bfloat16_tEfNS_4arch4Sm80EEEEEvNT_6ParamsE) ;  /* 0xffffffd0064c7950 */ /* 0x000fec0003c3ffff */
.L_x_268:
        /* <DEDUP_REMOVED lines=11> */
.L_x_1988:


//--------------------- .text._ZN7cutlass13device_kernelIN5flash19FlashAttnFwdCombineIN4cute5tupleIJNS3_1CILi8EEENS5_ILi128EEEEEELi5ELi256ELi1ELb0ELb1ENS_10bfloat16_tEfNS_4arch4Sm80EEEEEvNT_6ParamsE --------------------------
	.section	.text._ZN7cutlass13device_kernelIN5flash19FlashAttnFwdCombineIN4cute5tupleIJNS3_1CILi8EEENS5_ILi128EEEEEELi5ELi256ELi1ELb0ELb1ENS_10bfloat16_tEfNS_4arch4Sm80EEEEEvNT_6ParamsE,"ax",@progbits
	.align	128
.text._ZN7cutlass13device_kernelIN5flash19FlashAttnFwdCombineIN4cute5tupleIJNS3_1CILi8EEENS5_ILi128EEEEEELi5ELi256ELi1ELb0ELb1ENS_10bfloat16_tEfNS_4arch4Sm80EEEEEvNT_6ParamsE:
        .type           _ZN7cutlass13device_kernelIN5flash19FlashAttnFwdCombineIN4cute5tupleIJNS3_1CILi8EEENS5_ILi128EEEEEELi5ELi256ELi1ELb0ELb1ENS_10bfloat16_tEfNS_4arch4Sm80EEEEEvNT_6ParamsE,@function
        .size           _ZN7cutlass13device_kernelIN5flash19FlashAttnFwdCombineIN4cute5tupleIJNS3_1CILi8EEENS5_ILi128EEEEEELi5ELi256ELi1ELb0ELb1ENS_10bfloat16_tEfNS_4arch4Sm80EEEEEvNT_6ParamsE,(.L_x_1990 - _ZN7cutlass13device_kernelIN5flash19FlashAttnFwdCombineIN4cute5tupleIJNS3_1CILi8EEENS5_ILi128EEEEEELi5ELi256ELi1ELb0ELb1ENS_10bfloat16_tEfNS_4arch4Sm80EEEEEvNT_6ParamsE)
        .other          _ZN7cutlass13device_kernelIN5flash19FlashAttnFwdCombineIN4cute5tupleIJNS3_1CILi8EEENS5_ILi128EEEEEELi5ELi256ELi1ELb0ELb1ENS_10bfloat16_tEfNS_4arch4Sm80EEEEEvNT_6ParamsE,@"STO_CUDA_ENTRY STV_DEFAULT"
_ZN7cutlass13device_kernelIN5flash19FlashAttnFwdCombineIN4cute5tupleIJNS3_1CILi8EEENS5_ILi128EEEEEELi5ELi256ELi1ELb0ELb1ENS_10bfloat16_tEfNS_4arch4Sm80EEEEEvNT_6ParamsE:
        /* <DEDUP_REMOVED lines=38> */
.L_x_270:
[----:B------:R-:W-:Y:S05]  /*0260*/  BSYNC.RECONVERGENT B0 ;  /* 0x0000000000007941 */ /* 0x000fea0003800200 */
.L_x_269:
        /* <DEDUP_REMOVED lines=13> */
.L_x_271:
        /* <DEDUP_REMOVED lines=8> */
.L_x_273:
[----:B-1----:R-:W1:Y:S02]  /*03c0*/  LDC.64 R4, c[0x0][0x448] ;  /* 0x00011200ff047b82 */ /* 0x002e640000000a00 */
[----:B-1---5:R-:W-:-:S05]  /*03d0*/  IMAD.WIDE R4, R0, 0x4, R4 ;  /* 0x0000000400047825 */ /* 0x022fca00078e0204 */
[----:B------:R2:W5:Y:S01]  /*03e0*/  LDG.E R17, desc[UR38][R4.64] ;  /* 0x0000002604117981 */ /* 0x000562000c1e1900 */
[----:B------:R-:W-:Y:S05]  /*03f0*/  BRA `(.L_x_272) ;  /* 0x0000000000087947 */ /* 0x000fea0003800000 */
.L_x_274:
[----:B------:R-:W2:Y:S02]  /*0400*/  LDG.E R4, desc[UR38][R4.64+0x4] ;  /* 0x0000042604047981 */ /* 0x000ea4000c1e1900 */
[----:B--2---:R-:W-:-:S07]  /*0410*/  IADD3 R17, PT, PT, -R24, R4, RZ ;  /* 0x0000000418117210 */ /* 0x004fce0007ffe1ff */
.L_x_272:
        /* <DEDUP_REMOVED lines=23> */
.L_x_275:
        /* <DEDUP_REMOVED lines=99> */
.L_x_277:
        /* <DEDUP_REMOVED lines=31> */
.L_x_278:
[----:B------:R-:W-:Y:S02]  /*0db0*/  MOV R9, R17 ;  /* 0x0000001100097202 */ /* 0x000fe40000000f00 */
[----:B------:R-:W-:Y:S02]  /*0dc0*/  MOV R6, 0xde0 ;  /* 0x00000de000067802 */ /* 0x000fe40000000f00 */
[----:B------:R-:W-:Y:S05]  /*0dd0*/  CALL.REL.NOINC `($__internal_7_$__cuda_sm20_div_u64) ;  /* 0x0000001800b07944 */ /* 0x000fea0003c00000 */
[----:B------:R-:W-:-:S07]  /*0de0*/  MOV R3, R0 ;  /* 0x0000000000037202 */ /* 0x000fce0000000f00 */
.L_x_279:
[----:B------:R-:W-:-:S05]  /*0df0*/  IADD3 R0, PT, PT, R8, 0x1e, RZ ;  /* 0x0000001e08007810 */ /* 0x000fca0007ffe0ff */
.L_x_276:
        /* <DEDUP_REMOVED lines=42> */
.L_x_282:
[----:B------:R-:W-:-:S05]  /*10a0*/  MOV R4, 0xff800000 ;  /* 0xff80000000047802 */ /* 0x000fca0000000f00 */
[----:B------:R1:W-:Y:S02]  /*10b0*/  STS [R8], R4 ;  /* 0x0000000408007388 */ /* 0x0003e40000000800 */
.L_x_281:
[----:B------:R-:W-:Y:S05]  /*10c0*/  BSYNC.RECONVERGENT B0 ;  /* 0x0000000000007941 */ /* 0x000fea0003800200 */
.L_x_280:
        /* <DEDUP_REMOVED lines=130> */
.L_x_284:
[----:B------:R-:W-:Y:S05]  /*18f0*/  BSYNC.RECONVERGENT B0 ;  /* 0x0000000000007941 */ /* 0x000fea0003800200 */
.L_x_283:
        /* <DEDUP_REMOVED lines=24> */
.L_x_289:
        /* <DEDUP_REMOVED lines=129> */
.L_x_288:
[----:B------:R-:W-:Y:S05]  /*2290*/  BSYNC.RECONVERGENT B0 ;  /* 0x0000000000007941 */ /* 0x000fea0003800200 */
.L_x_287:
        /* <DEDUP_REMOVED lines=32> */
.L_x_290:
        /* <DEDUP_REMOVED lines=43> */
.L_x_286:
[----:B------:R-:W-:Y:S05]  /*2750*/  BSYNC.RECONVERGENT B1 ;  /* 0x0000000000017941 */ /* 0x000fea0003800200 */
.L_x_285:
        /* <DEDUP_REMOVED lines=20> */
        .weak           $__internal_7_$__cuda_sm20_div_u64
        .type           $__internal_7_$__cuda_sm20_div_u64,@function
        .size           $__internal_7_$__cuda_sm20_div_u64,(.L_x_1990 - $__internal_7_$__cuda_sm20_div_u64)
$__internal_7_$__cuda_sm20_div_u64:
        /* <DEDUP_REMOVED lines=60> */
[----:B------:R-:W-:Y:S06]  /*2c60*/  RET.REL.NODEC R6 `(_ZN7cutlass13device_kernelIN5flash19FlashAttnFwdCombineIN4cute5tupleIJNS3_1CILi8EEENS5_ILi128EEEEEELi5ELi256ELi1ELb0ELb1ENS_10bfloat16_tEfNS_4arch4Sm80EEEEEvNT_6ParamsE) ;  /* 0xffffffd006e47950 */ /* 0x000fec0003c3ffff */
.L_x_291:
        /* <DEDUP_REMOVED lines=9> */
.L_x_1990:


//--------------------- .text._ZN7cutlass13device_kernelIN5flash19FlashAttnFwdCombineIN4cute5tupleIJNS3_1CILi16EEENS5_ILi64EEEEEELi8ELi256ELi1ELb0ELb0ENS_10bfloat16_tEfNS_4arch4Sm90EEEEEvNT_6ParamsE --------------------------
	.section	.text._ZN7cutlass13device_kernelIN5flash19FlashAttnFwdCombineIN4cute5tupleIJNS3_1CILi16EEENS5_ILi64EEEEEELi8ELi256ELi1ELb0ELb0ENS_10bfloat16_tEfNS_4arch4Sm90EEEEEvNT_6ParamsE,"ax",@progbits
	.align	128
.text._ZN7cutlass13device_kernelIN5flash19FlashAttnFwdCombineIN4cute5tupleIJNS3_1CILi16EEENS5_ILi64EEEEEELi8ELi256ELi1ELb0ELb0ENS_10bfloat16_tEfNS_4arch4Sm90EEEEEvNT_6ParamsE:
        .type           _ZN7cutlass13device_kernelIN5flash19FlashAttnFwdCombineIN4cute5tupleIJNS3_1CILi16EEENS5_ILi64EEEEEELi8ELi256ELi1ELb0ELb0ENS_10bfloat16_tEfNS_4arch4Sm90EEEEEvNT_6ParamsE,@function
        .size           _ZN7cutlass13device_kernelIN5flash19FlashAttnFwdCombineIN4cute5tupleIJNS3_1CILi16EEENS5_ILi64EEEEEELi8ELi256ELi1ELb0ELb0ENS_10bfloat16_tEfNS_4arch4Sm90EEEEEvNT_6ParamsE,(.L_x_1992 - _ZN7cutlass13device_kernelIN5flash19FlashAttnFwdCombineIN4cute5tupleIJNS3_1CILi16EEENS5_ILi64EEEEEELi8ELi256ELi1ELb0ELb0ENS_10bfloat16_tEfNS_4arch4Sm90EEEEEvNT_6ParamsE)
        .other          _ZN7cutlass13device_kernelIN5flash19FlashAttnFwdCombineIN4cute5tupleIJNS3_1CILi16EEENS5_ILi64EEEEEELi8ELi256ELi1ELb0ELb0ENS_10bfloat16_tEfNS_4arch4Sm90EEEEEvNT_6ParamsE,@"STO_CUDA_ENTRY STV_DEFAULT"
_ZN7cutlass13device_kernelIN5flash19FlashAttnFwdCombineIN4cute5tupleIJNS3_1CILi16EEENS5_ILi64EEEEEELi8ELi256ELi1ELb0ELb0ENS_10bfloat16_tEfNS_4arch4Sm90EEEEEvNT_6ParamsE:
        /* <DEDUP_REMOVED lines=9> */
[----:B---3--:R-:W-:-:S06]  /*0090*/  @P1 IMAD.WIDE.U32 R24, R0, 0x4, R2 ;  /* 0x0000000400181825 */ /* 0x008fcc00078e0002 */
[----:B------:R-:W2:Y:S01]  /*00a0*/  LDC.64 R2, c[0x0][0x458] ;  /* 0x00011600ff027b82 */ /* 0x000ea20000000a00 */
[----:B----4-:R-:W3:Y:S01]  /*00b0*/  @P1 LDG.E R24, desc[UR38][R24.64] ;  /* 0x0000002618181981 */ /* 0x010ee2000c1e1900 */
[----:B------:R-:W4:Y:S01]  /*00c0*/  LDCU UR6, c[0x0][0x370] ;  /* 0x00006e00ff0677ac */ /* 0x000f220008000800 */
[----:B------:R-:W-:Y:S01]  /*00d0*/  IMAD.MOV.U32 R43, RZ, RZ, R0 ;  /* 0x000000ffff2b7224 */ /* 0x000fe200078e0000 */
[----:B--2---:R-:W-:-:S04]  /*00e0*/  ISETP.NE.U32.AND P0, PT, R2, RZ, PT ;  /* 0x000000ff0200720c */ /* 0x004fc80003f05070 */
[----:B------:R-:W-:-:S13]  /*00f0*/  ISETP.NE.AND.EX P0, PT, R3, RZ, PT, P0 ;  /* 0x000000ff0300720c */ /* 0x000fda0003f05300 */
[----:B------:R-:W2:Y:S02]  /*0100*/  @P0 LDC.64 R2, c[0x0][0x458] ;  /* 0x00011600ff020b82 */ /* 0x000ea40000000a00 */
[----:B--2---:R-:W-:Y:S02]  /*0110*/  @P0 IMAD.WIDE.U32 R4, R0, 0x4, R2 ;  /* 0x0000000400040825 */ /* 0x004fe400078e0002 */
[----:B------:R-:W2:Y:S03]  /*0120*/  S2R R2, SR_TID.X ;  /* 0x0000000000027919 */ /* 0x000ea60000002100 */
[----:B------:R2:W5:Y:S01]  /*0130*/  @P0 LDG.E R43, desc[UR38][R4.64] ;  /* 0x00000026042b0981 */ /* 0x000562000c1e1900 */
[----:B-1----:R-:W-:Y:S01]  /*0140*/  ISETP.NE.U32.AND P0, PT, RZ, UR4, PT ;  /* 0x00000004ff007c0c */ /* 0x002fe2000bf05070 */
[----:B----4-:R-:W-:Y:S01]  /*0150*/  UIADD3 UR6, UPT, UPT, UR6, -0x1, URZ ;  /* 0xffffffff06067890 */ /* 0x010fe2000fffe0ff */
[----:B------:R-:W-:Y:S01]  /*0160*/  BSSY.RECONVERGENT B0, `(.L_x_292) ;  /* 0x0000010000007945 */ /* 0x000fe20003800200 */
[----:B------:R-:W1:Y:S01]  /*0170*/  S2R R22, SR_CTAID.Y ;  /* 0x0000000000167919 */ /* 0x000e620000002600 */
[----:B------:R-:W-:-:S04]  /*0180*/  ISETP.NE.AND.EX P0, PT, RZ, UR5, PT, P0 ;  /* 0x00000005ff007c0c */ /* 0x000fc8000bf05300 */
        /* <DEDUP_REMOVED lines=13> */
.L_x_293:
[----:B------:R-:W-:Y:S05]  /*0260*/  BSYNC.RECONVERGENT B0 ;  /* 0x0000000000007941 */ /* 0x000fea0003800200 */
.L_x_292:
        /* <DEDUP_REMOVED lines=22> */
.L_x_294:
[----:B------:R-:W-:Y:S01]  /*03d0*/  IMAD.SHL.U32 R3, R16, 0x10, RZ ;  /* 0x0000001010037824 */ /* 0x000fe200078e00ff */
[----:B------:R-:W2:Y:S01]  /*03e0*/  LDC.64 R44, c[0x0][0x428] ;  /* 0x00010a00ff2c7b82 */ /* 0x000ea20000000a00 */
[--C-:B------:R-:W-:Y:S01]  /*03f0*/  SHF.R.U32.HI R17, RZ, 0x4, R2.reuse ;  /* 0x00000004ff117819 */ /* 0x100fe20000011602 */
[----:B------:R-:W-:Y:S01]  /*0400*/  BSSY.RECONVERGENT B0, `(.L_x_295) ;  /* 0x000011b000007945 */ /* 0x000fe20003800200 */
[----:B-----5:R-:W-:Y:S02]  /*0410*/  SHF.R.S32.HI R42, RZ, 0x1f, R43 ;  /* 0x0000001fff2a7819 */ /* 0x020fe4000001142b */
[----:B------:R-:W-:Y:S02]  /*0420*/  LOP3.LUT R21, R3, 0xf, R2, 0xf8, !PT ;  /* 0x0000000f03157812 */ /* 0x000fe400078ef802 */
[----:B------:R-:W-:Y:S02]  /*0430*/  LOP3.LUT R49, R17, 0xf, RZ, 0xc0, !PT ;  /* 0x0000000f11317812 */ /* 0x000fe400078ec0ff */
[----:B------:R-:W-:-:S13]  /*0440*/  ISETP.GE.AND P0, PT, R21, UR36, PT ;  /* 0x0000002415007c0c */ /* 0x000fda000bf06270 */
[----:B------:R-:W-:Y:S05]  /*0450*/  @P0 BRA `(.L_x_296) ;  /* 0x0000001000540947 */ /* 0x000fea0003800000 */
[----:B-1----:R-:W1:Y:S01]  /*0460*/  LDC.64 R4, c[0x0][0x428] ;  /* 0x00010a00ff047b82 */ /* 0x002e620000000a00 */
[----:B------:R-:W3:Y:S01]  /*0470*/  LDCU.128 UR4, c[0x0][0x3e0] ;  /* 0x00007c00ff0477ac */ /* 0x000ee20008000c00 */
[CC--:B------:R-:W-:Y:S01]  /*0480*/  ISETP.GE.U32.AND P3, PT, R17.reuse, R24.reuse, PT ;  /* 0x000000181100720c */ /* 0x0c0fe20003f66070 */
[C---:B------:R-:W-:Y:S01]  /*0490*/  VIADD R25, R17.reuse, 0x20 ;  /* 0x0000002011197836 */ /* 0x040fe20000000000 */
[C---:B------:R-:W-:Y:S01]  /*04a0*/  IADD3 R23, PT, PT, R17.reuse, 0x10, RZ ;  /* 0x0000001011177810 */ /* 0x040fe20007ffe0ff */
[----:B------:R-:W4:Y:S01]  /*04b0*/  LDCU UR8, c[0x0][0x430] ;  /* 0x00008600ff0877ac */ /* 0x000f220008000800 */
[C---:B------:R-:W-:Y:S01]  /*04c0*/  VIADD R15, R17.reuse, 0x30 ;  /* 0x00000030110f7836 */ /* 0x040fe20000000000 */
[----:B------:R-:W-:Y:S02]  /*04d0*/  LOP3.LUT R19, R17, 0x40, RZ, 0xfc, !PT ;  /* 0x0000004011137812 */ /* 0x000fe400078efcff */
[-C--:B------:R-:W-:Y:S02]  /*04e0*/  ISETP.GE.U32.AND P5, PT, R25, R24.reuse, PT ;  /* 0x000000181900720c */ /* 0x080fe40003fa6070 */
[----:B------:R-:W-:-:S04]  /*04f0*/  ISETP.GE.U32.AND P4, PT, R19, R24, PT ;  /* 0x000000181300720c */ /* 0x000fc80003f86070 */
[----:B------:R-:W5:Y:S01]  /*0500*/  @!P3 LDC.64 R8, c[0x0][0x3d8] ;  /* 0x0000f600ff08bb82 */ /* 0x000f620000000a00 */
[----:B------:R-:W-:Y:S02]  /*0510*/  @P3 IMAD.MOV.U32 R31, RZ, RZ, -0x800000 ;  /* 0xff800000ff1f3424 */ /* 0x000fe400078e00ff */
[----:B---3--:R-:W-:Y:S02]  /*0520*/  IMAD R0, R42, UR6, RZ ;  /* 0x000000062a007c24 */ /* 0x008fe4000f8e02ff */
[----:B------:R-:W-:-:S03]  /*0530*/  IMAD.WIDE.U32 R10, R43, UR6, RZ ;  /* 0x000000062b0a7c25 */ /* 0x000fc6000f8e00ff */
[----:B------:R-:W3:Y:S01]  /*0540*/  S2UR UR6, SR_CgaCtaId ;  /* 0x00000000000679c3 */ /* 0x000ee20000008800 */
[----:B-1----:R-:W-:Y:S01]  /*0550*/  ISETP.NE.AND P0, PT, R4, 0x1, PT ;  /* 0x000000010400780c */ /* 0x002fe20003f05270 */
[----:B------:R-:W-:Y:S01]  /*0560*/  IMAD.HI.U32 R6, R21, R5, RZ ;  /* 0x0000000515067227 */ /* 0x000fe200078e00ff */
[----:B------:R-:W-:-:S03]  /*0570*/  @P4 MOV R37, 0xff800000 ;  /* 0xff80000000254802 */ /* 0x000fc60000000f00 */
        /* <DEDUP_REMOVED lines=10> */
[----:B------:R-:W1:Y:S01]  /*0620*/  @!P3 LDC.64 R6, c[0x0][0x3c0] ;  /* 0x0000f000ff06bb82 */ /* 0x000e620000000a00 */
[----:B------:R-:W-:Y:S01]  /*0630*/  UMOV UR4, 0x400 ;  /* 0x0000040000047882 */ /* 0x000fe20000000000 */
[----:B------:R-:W-:Y:S01]  /*0640*/  IADD3 R20, P1, PT, R21, R10, RZ ;  /* 0x0000000a15147210 */ /* 0x000fe20007f3e0ff */
[----:B------:R-:W-:Y:S01]  /*0650*/  IMAD R0, R0, UR5, R5 ;  /* 0x0000000500007c24 */ /* 0x000fe2000f8e0205 */
[----:B------:R-:W-:Y:S01]  /*0660*/  SHF.R.S32.HI R5, RZ, 0x1f, R21 ;  /* 0x0000001fff057819 */ /* 0x000fe20000011415 */
[----:B---3--:R-:W-:Y:S01]  /*0670*/  ULEA UR4, UR6, UR4, 0x18 ;  /* 0x0000000406047291 */ /* 0x008fe2000f8ec0ff */
[----:B------:R-:W-:Y:S02]  /*0680*/  @!P0 MOV R28, R20 ;  /* 0x00000014001c8202 */ /* 0x000fe40000000f00 */
[----:B------:R-:W-:-:S02]  /*0690*/  IADD3.X R21, PT, PT, R5, R11, R0, P1, !PT ;  /* 0x0000000b05157210 */ /* 0x000fc40000ffe400 */
[----:B------:R-:W3:Y:S01]  /*06a0*/  @!P0 LDC.64 R4, c[0x0][0x3d8] ;  /* 0x0000f600ff048b82 */ /* 0x000ee20000000a00 */
[----:B------:R-:W-:Y:S01]  /*06b0*/  ISETP.GE.U32.AND P1, PT, R15, R24, PT ;  /* 0x000000180f00720c */ /* 0x000fe20003f26070 */
[----:B-----5:R-:W-:Y:S01]  /*06c0*/  @!P3 IMAD.WIDE.U32 R12, R17, R8, R20 ;  /* 0x00000008110cb225 */ /* 0x020fe200078e0014 */
[----:B------:R-:W-:-:S03]  /*06d0*/  @P0 MOV R27, 0xff800000 ;  /* 0xff800000001b0802 */ /* 0x000fc60000000f00 */
[----:B------:R-:W-:Y:S02]  /*06e0*/  @!P3 IMAD R0, R17, R9, R13 ;  /* 0x000000091100b224 */ /* 0x000fe400078e020d */
[----:B------:R-:W4:Y:S01]  /*06f0*/  @!P0 LDC.64 R10, c[0x0][0x3c0] ;  /* 0x0000f000ff0a8b82 */ /* 0x000f220000000a00 */
[----:B------:R-:W-:Y:S01]  /*0700*/  @!P0 IMAD.MOV.U32 R29, RZ, RZ, R21 ;  /* 0x000000ffff1d8224 */ /* 0x000fe200078e0015 */
[----:B-1----:R-:W-:-:S06]  /*0710*/  @!P3 LEA R32, P2, R12, R6, 0x2 ;  /* 0x000000060c20b211 */ /* 0x002fcc00078410ff */
[----:B------:R-:W1:Y:S01]  /*0720*/  @!P5 LDC.64 R8, c[0x0][0x3d8] ;  /* 0x0000f600ff08db82 */ /* 0x000e620000000a00 */
[----:B------:R-:W-:Y:S02]  /*0730*/  LOP3.LUT R6, R49, 0xff, R2, 0x78, !PT ;  /* 0x000000ff31067812 */ /* 0x000fe400078e7802 */
[----:B------:R-:W-:Y:S02]  /*0740*/  @!P3 LEA.HI.X R33, R12, R7, R0, 0x2, P2 ;  /* 0x000000070c21b211 */ /* 0x000fe400010f1400 */
[----:B------:R-:W-:Y:S02]  /*0750*/  LEA R0, R6, UR4, 0x2 ;  /* 0x0000000406007c11 */ /* 0x000fe4000f8e10ff */
[----:B------:R-:W-:Y:S01]  /*0760*/  @!P1 MOV R26, R20 ;  /* 0x00000014001a9202 */ /* 0x000fe20000000f00 */
[----:B------:R-:W5:Y:S01]  /*0770*/  @!P5 LDC.64 R6, c[0x0][0x3c0] ;  /* 0x0000f000ff06db82 */ /* 0x000f620000000a00 */
[C---:B---3--:R-:W-:Y:S01]  /*0780*/  @!P0 IMAD.WIDE.U32 R28, R23.reuse, R4, R28 ;  /* 0x00000004171c8225 */ /* 0x048fe200078e001c */
[----:B------:R-:W-:Y:S01]  /*0790*/  @!PT LDS RZ, [RZ] ;  /* 0x00000000fffff984 */ /* 0x000fe20000000800 */
[----:B------:R-:W-:Y:S01]  /*07a0*/  @!PT LDS RZ, [RZ] ;  /* 0x00000000fffff984 */ /* 0x000fe20000000800 */
[----:B------:R-:W-:Y:S01]  /*07b0*/  @!PT LDS RZ, [RZ] ;  /* 0x00000000fffff984 */ /* 0x000fe20000000800 */
[----:B------:R3:W-:Y:S03]  /*07c0*/  @!P3 LDGSTS.E.LTC128B [R0], desc[UR38][R32.64] ;  /* 0x000000002000bfae */ /* 0x0007e6000b9a1226 */
[----:B------:R-:W-:Y:S01]  /*07d0*/  @!P0 IMAD R14, R23, R5, R29 ;  /* 0x00000005170e8224 */ /* 0x000fe200078e021d */
[----:B------:R-:W-:Y:S01]  /*07e0*/  @P3 STS [R0], R31 ;  /* 0x0000001f00003388 */ /* 0x000fe20000000800 */
[C---:B------:R-:W-:Y:S01]  /*07f0*/  VIADD R29, R17.reuse, 0x50 ;  /* 0x00000050111d7836 */ /* 0x040fe20000000000 */
[----:B------:R-:W2:Y:S01]  /*0800*/  @!P1 LDC.64 R12, c[0x0][0x3d8] ;  /* 0x0000f600ff0c9b82 */ /* 0x000ea20000000a00 */
[----:B----4-:R-:W-:Y:S01]  /*0810*/  @!P0 LEA R34, P2, R28, R10, 0x2 ;  /* 0x0000000a1c228211 */ /* 0x010fe200078410ff */
[----:B------:R4:W-:Y:S01]  /*0820*/  @P0 STS [R0+0x400], R27 ;  /* 0x0004001b00000388 */ /* 0x0009e20000000800 */
[----:B------:R-:W-:Y:S01]  /*0830*/  VIADD R23, R17, 0x60 ;  /* 0x0000006011177836 */ /* 0x000fe20000000000 */
[----:B------:R-:W-:-:S02]  /*0840*/  ISETP.GE.U32.AND P3, PT, R29, R24, PT ;  /* 0x000000181d00720c */ /* 0x000fc40003f66070 */
[----:B------:R-:W-:Y:S02]  /*0850*/  @!P0 LEA.HI.X R35, R28, R11, R14, 0x2, P2 ;  /* 0x0000000b1c238211 */ /* 0x000fe400010f140e */
[----:B------:R-:W2:Y:S01]  /*0860*/  @!P1 LDC.64 R4, c[0x0][0x3c0] ;  /* 0x0000f000ff049b82 */ /* 0x000ea20000000a00 */
[----:B------:R-:W-:Y:S02]  /*0870*/  ISETP.GE.U32.AND P2, PT, R23, R24, PT ;  /* 0x000000181700720c */ /* 0x000fe40003f46070 */
[----:B------:R-:W-:Y:S01]  /*0880*/  @!PT LDS RZ, [RZ] ;  /* 0x00000000fffff984 */ /* 0x000fe20000000800 */
[----:B------:R-:W-:Y:S01]  /*0890*/  @!PT LDS RZ, [RZ] ;  /* 0x00000000fffff984 */ /* 0x000fe20000000800 */
[----:B------:R-:W-:Y:S01]  /*08a0*/  @!PT LDS RZ, [RZ] ;  /* 0x00000000fffff984 */ /* 0x000fe20000000800 */
[----:B------:R2:W-:Y:S05]  /*08b0*/  @!P0 LDGSTS.E.LTC128B [R0+0x400], desc[UR38][R34.64] ;  /* 0x0040000022008fae */ /* 0x0005ea000b9a1226 */
[----:B------:R-:W2:Y:S01]  /*08c0*/  @!P4 LDC.64 R10, c[0x0][0x3d8] ;  /* 0x0000f600ff0acb82 */ /* 0x000ea20000000a00 */
[----:B---3--:R-:W-:Y:S01]  /*08d0*/  @!P5 MOV R33, R21 ;  /* 0x000000150021d202 */ /* 0x008fe20000000f00 */
[----:B------:R-:W-:-:S04]  /*08e0*/  @!P5 IMAD.MOV.U32 R32, RZ, RZ, R20 ;  /* 0x000000ffff20d224 */ /* 0x000fc800078e0014 */
[----:B-1----:R-:W-:-:S04]  /*08f0*/  @!P5 IMAD.WIDE.U32 R32, R25, R8, R32 ;  /* 0x000000081920d225 */ /* 0x002fc800078e0020 */
[----:B------:R-:W-:Y:S01]  /*0900*/  @!P5 IMAD R14, R25, R9, R33 ;  /* 0x00000009190ed224 */ /* 0x000fe200078e0221 */
[C---:B-----5:R-:W-:Y:S01]  /*0910*/  @!P5 LEA R30, P0, R32.reuse, R6, 0x2 ;  /* 0x00000006201ed211 */ /* 0x060fe200078010ff */
[----:B------:R-:W1:Y:S01]  /*0920*/  @!P4 LDC.64 R8, c[0x0][0x3c0] ;  /* 0x0000f000ff08cb82 */ /* 0x000e620000000a00 */
[----:B----4-:R-:W-:Y:S02]  /*0930*/  @!P1 IMAD.MOV.U32 R27, RZ, RZ, R21 ;  /* 0x000000ffff1b9224 */ /* 0x010fe400078e0015 */
[----:B------:R-:W-:Y:S01]  /*0940*/  @!P5 LEA.HI.X R31, R32, R7, R14, 0x2, P0 ;  /* 0x00000007201fd211 */ /* 0x000fe200000f140e */
[----:B------:R-:W-:Y:S02]  /*0950*/  @P5 IMAD.MOV.U32 R25, RZ, RZ, -0x800000 ;  /* 0xff800000ff195424 */ /* 0x000fe400078e00ff */
[C---:B--2---:R-:W-:Y:S02]  /*0960*/  @!P1 IMAD.WIDE.U32 R26, R15.reuse, R12, R26 ;  /* 0x0000000c0f1a9225 */ /* 0x044fe400078e001a */
[----:B------:R-:W2:Y:S01]  /*0970*/  @!P3 LDC.64 R6, c[0x0][0x3d8] ;  /* 0x0000f600ff06bb82 */ /* 0x000ea20000000a00 */
[----:B------:R3:W-:Y:S01]  /*0980*/  @P5 STS [R0+0x800], R25 ;  /* 0x0008001900005388 */ /* 0x0007e20000000800 */
[----:B------:R-:W-:Y:S01]  /*0990*/  @!P1 IMAD R12, R15, R13, R27 ;  /* 0x0000000d0f0c9224 */ /* 0x000fe200078e021b */
[C---:B------:R-:W-:Y:S01]  /*09a0*/  @!P1 LEA R38, P0, R26.reuse, R4, 0x2 ;  /* 0x000000041a269211 */ /* 0x040fe200078010ff */
[----:B------:R-:W-:Y:S01]  /*09b0*/  @!P4 IMAD.MOV.U32 R34, RZ, RZ, R20 ;  /* 0x000000ffff22c224 */ /* 0x000fe200078e0014 */
[----:B------:R-:W-:Y:S01]  /*09c0*/  IADD3 R27, PT, PT, R17, 0x70, RZ ;  /* 0x00000070111b7810 */ /* 0x000fe20007ffe0ff */
[----:B------:R-:W-:Y:S01]  /*09d0*/  @!P4 IMAD.MOV.U32 R35, RZ, RZ, R21 ;  /* 0x000000ffff23c224 */ /* 0x000fe200078e0015 */
[----:B------:R-:W-:Y:S01]  /*09e0*/  @!P1 LEA.HI.X R39, R26, R5, R12, 0x2, P0 ;  /* 0x000000051a279211 */ /* 0x000fe200000f140c */
[----:B------:R-:W-:Y:S01]  /*09f0*/  @P1 IMAD.MOV.U32 R13, RZ, RZ, -0x800000 ;  /* 0xff800000ff0d1424 */ /* 0x000fe200078e00ff */
[----:B------:R-:W-:Y:S01]  /*0a00*/  ISETP.GE.U32.AND P0, PT, R27, R24, PT ;  /* 0x000000181b00720c */ /* 0x000fe20003f06070 */
[----:B------:R-:W4:Y:S01]  /*0a10*/  @!P3 LDC.64 R4, c[0x0][0x3c0] ;  /* 0x0000f000ff04bb82 */ /* 0x000f220000000a00 */
[C---:B------:R-:W-:Y:S01]  /*0a20*/  @!P4 IMAD.WIDE.U32 R34, R19.reuse, R10, R34 ;  /* 0x0000000a1322c225 */ /* 0x040fe200078e0022 */
[----:B------:R-:W-:Y:S01]  /*0a30*/  @!PT LDS RZ, [RZ] ;  /* 0x00000000fffff984 */ /* 0x000fe20000000800 */
[----:B------:R-:W-:Y:S01]  /*0a40*/  @!PT LDS RZ, [RZ] ;  /* 0x00000000fffff984 */ /* 0x000fe20000000800 */
[----:B------:R-:W-:Y:S01]  /*0a50*/  @!PT LDS RZ, [RZ] ;  /* 0x00000000fffff984 */ /* 0x000fe20000000800 */
[----:B------:R1:W-:Y:S03]  /*0a60*/  @!P5 LDGSTS.E.LTC128B [R0+0x800], desc[UR38][R30.64] ;  /* 0x008000001e00dfae */ /* 0x0003e6000b9a1226 */
[----:B------:R-:W-:Y:S01]  /*0a70*/  @!P4 IMAD R10, R19, R11, R35 ;  /* 0x0000000b130ac224 */ /* 0x000fe200078e0223 */
[----:B------:R5:W-:Y:S01]  /*0a80*/  @P1 STS [R0+0xc00], R13 ;  /* 0x000c000d00001388 */ /* 0x000be20000000800 */
[----:B------:R-:W-:Y:S01]  /*0a90*/  @!P3 IMAD.MOV.U32 R32, RZ, RZ, R20 ;  /* 0x000000ffff20b224 */ /* 0x000fe200078e0014 */
[----:B------:R-:W4:Y:S01]  /*0aa0*/  @!P2 LDC.64 R14, c[0x0][0x3d8] ;  /* 0x0000f600ff0eab82 */ /* 0x000f220000000a00 */
[--C-:B------:R-:W-:Y:S01]  /*0ab0*/  @!P3 IMAD.MOV.U32 R33, RZ, RZ, R21.reuse ;  /* 0x000000ffff21b224 */ /* 0x100fe200078e0015 */
[----:B------:R-:W-:Y:S01]  /*0ac0*/  @!PT LDS RZ, [RZ] ;  /* 0x00000000fffff984 */ /* 0x000fe20000000800 */
[----:B------:R-:W-:Y:S01]  /*0ad0*/  @!PT LDS RZ, [RZ] ;  /* 0x00000000fffff984 */ /* 0x000fe20000000800 */
[----:B------:R-:W-:Y:S01]  /*0ae0*/  @!PT LDS RZ, [RZ] ;  /* 0x00000000fffff984 */ /* 0x000fe20000000800 */
[----:B------:R4:W-:Y:S01]  /*0af0*/  @!P1 LDGSTS.E.LTC128B [R0+0xc00], desc[UR38][R38.64] ;  /* 0x00c0000026009fae */ /* 0x0009e2000b9a1226 */
[----:B------:R-:W-:Y:S01]  /*0b00*/  IADD3 R19, PT, PT, R17, 0x90, RZ ;  /* 0x0000009011137810 */ /* 0x000fe20007ffe0ff */
[----:B------:R-:W-:-:S02]  /*0b10*/  @!P2 IMAD.MOV.U32 R35, RZ, RZ, R21 ;  /* 0x000000ffff23a224 */ /* 0x000fc400078e0015 */
[----:B--2---:R-:W-:Y:S01]  /*0b20*/  @!P3 IMAD.WIDE.U32 R32, R29, R6, R32 ;  /* 0x000000061d20b225 */ /* 0x004fe200078e0020 */
[-C--:B------:R-:W-:Y:S01]  /*0b30*/  ISETP.GE.U32.AND P5, PT, R19, R24.reuse, PT ;  /* 0x000000181300720c */ /* 0x080fe20003fa6070 */
[----:B------:R2:W-:Y:S01]  /*0b40*/  @P4 STS [R0+0x1000], R37 ;  /* 0x0010002500004388 */ /* 0x0005e20000000800 */
[----:B---3--:R-:W-:Y:S01]  /*0b50*/  LOP3.LUT R25, R17, 0x80, RZ, 0xfc, !PT ;  /* 0x0000008011197812 */ /* 0x008fe200078efcff */
[----:B------:R-:W-:Y:S01]  /*0b60*/  @!P3 IMAD R29, R29, R7, R33 ;  /* 0x000000071d1db224 */ /* 0x000fe200078e0221 */
[----:B------:R-:W-:Y:S02]  /*0b70*/  @P3 MOV R33, 0xff800000 ;  /* 0xff80000000213802 */ /* 0x000fe40000000f00 */
[----:B------:R-:W-:Y:S02]  /*0b80*/  ISETP.GE.U32.AND P6, PT, R25, R24, PT ;  /* 0x000000181900720c */ /* 0x000fe40003fc6070 */
[C---:B-1----:R-:W-:Y:S01]  /*0b90*/  @!P4 LEA R30, P1, R34.reuse, R8, 0x2 ;  /* 0x00000008221ec211 */ /* 0x042fe200078210ff */
[----:B-----5:R-:W1:Y:S03]  /*0ba0*/  @!P2 LDC.64 R12, c[0x0][0x3c0] ;  /* 0x0000f000ff0cab82 */ /* 0x020e660000000a00 */
[----:B------:R-:W-:Y:S01]  /*0bb0*/  @!P4 LEA.HI.X R31, R34, R9, R10, 0x2, P1 ;  /* 0x00000009221fc211 */ /* 0x000fe200008f140a */
[----:B------:R-:W-:Y:S01]  /*0bc0*/  @!P2 IMAD.MOV.U32 R34, RZ, RZ, R20 ;  /* 0x000000ffff22a224 */ /* 0x000fe200078e0014 */
[----:B----4-:R-:W-:-:S03]  /*0bd0*/  @!P3 LEA R36, P1, R32, R4, 0x2 ;  /* 0x000000042024b211 */ /* 0x010fc600078210ff */
[C---:B------:R-:W-:Y:S01]  /*0be0*/  @!P2 IMAD.WIDE.U32 R34, R23.reuse, R14, R34 ;  /* 0x0000000e1722a225 */ /* 0x040fe200078e0022 */
[----:B------:R-:W3:Y:S01]  /*0bf0*/  @!P0 LDC.64 R10, c[0x0][0x3d8] ;  /* 0x0000f600ff0a8b82 */ /* 0x000ee20000000a00 */
[----:B------:R-:W-:Y:S01]  /*0c00*/  @!PT LDS RZ, [RZ] ;  /* 0x00000000fffff984 */ /* 0x000fe20000000800 */
[----:B------:R-:W-:Y:S01]  /*0c10*/  @!PT LDS RZ, [RZ] ;  /* 0x00000000fffff984 */ /* 0x000fe20000000800 */
[----:B------:R-:W-:Y:S01]  /*0c20*/  @!PT LDS RZ, [RZ] ;  /* 0x00000000fffff984 */ /* 0x000fe20000000800 */
[----:B------:R4:W-:Y:S01]  /*0c30*/  @!P4 LDGSTS.E.LTC128B [R0+0x1000], desc[UR38][R30.64] ;  /* 0x010000001e00cfae */ /* 0x0009e2000b9a1226 */
[----:B--2---:R-:W-:Y:S01]  /*0c40*/  @!P3 LEA.HI.X R37, R32, R5, R29, 0x2, P1 ;  /* 0x000000052025b211 */ /* 0x004fe200008f141d */
[----:B------:R-:W-:Y:S01]  /*0c50*/  @!P2 IMAD R23, R23, R15, R35 ;  /* 0x0000000f1717a224 */ /* 0x000fe200078e0223 */
[----:B------:R-:W-:Y:S01]  /*0c60*/  @!P6 MOV R32, R20 ;  /* 0x000000140020e202 */ /* 0x000fe20000000f00 */
[----:B------:R-:W-:Y:S01]  /*0c70*/  VIADD R29, R17, 0xa0 ;  /* 0x000000a0111d7836 */ /* 0x000fe20000000000 */
[----:B------:R2:W-:Y:S01]  /*0c80*/  @P3 STS [R0+0x1400], R33 ;  /* 0x0014002100003388 */ /* 0x0005e20000000800 */
[----:B------:R-:W-:Y:S01]  /*0c90*/  @P2 IMAD.MOV.U32 R15, RZ, RZ, -0x800000 ;  /* 0xff800000ff0f2424 */ /* 0x000fe200078e00ff */
[----:B------:R-:W5:Y:S02]  /*0ca0*/  @!P6 LDC.64 R6, c[0x0][0x3d8] ;  /* 0x0000f600ff06eb82 */ /* 0x000f640000000a00 */
[----:B------:R-:W-:Y:S01]  /*0cb0*/  ISETP.GE.U32.AND P4, PT, R29, R24, PT ;  /* 0x000000181d00720c */ /* 0x000fe20003f86070 */
[----:B------:R-:W-:Y:S01]  /*0cc0*/  @!PT LDS RZ, [RZ] ;  /* 0x00000000fffff984 */ /* 0x000fe20000000800 */
[----:B------:R-:W-:Y:S01]  /*0cd0*/  @!PT LDS RZ, [RZ] ;  /* 0x00000000fffff984 */ /* 0x000fe20000000800 */
[----:B------:R-:W-:Y:S01]  /*0ce0*/  @!PT LDS RZ, [RZ] ;  /* 0x00000000fffff984 */ /* 0x000fe20000000800 */
[----:B------:R5:W-:Y:S04]  /*0cf0*/  @!P3 LDGSTS.E.LTC128B [R0+0x1400], desc[UR38][R36.64] ;  /* 0x014000002400bfae */ /* 0x000be8000b9a1226 */
[----:B------:R5:W-:Y:S01]  /*0d00*/  @P2 STS [R0+0x1800], R15 ;  /* 0x0018000f00002388 */ /* 0x000be20000000800 */
[----:B------:R-:W5:Y:S01]  /*0d10*/  @!P0 LDC.64 R8, c[0x0][0x3c0] ;  /* 0x0000f000ff088b82 */ /* 0x000f620000000a00 */
[----:B-1----:R-:W-:-:S04]  /*0d20*/  @!P2 LEA R38, P1, R34, R12, 0x2 ;  /* 0x0000000c2226a211 */ /* 0x002fc800078210ff */
[----:B------:R-:W-:Y:S01]  /*0d30*/  @!P2 LEA.HI.X R39, R34, R13, R23, 0x2, P1 ;  /* 0x0000000d2227a211 */ /* 0x000fe200008f1417 */
[----:B------:R-:W-:Y:S02]  /*0d40*/  VIADD R23, R17, 0xb0 ;  /* 0x000000b011177836 */ /* 0x000fe40000000000 */
[----:B------:R-:W1:Y:S02]  /*0d50*/  @!P6 LDC.64 R4, c[0x0][0x3c0] ;  /* 0x0000f000ff04eb82 */ /* 0x000e640000000a00 */
[----:B------:R-:W-:Y:S01]  /*0d60*/  @!PT LDS RZ, [RZ] ;  /* 0x00000000fffff984 */ /* 0x000fe20000000800 */
[----:B------:R-:W-:Y:S01]  /*0d70*/  @!PT LDS RZ, [RZ] ;  /* 0x00000000fffff984 */ /* 0x000fe20000000800 */
[----:B------:R-:W-:Y:S01]  /*0d80*/  @!PT LDS RZ, [RZ] ;  /* 0x00000000fffff984 */ /* 0x000fe20000000800 */
[----:B------:R1:W-:Y:S01]  /*0d90*/  @!P2 LDGSTS.E.LTC128B [R0+0x1800], desc[UR38][R38.64] ;  /* 0x018000002600afae */ /* 0x0003e2000b9a1226 */
[----:B------:R-:W-:Y:S01]  /*0da0*/  ISETP.GE.U32.AND P3, PT, R23, R24, PT ;  /* 0x000000181700720c */ /* 0x000fe20003f66070 */
[--C-:B----4-:R-:W-:Y:S01]  /*0db0*/  @!P0 IMAD.MOV.U32 R31, RZ, RZ, R21.reuse ;  /* 0x000000ffff1f8224 */ /* 0x110fe200078e0015 */
[----:B------:R-:W-:Y:S01]  /*0dc0*/  @!P0 MOV R30, R20 ;  /* 0x00000014001e8202 */ /* 0x000fe20000000f00 */
[----:B--2---:R-:W-:Y:S02]  /*0dd0*/  @!P6 IMAD.MOV.U32 R33, RZ, RZ, R21 ;  /* 0x000000ffff21e224 */ /* 0x004fe400078e0015 */
[----:B------:R-:W2:Y:S02]  /*0de0*/  @!P5 LDC.64 R12, c[0x0][0x3d8] ;  /* 0x0000f600ff0cdb82 */ /* 0x000ea40000000a00 */
[----:B---3--:R-:W-:-:S04]  /*0df0*/  @!P0 IMAD.WIDE.U32 R30, R27, R10, R30 ;  /* 0x0000000a1b1e8225 */ /* 0x008fc800078e001e */
[----:B------:R-:W-:Y:S02]  /*0e00*/  @!P0 IMAD R14, R27, R11, R31 ;  /* 0x0000000b1b0e8224 */ /* 0x000fe400078e021f */
[----:B------:R-:W3:Y:S01]  /*0e10*/  @!P5 LDC.64 R10, c[0x0][0x3c0] ;  /* 0x0000f000ff0adb82 */ /* 0x000ee20000000a00 */
[----:B-----5:R-:W-:Y:S01]  /*0e20*/  @!P6 IMAD.WIDE.U32 R32, R25, R6, R32 ;  /* 0x000000061920e225 */ /* 0x020fe200078e0020 */
[----:B------:R-:W-:-:S03]  /*0e30*/  @!P0 LEA R36, P1, R30, R8, 0x2 ;  /* 0x000000081e248211 */ /* 0x000fc600078210ff */
[----:B------:R-:W-:Y:S01]  /*0e40*/  @P0 IMAD.MOV.U32 R27, RZ, RZ, -0x800000 ;  /* 0xff800000ff1b0424 */ /* 0x000fe200078e00ff */
[----:B------:R-:W-:Y:S01]  /*0e50*/  @!P0 LEA.HI.X R37, R30, R9, R14, 0x2, P1 ;  /* 0x000000091e258211 */ /* 0x000fe200008f140e */
[----:B------:R-:W-:Y:S01]  /*0e60*/  @!P6 IMAD R25, R25, R7, R33 ;  /* 0x000000071919e224 */ /* 0x000fe200078e0221 */
[C---:B-1----:R-:W-:Y:S01]  /*0e70*/  @!P6 LEA R34, P1, R32.reuse, R4, 0x2 ;  /* 0x000000042022e211 */ /* 0x042fe200078210ff */
[----:B------:R-:W1:Y:S01]  /*0e80*/  @!P4 LDC.64 R6, c[0x0][0x3d8] ;  /* 0x0000f600ff06cb82 */ /* 0x000e620000000a00 */
[----:B------:R4:W-:Y:S01]  /*0e90*/  @P0 STS [R0+0x1c00], R27 ;  /* 0x001c001b00000388 */ /* 0x0009e20000000800 */
[----:B------:R-:W-:Y:S01]  /*0ea0*/  @!P5 IMAD.MOV.U32 R14, RZ, RZ, R20 ;  /* 0x000000ffff0ed224 */ /* 0x000fe200078e0014 */
[----:B------:R-:W-:Y:S01]  /*0eb0*/  @!P6 LEA.HI.X R35, R32, R5, R25, 0x2, P1 ;  /* 0x000000052023e211 */ /* 0x000fe200008f1419 */
[----:B------:R-:W-:Y:S01]  /*0ec0*/  @!P5 IMAD.MOV.U32 R15, RZ, RZ, R21 ;  /* 0x000000ffff0fd224 */ /* 0x000fe200078e0015 */
[----:B------:R-:W-:Y:S01]  /*0ed0*/  @!PT LDS RZ, [RZ] ;  /* 0x00000000fffff984 */ /* 0x000fe20000000800 */
[----:B------:R-:W-:Y:S01]  /*0ee0*/  @!PT LDS RZ, [RZ] ;  /* 0x00000000fffff984 */ /* 0x000fe20000000800 */
[----:B------:R-:W-:Y:S01]  /*0ef0*/  @!PT LDS RZ, [RZ] ;  /* 0x00000000fffff984 */ /* 0x000fe20000000800 */
[----:B------:R5:W-:Y:S01]  /*0f00*/  @!P0 LDGSTS.E.LTC128B [R0+0x1c00], desc[UR38][R36.64] ;  /* 0x01c0000024008fae */ /* 0x000be2000b9a1226 */
[C---:B------:R-:W-:Y:S01]  /*0f10*/  IADD3 R25, PT, PT, R17.reuse, 0xd0, RZ ;  /* 0x000000d011197810 */ /* 0x040fe20007ffe0ff */
[----:B------:R-:W-:Y:S01]  /*0f20*/  VIADD R31, R17, 0xe0 ;  /* 0x000000e0111f7836 */ /* 0x000fe20000000000 */
[----:B------:R-:W1:Y:S01]  /*0f30*/  @!P4 LDC.64 R8, c[0x0][0x3c0] ;  /* 0x0000f000ff08cb82 */ /* 0x000e620000000a00 */
[----:B--2---:R-:W-:Y:S01]  /*0f40*/  @!P5 IMAD.WIDE.U32 R14, R19, R12, R14 ;  /* 0x0000000c130ed225 */ /* 0x004fe200078e000e */
[----:B------:R-:W-:-:S02]  /*0f50*/  @P6 MOV R33, 0xff800000 ;  /* 0xff80000000216802 */ /* 0x000fc40000000f00 */
[----:B------:R-:W-:Y:S01]  /*0f60*/  ISETP.GE.U32.AND P1, PT, R25, R24, PT ;  /* 0x000000181900720c */ /* 0x000fe20003f26070 */
[----:B------:R-:W-:Y:S01]  /*0f70*/  @!P5 IMAD R12, R19, R13, R15 ;  /* 0x0000000d130cd224 */ /* 0x000fe200078e020f */
[----:B------:R-:W-:Y:S01]  /*0f80*/  @!P4 MOV R32, R20 ;  /* 0x000000140020c202 */ /* 0x000fe20000000f00 */
[----:B------:R2:W-:Y:S01]  /*0f90*/  @P6 STS [R0+0x2000], R33 ;  /* 0x0020002100006388 */ /* 0x0005e20000000800 */
[----:B------:R-:W1:Y:S01]  /*0fa0*/  @!P3 LDC.64 R4, c[0x0][0x3d8] ;  /* 0x0000f600ff04bb82 */ /* 0x000e620000000a00 */
[C---:B---3--:R-:W-:Y:S02]  /*0fb0*/  @!P5 LEA R38, P0, R14.reuse, R10, 0x2 ;  /* 0x0000000a0e26d211 */ /* 0x048fe400078010ff */
[----:B------:R-:W-:Y:S01]  /*0fc0*/  @!PT LDS RZ, [RZ] ;  /* 0x00000000fffff984 */ /* 0x000fe20000000800 */
[----:B------:R-:W-:Y:S01]  /*0fd0*/  @!PT LDS RZ, [RZ] ;  /* 0x00000000fffff984 */ /* 0x000fe20000000800 */
[----:B------:R-:W-:Y:S01]  /*0fe0*/  @!PT LDS RZ, [RZ] ;  /* 0x00000000fffff984 */ /* 0x000fe20000000800 */
[----:B------:R3:W-:Y:S02]  /*0ff0*/  @!P6 LDGSTS.E.LTC128B [R0+0x2000], desc[UR38][R34.64] ;  /* 0x020000002200efae */ /* 0x0007e4000b9a1226 */
[----:B------:R-:W-:Y:S02]  /*1000*/  @!P5 LEA.HI.X R39, R14, R11, R12, 0x2, P0 ;  /* 0x0000000b0e27d211 */ /* 0x000fe400000f140c */
[----:B------:R-:W-:Y:S01]  /*1010*/  ISETP.GE.U32.AND P0, PT, R31, R24, PT ;  /* 0x000000181f00720c */ /* 0x000fe20003f06070 */
[----:B------:R-:W3:Y:S01]  /*1020*/  @!P3 LDC.64 R18, c[0x0][0x3c0] ;  /* 0x0000f000ff12bb82 */ /* 0x000ee20000000a00 */
[----:B----4-:R-:W-:-:S04]  /*1030*/  LOP3.LUT R27, R17, 0xc0, RZ, 0xfc, !PT ;  /* 0x000000c0111b7812 */ /* 0x010fc800078efcff */
[----:B------:R-:W-:Y:S01]  /*1040*/  ISETP.GE.U32.AND P2, PT, R27, R24, PT ;  /* 0x000000181b00720c */ /* 0x000fe20003f46070 */
[----:B-----5:R-:W-:Y:S02]  /*1050*/  @P5 IMAD.MOV.U32 R37, RZ, RZ, -0x800000 ;  /* 0xff800000ff255424 */ /* 0x020fe400078e00ff */
[----:B------:R-:W4:Y:S01]  /*1060*/  @!P1 LDC.64 R10, c[0x0][0x3d8] ;  /* 0x0000f600ff0a9b82 */ /* 0x000f220000000a00 */
[----:B------:R-:W-:Y:S02]  /*1070*/  @!P1 IMAD.MOV.U32 R36, RZ, RZ, R20 ;  /* 0x000000ffff249224 */ /* 0x000fe400078e0014 */
[----:B------:R5:W-:Y:S01]  /*1080*/  @P5 STS [R0+0x2400], R37 ;  /* 0x0024002500005388 */ /* 0x000be20000000800 */
[----:B--2---:R-:W-:-:S03]  /*1090*/  @!P4 IMAD.MOV.U32 R33, RZ, RZ, R21 ;  /* 0x000000ffff21c224 */ /* 0x004fc600078e0015 */
[----:B------:R-:W-:Y:S01]  /*10a0*/  @!PT LDS RZ, [RZ] ;  /* 0x00000000fffff984 */ /* 0x000fe20000000800 */
[----:B------:R-:W-:Y:S01]  /*10b0*/  @!PT LDS RZ, [RZ] ;  /* 0x00000000fffff984 */ /* 0x000fe20000000800 */
[----:B------:R-:W-:Y:S01]  /*10c0*/  @!PT LDS RZ, [RZ] ;  /* 0x00000000fffff984 */ /* 0x000fe20000000800 */
[----:B------:R-:W-:Y:S03]  /*10d0*/  @!P5 LDGSTS.E.LTC128B [R0+0x2400], desc[UR38][R38.64] ;  /* 0x024000002600dfae */ /* 0x000fe6000b9a1226 */
[----:B------:R-:W2:Y:S01]  /*10e0*/  @!P2 LDC.64 R14, c[0x0][0x3d8] ;  /* 0x0000f600ff0eab82 */ /* 0x000ea20000000a00 */
[----:B-1----:R-:W-:Y:S01]  /*10f0*/  @!P4 IMAD.WIDE.U32 R32, R29, R6, R32 ;  /* 0x000000061d20c225 */ /* 0x002fe200078e0020 */
[----:B---3--:R-:W-:-:S03]  /*1100*/  @!P3 MOV R34, R20 ;  /* 0x000000140022b202 */ /* 0x008fc60000000f00 */
[----:B------:R-:W-:Y:S01]  /*1110*/  @!P3 IMAD.MOV.U32 R35, RZ, RZ, R21 ;  /* 0x000000ffff23b224 */ /* 0x000fe200078e0015 */
[----:B------:R-:W-:Y:S01]  /*1120*/  @!P4 LEA R28, P5, R32, R8, 0x2 ;  /* 0x00000008201cc211 */ /* 0x000fe200078a10ff */
[----:B------:R-:W-:Y:S01]  /*1130*/  @!P4 IMAD R16, R29, R7, R33 ;  /* 0x000000071d10c224 */ /* 0x000fe200078e0221 */
[----:B------:R-:W1:Y:S01]  /*1140*/  @!P2 LDC.64 R12, c[0x0][0x3c0] ;  /* 0x0000f000ff0cab82 */ /* 0x000e620000000a00 */
[----:B------:R-:W-:-:S03]  /*1150*/  @!P3 IMAD.WIDE.U32 R34, R23, R4, R34 ;  /* 0x000000041722b225 */ /* 0x000fc600078e0022 */
[----:B------:R-:W-:Y:S01]  /*1160*/  @!P4 LEA.HI.X R29, R32, R9, R16, 0x2, P5 ;  /* 0x00000009201dc211 */ /* 0x000fe200028f1410 */
[----:B------:R-:W-:Y:S01]  /*1170*/  @!P3 IMAD R16, R23, R5, R35 ;  /* 0x000000051710b224 */ /* 0x000fe200078e0223 */
[C---:B------:R-:W-:Y:S01]  /*1180*/  @!P3 LEA R18, P5, R34.reuse, R18, 0x2 ;  /* 0x000000122212b211 */ /* 0x040fe200078a10ff */
[----:B------:R-:W-:Y:S01]  /*1190*/  @P4 IMAD.MOV.U32 R33, RZ, RZ, -0x800000 ;  /* 0xff800000ff214424 */ /* 0x000fe200078e00ff */
[----:B------:R-:W3:Y:S01]  /*11a0*/  @!P0 LDC.64 R6, c[0x0][0x3d8] ;  /* 0x0000f600ff068b82 */ /* 0x000ee20000000a00 */
[----:B------:R-:W-:Y:S01]  /*11b0*/  @P3 IMAD.MOV.U32 R23, RZ, RZ, -0x800000 ;  /* 0xff800000ff173424 */ /* 0x000fe200078e00ff */
[----:B------:R-:W-:Y:S01]  /*11c0*/  @!P3 LEA.HI.X R19, R34, R19, R16, 0x2, P5 ;  /* 0x000000132213b211 */ /* 0x000fe200028f1410 */
[----:B-----5:R-:W-:Y:S01]  /*11d0*/  @!P1 IMAD.MOV.U32 R37, RZ, RZ, R21 ;  /* 0x000000ffff259224 */ /* 0x020fe200078e0015 */
[----:B------:R2:W-:Y:S01]  /*11e0*/  @P4 STS [R0+0x2800], R33 ;  /* 0x0028002100004388 */ /* 0x0005e20000000800 */
[----:B------:R-:W-:Y:S01]  /*11f0*/  @P2 MOV R35, 0xff800000 ;  /* 0xff80000000232802 */ /* 0x000fe20000000f00 */
[----:B----4-:R-:W-:-:S02]  /*1200*/  @!P1 IMAD.WIDE.U32 R36, R25, R10, R36 ;  /* 0x0000000a19249225 */ /* 0x010fc400078e0024 */
[----:B------:R-:W4:Y:S01]  /*1210*/  @!P1 LDC.64 R8, c[0x0][0x3c0] ;  /* 0x0000f000ff089b82 */ /* 0x000f220000000a00 */
[----:B------:R-:W-:Y:S01]  /*1220*/  @!PT LDS RZ, [RZ] ;  /* 0x00000000fffff984 */ /* 0x000fe20000000800 */
[----:B------:R-:W-:Y:S01]  /*1230*/  @!PT LDS RZ, [RZ] ;  /* 0x00000000fffff984 */ /* 0x000fe20000000800 */
[----:B------:R-:W-:Y:S01]  /*1240*/  @!PT LDS RZ, [RZ] ;  /* 0x00000000fffff984 */ /* 0x000fe20000000800 */
[----:B------:R-:W-:Y:S01]  /*1250*/  @!P4 LDGSTS.E.LTC128B [R0+0x2800], desc[UR38][R28.64] ;  /* 0x028000001c00cfae */ /* 0x000fe2000b9a1226 */
[----:B------:R-:W-:-:S03]  /*1260*/  @!P1 IMAD R11, R25, R11, R37 ;  /* 0x0000000b190b9224 */ /* 0x000fc600078e0225 */
[----:B------:R1:W-:Y:S03]  /*1270*/  @P3 STS [R0+0x2c00], R23 ;  /* 0x002c001700003388 */ /* 0x0003e60000000800 */
[----:B------:R-:W5:Y:S01]  /*1280*/  @!P0 LDC.64 R4, c[0x0][0x3c0] ;  /* 0x0000f000ff048b82 */ /* 0x000f620000000a00 */
[----:B------:R-:W-:Y:S01]  /*1290*/  @!PT LDS RZ, [RZ] ;  /* 0x00000000fffff984 */ /* 0x000fe20000000800 */
[----:B------:R-:W-:Y:S01]  /*12a0*/  @!PT LDS RZ, [RZ] ;  /* 0x00000000fffff984 */ /* 0x000fe20000000800 */
[----:B------:R-:W-:Y:S01]  /*12b0*/  @!PT LDS RZ, [RZ] ;  /* 0x00000000fffff984 */ /* 0x000fe20000000800 */
[----:B------:R3:W-:Y:S04]  /*12c0*/  @!P3 LDGSTS.E.LTC128B [R0+0x2c00], desc[UR38][R18.64] ;  /* 0x02c000001200bfae */ /* 0x0007e8000b9a1226 */
[----:B------:R1:W-:Y:S01]  /*12d0*/  @P2 STS [R0+0x3000], R35 ;  /* 0x0030002300002388 */ /* 0x0003e20000000800 */
[----:B--2---:R-:W-:Y:S01]  /*12e0*/  @!P2 IMAD.WIDE.U32 R32, R27, R14, R20 ;  /* 0x0000000e1b20a225 */ /* 0x004fe200078e0014 */
[----:B----4-:R-:W-:-:S03]  /*12f0*/  @!P1 LEA R8, P4, R36, R8, 0x2 ;  /* 0x0000000824089211 */ /* 0x010fc600078810ff */
[----:B------:R-:W-:Y:S01]  /*1300*/  @!P2 IMAD R15, R27, R15, R33 ;  /* 0x0000000f1b0fa224 */ /* 0x000fe200078e0221 */
[----:B------:R-:W-:Y:S02]  /*1310*/  IADD3 R27, PT, PT, R17, 0xf0, RZ ;  /* 0x000000f0111b7810 */ /* 0x000fe40007ffe0ff */
[C---:B-1----:R-:W-:Y:S02]  /*1320*/  @!P2 LEA R12, P3, R32.reuse, R12, 0x2 ;  /* 0x0000000c200ca211 */ /* 0x042fe400078610ff */
[----:B------:R-:W-:Y:S02]  /*1330*/  ISETP.GE.U32.AND P5, PT, R27, R24, PT ;  /* 0x000000181b00720c */ /* 0x000fe40003fa6070 */
[----:B------:R-:W-:Y:S01]  /*1340*/  @!P2 LEA.HI.X R13, R32, R13, R15, 0x2, P3 ;  /* 0x0000000d200da211 */ /* 0x000fe200018f140f */
[----:B------:R-:W-:Y:S01]  /*1350*/  @P0 IMAD.MOV.U32 R15, RZ, RZ, -0x800000 ;  /* 0xff800000ff0f0424 */ /* 0x000fe200078e00ff */
[----:B------:R-:W-:Y:S01]  /*1360*/  @!P1 LEA.HI.X R9, R36, R9, R11, 0x2, P4 ;  /* 0x0000000924099211 */ /* 0x000fe200020f140b */
[----:B---3--:R-:W-:-:S02]  /*1370*/  @!P0 IMAD.MOV.U32 R18, RZ, RZ, R20 ;  /* 0x000000ffff128224 */ /* 0x008fc400078e0014 */
[----:B------:R-:W-:Y:S01]  /*1380*/  @!PT LDS RZ, [RZ] ;  /* 0x00000000fffff984 */ /* 0x000fe20000000800 */
[----:B------:R-:W-:Y:S01]  /*1390*/  @!PT LDS RZ, [RZ] ;  /* 0x00000000fffff984 */ /* 0x000fe20000000800 */
[----:B------:R-:W-:Y:S01]  /*13a0*/  @!PT LDS RZ, [RZ] ;  /* 0x00000000fffff984 */ /* 0x000fe20000000800 */
[----:B------:R3:W-:Y:S01]  /*13b0*/  @!P2 LDGSTS.E.LTC128B [R0+0x3000], desc[UR38][R12.64] ;  /* 0x030000000c00afae */ /* 0x0007e2000b9a1226 */
[----:B------:R-:W-:Y:S02]  /*13c0*/  @!P0 IMAD.MOV.U32 R19, RZ, RZ, R21 ;  /* 0x000000ffff138224 */ /* 0x000fe400078e0015 */
[----:B------:R-:W-:-:S03]  /*13d0*/  @!P0 IMAD.WIDE.U32 R28, R31, R6, R18 ;  /* 0x000000061f1c8225 */ /* 0x000fc600078e0012 */
[----:B------:R-:W-:Y:S01]  /*13e0*/  @P5 MOV R11, 0xff800000 ;  /* 0xff800000000b5802 */ /* 0x000fe20000000f00 */
[----:B------:R-:W-:Y:S01]  /*13f0*/  @!P0 IMAD R31, R31, R7, R29 ;  /* 0x000000071f1f8224 */ /* 0x000fe200078e021d */
[C---:B-----5:R-:W-:Y:S02]  /*1400*/  @!P0 LEA R4, P3, R28.reuse, R4, 0x2 ;  /* 0x000000041c048211 */ /* 0x060fe400078610ff */
[----:B------:R-:W-:Y:S02]  /*1410*/  @P1 MOV R7, 0xff800000 ;  /* 0xff80000000071802 */ /* 0x000fe40000000f00 */
[----:B------:R-:W-:-:S03]  /*1420*/  @!P0 LEA.HI.X R5, R28, R5, R31, 0x2, P3 ;  /* 0x000000051c058211 */ /* 0x000fc600018f141f */
        /* <DEDUP_REMOVED lines=9> */
[----:B------:R3:W-:Y:S04]  /*14c0*/  @!P0 LDGSTS.E.LTC128B [R0+0x3800], desc[UR38][R4.64] ;  /* 0x0380000004008fae */ /* 0x0007e8000b9a1226 */
[----:B------:R3:W-:Y:S01]  /*14d0*/  @P5 STS [R0+0x3c00], R11 ;  /* 0x003c000b00005388 */ /* 0x0007e20000000800 */
[----:B------:R-:W-:Y:S05]  /*14e0*/  @P5 BRA `(.L_x_296) ;  /* 0x0000000000305947 */ /* 0x000fea0003800000 */
[----:B------:R-:W1:Y:S01]  /*14f0*/  LDCU.64 UR6, c[0x0][0x3d8] ;  /* 0x00007b00ff0677ac */ /* 0x000e620008000a00 */
[----:B---3--:R-:W-:Y:S02]  /*1500*/  MOV R4, R20 ;  /* 0x0000001400047202 */ /* 0x008fe40000000f00 */
        /* <DEDUP_REMOVED lines=10> */
.L_x_296:
[----:B------:R-:W-:Y:S05]  /*15b0*/  BSYNC.RECONVERGENT B0 ;  /* 0x0000000000007941 */ /* 0x000fea0003800200 */
.L_x_295:
[----:B------:R-:W5:Y:S01]  /*15c0*/  LDCU UR5, c[0x0][0x430] ;  /* 0x00008600ff0577ac */ /* 0x000f620008000800 */
[----:B------:R-:W-:Y:S01]  /*15d0*/  IMAD.IADD R3, R17, 0x1, R3 ;  /* 0x0000000111037824 */ /* 0x000fe200078e0203 */
[----:B------:R-:W-:Y:S01]  /*15e0*/  SHF.L.U32 R16, R2, 0x2, RZ ;  /* 0x0000000202107819 */ /* 0x000fe200000006ff */
[----:B------:R-:W-:Y:S01]  /*15f0*/  IMAD.SHL.U32 R18, R22, 0x40, RZ ;  /* 0x0000004016127824 */ /* 0x000fe200078e00ff */
[----:B------:R-:W1:Y:S01]  /*1600*/  LDCU UR4, c[0x0][0x38c] ;  /* 0x00007180ff0477ac */ /* 0x000e620008000800 */
[----:B--234-:R-:W-:Y:S01]  /*1610*/  IMAD.HI.U32 R0, R3, R45, RZ ;  /* 0x0000002d03007227 */ /* 0x01cfe200078e00ff */
[----:B------:R-:W-:-:S03]  /*1620*/  ISETP.NE.AND P1, PT, R44, 0x1, PT ;  /* 0x000000012c00780c */ /* 0x000fc60003f25270 */
[----:B------:R-:W-:Y:S01]  /*1630*/  HFMA2 R19, -RZ, RZ, 0, 0 ;  /* 0x00000000ff137431 */ /* 0x000fe200000001ff */
[----:B------:R-:W2:Y:S01]  /*1640*/  LDCU.128 UR8, c[0x0][0x3b0] ;  /* 0x00007600ff0877ac */ /* 0x000ea20008000c00 */
[----:B------:R-:W-:Y:S01]  /*1650*/  LOP3.LUT R16, R16, 0x3c, RZ, 0xc0, !PT ;  /* 0x0000003c10107812 */ /* 0x000fe200078ec0ff */
[----:B------:R-:W0:Y:S01]  /*1660*/  LDGDEPBAR ;  /* 0x00000000000079af */ /* 0x000e220000000000 */
[C---:B------:R-:W-:Y:S01]  /*1670*/  ISETP.GE.AND P0, PT, R3.reuse, UR36, PT ;  /* 0x0000002403007c0c */ /* 0x040fe2000bf06270 */
[----:B------:R-:W3:Y:S01]  /*1680*/  LDCU.64 UR6, c[0x0][0x3a0] ;  /* 0x00007400ff0677ac */ /* 0x000ee20008000a00 */
[----:B-----5:R-:W-:Y:S02]  /*1690*/  SHF.R.U32.HI R0, RZ, UR5, R0 ;  /* 0x00000005ff007c19 */ /* 0x020fe40008011600 */
[----:B-1----:R-:W-:Y:S01]  /*16a0*/  IADD3 R11, PT, PT, -R18, UR4, RZ ;  /* 0x00000004120b7c10 */ /* 0x002fe2000fffe1ff */
[----:B------:R-:W1:Y:S01]  /*16b0*/  LDCU.64 UR4, c[0x0][0x380] ;  /* 0x00007000ff0477ac */ /* 0x000e620008000a00 */
[----:B------:R-:W-:-:S02]  /*16c0*/  SEL R15, R3, R0, !P1 ;  /* 0x00000000030f7207 */ /* 0x000fc40004800000 */
[----:B------:R-:W-:Y:S01]  /*16d0*/  ISETP.GE.AND P5, PT, R16, R11, PT ;  /* 0x0000000b1000720c */ /* 0x000fe20003fa6270 */
[----:B--2---:R-:W-:Y:S01]  /*16e0*/  IMAD R0, R42, UR10, RZ ;  /* 0x0000000a2a007c24 */ /* 0x004fe2000f8e02ff */
[----:B------:R-:W-:Y:S01]  /*16f0*/  SEL R13, R15, 0xffffffff, !P0 ;  /* 0xffffffff0f0d7807 */ /* 0x000fe20004000000 */
[----:B------:R-:W-:Y:S01]  /*1700*/  IMAD.WIDE.U32 R4, R43, UR10, R18 ;  /* 0x0000000a2b047c25 */ /* 0x000fe2000f8e0012 */
[----:B------:R-:W-:Y:S02]  /*1710*/  SHF.R.S32.HI R20, RZ, 0x1f, R15 ;  /* 0x0000001fff147819 */ /* 0x000fe4000001140f */
[----:B------:R-:W-:Y:S01]  /*1720*/  ISETP.LT.OR P5, PT, R13, RZ, P5 ;  /* 0x000000ff0d00720c */ /* 0x000fe20002fa1670 */
[----:B------:R-:W-:Y:S01]  /*1730*/  IMAD R57, R43, UR11, R0 ;  /* 0x0000000b2b397c24 */ /* 0x000fe2000f8e0200 */
[----:B------:R-:W-:Y:S01]  /*1740*/  IADD3 R9, PT, PT, -R15, RZ, RZ ;  /* 0x000000ff0f097210 */ /* 0x000fe20007ffe1ff */
[----:B------:R-:W2:Y:S01]  /*1750*/  S2R R0, SR_CgaCtaId ;  /* 0x0000000000007919 */ /* 0x000ea20000008800 */
[----:B------:R-:W-:Y:S01]  /*1760*/  ISETP.EQ.OR P4, PT, R24, 0x2, P5 ;  /* 0x000000021800780c */ /* 0x000fe20002f82670 */
[----:B------:R-:W-:-:S02]  /*1770*/  IMAD.IADD R25, R57, 0x1, R5 ;  /* 0x0000000139197824 */ /* 0x000fc400078e0205 */
[----:B------:R-:W-:Y:S02]  /*1780*/  IMAD.MOV.U32 R24, RZ, RZ, R4 ;  /* 0x000000ffff187224 */ /* 0x000fe400078e0004 */
[----:B------:R-:W-:Y:S02]  /*1790*/  IMAD R8, R20, UR8, RZ ;  /* 0x0000000814087c24 */ /* 0x000fe4000f8e02ff */
[----:B------:R-:W-:Y:S01]  /*17a0*/  IMAD R44, R44, R9, R3 ;  /* 0x000000092c2c7224 */ /* 0x000fe200078e0203 */
[----:B------:R-:W-:Y:S01]  /*17b0*/  MOV R3, 0x400 ;  /* 0x0000040000037802 */ /* 0x000fe20000000f00 */
[----:B------:R-:W4:Y:S01]  /*17c0*/  @!P5 LDC.64 R6, c[0x0][0x3a8] ;  /* 0x0000ea00ff06db82 */ /* 0x000f220000000a00 */
[C---:B------:R-:W-:Y:S02]  /*17d0*/  IMAD.WIDE.U32 R24, R15.reuse, UR8, R24 ;  /* 0x000000080f187c25 */ /* 0x040fe4000f8e0018 */
[----:B------:R-:W-:Y:S02]  /*17e0*/  SHF.R.S32.HI R45, RZ, 0x1f, R44 ;  /* 0x0000001fff2d7819 */ /* 0x000fe4000001142c */
[----:B------:R-:W-:-:S02]  /*17f0*/  IMAD R8, R15, UR9, R8 ;  /* 0x000000090f087c24 */ /* 0x000fc4000f8e0208 */
[----:B------:R-:W-:Y:S01]  /*1800*/  IMAD.WIDE.U32 R54, R43, UR10, RZ ;  /* 0x0000000a2b367c25 */ /* 0x000fe2000f8e00ff */
[----:B------:R-:W5:Y:S02]  /*1810*/  @!P4 LDC.64 R4, c[0x0][0x3a8] ;  /* 0x0000ea00ff04cb82 */ /* 0x000f640000000a00 */
[----:B------:R-:W-:Y:S01]  /*1820*/  IADD3 R25, PT, PT, R25, R8, RZ ;  /* 0x0000000819197210 */ /* 0x000fe20007ffe0ff */
[----:B---3--:R-:W-:-:S04]  /*1830*/  IMAD R9, R45, UR6, RZ ;  /* 0x000000062d097c24 */ /* 0x008fc8000f8e02ff */
[C---:B------:R-:W-:Y:S02]  /*1840*/  IMAD R9, R44.reuse, UR7, R9 ;  /* 0x000000072c097c24 */ /* 0x040fe4000f8e0209 */
[----:B------:R-:W-:-:S04]  /*1850*/  IMAD.WIDE.U32 R24, R44, UR6, R24 ;  /* 0x000000062c187c25 */ /* 0x000fc8000f8e0018 */
[----:B------:R-:W-:Y:S01]  /*1860*/  IMAD.IADD R48, R25, 0x1, R9 ;  /* 0x0000000119307824 */ /* 0x000fe200078e0209 */
[----:B-1----:R-:W-:Y:S02]  /*1870*/  LEA R51, P3, R24, UR4, 0x2 ;  /* 0x0000000418337c11 */ /* 0x002fe4000f8610ff */
[----:B--2---:R-:W-:Y:S02]  /*1880*/  LEA R0, R0, R3, 0x18 ;  /* 0x0000000300007211 */ /* 0x004fe400078ec0ff */
[----:B------:R-:W-:Y:S02]  /*1890*/  LOP3.LUT R3, R2, 0xf, RZ, 0xc0, !PT ;  /* 0x0000000f02037812 */ /* 0x000fe400078ec0ff */
[----:B----4-:R-:W-:Y:S02]  /*18a0*/  @!P5 IADD3 R6, P2, PT, R16, R6, RZ ;  /* 0x000000061006d210 */ /* 0x010fe40007f5e0ff */
[----:B------:R-:W-:Y:S02]  /*18b0*/  LEA.HI.X R48, R24, UR5, R48, 0x2, P3 ;  /* 0x0000000518307c11 */ /* 0x000fe400098f1430 */
[----:B-----5:R-:W-:-:S02]  /*18c0*/  @!P4 LEA R8, P1, R4, R16, 0x1 ;  /* 0x000000100408c211 */ /* 0x020fc400078208ff */
[----:B------:R-:W-:Y:S02]  /*18d0*/  @!P5 LEA R26, P3, R16, R51, 0x2 ;  /* 0x00000033101ad211 */ /* 0x000fe400078610ff */
[----:B------:R-:W-:Y:S02]  /*18e0*/  LOP3.LUT R41, R3, 0x3f0, R2, 0xf8, !PT ;  /* 0x000003f003297812 */ /* 0x000fe400078ef802 */
[----:B------:R-:W-:Y:S01]  /*18f0*/  @!P5 IADD3.X R7, PT, PT, RZ, R7, RZ, P2, !PT ;  /* 0x00000007ff07d210 */ /* 0x000fe200017fe4ff */
[----:B------:R-:W-:Y:S01]  /*1900*/  @!P5 IMAD.X R27, RZ, RZ, R48, P3 ;  /* 0x000000ffff1bd224 */ /* 0x000fe200018e0630 */
[-C--:B------:R-:W-:Y:S02]  /*1910*/  @!P5 LEA R24, P2, R6, R51.reuse, 0x2 ;  /* 0x000000330618d211 */ /* 0x080fe400078410ff */
[----:B------:R-:W-:Y:S02]  /*1920*/  @!P4 LEA.HI.X R5, R4, RZ, R5, 0x1, P1 ;  /* 0x000000ff0405c211 */ /* 0x000fe400008f0c05 */
[----:B------:R-:W-:-:S02]  /*1930*/  @!P4 LEA R4, P1, R8, R51, 0x2 ;  /* 0x000000330804c211 */ /* 0x000fc400078210ff */
[----:B------:R-:W-:Y:S02]  /*1940*/  LEA R41, R41, R0, 0x4 ;  /* 0x0000000029297211 */ /* 0x000fe400078e20ff */
[-C--:B------:R-:W-:Y:S01]  /*1950*/  @!P5 LEA.HI.X R25, R6, R48.reuse, R7, 0x2, P2 ;  /* 0x000000300619d211 */ /* 0x080fe200010f1407 */
[----:B------:R-:W-:Y:S01]  /*1960*/  IMAD.SHL.U32 R6, R2, 0x10, RZ ;  /* 0x0000001002067824 */ /* 0x000fe200078e00ff */
[----:B------:R-:W-:Y:S01]  /*1970*/  @!P4 LEA.HI.X R5, R8, R48, R5, 0x2, P1 ;  /* 0x000000300805c211 */ /* 0x000fe200008f1405 */
[----:B------:R-:W-:Y:S01]  /*1980*/  @!PT LDS RZ, [RZ] ;  /* 0x00000000fffff984 */ /* 0x000fe20000000800 */
[----:B------:R-:W-:Y:S01]  /*1990*/  @!PT LDS RZ, [RZ] ;  /* 0x00000000fffff984 */ /* 0x000fe20000000800 */
[----:B------:R-:W-:Y:S01]  /*19a0*/  @!PT LDS RZ, [RZ] ;  /* 0x00000000fffff984 */ /* 0x000fe20000000800 */
[----:B------:R1:W-:Y:S01]  /*19b0*/  @!P5 LDGSTS.E.BYPASS.LTC128B.128 [R41+0x4040], desc[UR38][R26.64] ;  /* 0x040400001a29dfae */ /* 0x0003e2000b981a26 */
[C---:B------:R-:W-:Y:S02]  /*19c0*/  ISETP.NE.OR P0, PT, R3.reuse, RZ, P0 ;  /* 0x000000ff0300720c */ /* 0x040fe40000705670 */
[----:B------:R-:W-:Y:S01]  /*19d0*/  LOP3.LUT R6, R3, 0xf0, R6, 0xf8, !PT ;  /* 0x000000f003067812 */ /* 0x000fe200078ef806 */
[----:B------:R-:W0:Y:S01]  /*19e0*/  LDGDEPBAR ;  /* 0x00000000000079af */ /* 0x000e220000000000 */
[----:B------:R-:W-:-:S02]  /*19f0*/  ISETP.NE.OR P0, PT, R22, RZ, P0 ;  /* 0x000000ff1600720c */ /* 0x000fc40000705670 */
[----:B------:R-:W-:Y:S01]  /*1a00*/  LOP3.LUT R7, R6, 0xf, R17, 0x78, !PT ;  /* 0x0000000f06077812 */ /* 0x000fe200078e7811 */
[----:B------:R1:W-:Y:S03]  /*1a10*/  @!P5 LDGSTS.E.BYPASS.LTC128B.128 [R41+0x5040], desc[UR38][R24.64] ;  /* 0x050400001829dfae */ /* 0x0003e6000b981a26 */
[----:B------:R-:W-:Y:S01]  /*1a20*/  LEA R56, R7, R0, 0x2 ;  /* 0x0000000007387211 */ /* 0x000fe200078e10ff */
[----:B------:R-:W0:Y:S04]  /*1a30*/  LDGDEPBAR ;  /* 0x00000000000079af */ /* 0x000e280000000000 */
[----:B------:R1:W-:Y:S04]  /*1a40*/  @!P4 LDGSTS.E.BYPASS.LTC128B.128 [R41+0x6040], desc[UR38][R4.64] ;  /* 0x060400000429cfae */ /* 0x0003e8000b981a26 */
[----:B------:R-:W0:Y:S01]  /*1a50*/  LDGDEPBAR ;  /* 0x00000000000079af */ /* 0x000e220000000000 */
[----:B------:R-:W-:-:S04]  /*1a60*/  DEPBAR.LE SB0, 0x3 ;  /* 0x000080c00000791a */ /* 0x000fc80000000000 */
[----:B------:R-:W-:Y:S05]  /*1a70*/  WARPSYNC.ALL ;  /* 0x0000000000007948 */ /* 0x000fea0003800000 */
[----:B------:R-:W-:Y:S06]  /*1a80*/  BAR.SYNC.DEFER_BLOCKING 0x0 ;  /* 0x0000000000007b1d */ /* 0x000fec0000010000 */
[----:B------:R-:W-:Y:S01]  /*1a90*/  BSSY.RECONVERGENT B0, `(.L_x_297) ;  /* 0x00000c9000007945 */ /* 0x000fe20003800200 */
[----:B------:R-:W2:Y:S04]  /*1aa0*/  LDS R52, [R56] ;  /* 0x0000000038347984 */ /* 0x000ea80000000800 */
[----:B------:R-:W3:Y:S04]  /*1ab0*/  LDS R59, [R56+0x400] ;  /* 0x00040000383b7984 */ /* 0x000ee80000000800 */
[----:B------:R-:W4:Y:S04]  /*1ac0*/  LDS R50, [R56+0x800] ;  /* 0x0008000038327984 */ /* 0x000f280000000800 */
[----:B------:R-:W-:Y:S04]  /*1ad0*/  LDS R53, [R56+0xc00] ;  /* 0x000c000038357984 */ /* 0x000fe80000000800 */
[----:B------:R-:W5:Y:S04]  /*1ae0*/  LDS R46, [R56+0x1000] ;  /* 0x00100000382e7984 */ /* 0x000f680000000800 */
[----:B------:R-:W-:Y:S04]  /*1af0*/  LDS R47, [R56+0x1400] ;  /* 0x00140000382f7984 */ /* 0x000fe80000000800 */
[----:B------:R-:W1:Y:S04]  /*1b00*/  LDS R40, [R56+0x1800] ;  /* 0x0018000038287984 */ /* 0x000e680000000800 */
[----:B------:R-:W-:Y:S04]  /*1b10*/  LDS R39, [R56+0x1c00] ;  /* 0x001c000038277984 */ /* 0x000fe80000000800 */
[----:B------:R-:W1:Y:S04]  /*1b20*/  LDS R38, [R56+0x2000] ;  /* 0x0020000038267984 */ /* 0x000e680000000800 */
[----:B------:R-:W-:Y:S04]  /*1b30*/  LDS R37, [R56+0x2400] ;  /* 0x0024000038257984 */ /* 0x000fe80000000800 */
[----:B------:R-:W1:Y:S01]  /*1b40*/  LDS R36, [R56+0x2800] ;  /* 0x0028000038247984 */ /* 0x000e620000000800 */
[----:B--2---:R-:W-:-:S03]  /*1b50*/  FSETP.NEU.FTZ.AND P4, PT, R52, -INF , PT ;  /* 0xff8000003400780b */ /* 0x004fc60003f9d000 */
[----:B------:R-:W-:Y:S01]  /*1b60*/  LDS R35, [R56+0x2c00] ;  /* 0x002c000038237984 */ /* 0x000fe20000000800 */
[----:B---3--:R-:W-:-:S03]  /*1b70*/  FSETP.NEU.FTZ.AND P3, PT, R59, -INF , PT ;  /* 0xff8000003b00780b */ /* 0x008fc60003f7d000 */
[----:B------:R-:W2:Y:S01]  /*1b80*/  LDS R34, [R56+0x3000] ;  /* 0x0030000038227984 */ /* 0x000ea20000000800 */
[----:B----4-:R-:W-:Y:S02]  /*1b90*/  FMNMX3.FTZ R8, R52, R59, R50, !PT ;  /* 0x0000003b34087276 */ /* 0x010fe40007810032 */
[----:B------:R-:W-:Y:S01]  /*1ba0*/  FSETP.NEU.FTZ.AND P2, PT, R50, -INF , PT ;  /* 0xff8000003200780b */ /* 0x000fe20003f5d000 */
[----:B------:R-:W-:Y:S04]  /*1bb0*/  LDS R33, [R56+0x3400] ;  /* 0x0034000038217984 */ /* 0x000fe80000000800 */
[----:B------:R-:W3:Y:S01]  /*1bc0*/  LDS R32, [R56+0x3800] ;  /* 0x0038000038207984 */ /* 0x000ee20000000800 */
[----:B-----5:R-:W-:-:S03]  /*1bd0*/  FMNMX3.FTZ R8, R8, R53, R46, !PT ;  /* 0x0000003508087276 */ /* 0x020fc6000781002e */
[----:B------:R-:W4:Y:S01]  /*1be0*/  LDS R31, [R56+0x3c00] ;  /* 0x003c0000381f7984 */ /* 0x000f220000000800 */
[----:B-1----:R-:W-:-:S04]  /*1bf0*/  FMNMX3.FTZ R8, R8, R47, R40, !PT ;  /* 0x0000002f08087276 */ /* 0x002fc80007810028 */
[----:B------:R-:W-:-:S04]  /*1c00*/  FMNMX3.FTZ R8, R8, R39, R38, !PT ;  /* 0x0000002708087276 */ /* 0x000fc80007810026 */
[----:B------:R-:W-:-:S04]  /*1c10*/  FMNMX3.FTZ R8, R8, R37, R36, !PT ;  /* 0x0000002508087276 */ /* 0x000fc80007810024 */
[----:B--2---:R-:W-:-:S04]  /*1c20*/  FMNMX3.FTZ R8, R8, R35, R34, !PT ;  /* 0x0000002308087276 */ /* 0x004fc80007810022 */
[----:B---3--:R-:W-:-:S04]  /*1c30*/  FMNMX3.FTZ R8, R8, R33, R32, !PT ;  /* 0x0000002108087276 */ /* 0x008fc80007810020 */
        /* <DEDUP_REMOVED lines=26> */
[--C-:B------:R-:W-:Y:S01]  /*1de0*/  FADD.FTZ R21, R39, -R4.reuse ;  /* 0x8000000427157221 */ /* 0x100fe20000010000 */
[----:B------:R-:W-:Y:S01]  /*1df0*/  FMUL.FTZ R23, R23, 1.4426950216293334961 ;  /* 0x3fb8aa3b17177820 */ /* 0x000fe20000410000 */
[--C-:B------:R-:W-:Y:S01]  /*1e00*/  FADD.FTZ R14, R38, -R4.reuse ;  /* 0x80000004260e7221 */ /* 0x100fe20000010000 */
[--C-:B------:R-:W-:Y:S01]  /*1e10*/  FADD.FTZ R12, R37, -R4.reuse ;  /* 0x80000004250c7221 */ /* 0x100fe20000010000 */
[----:B------:R-:W2:Y:S01]  /*1e20*/  MUFU.EX2 R28, R28 ;  /* 0x0000001c001c7308 */ /* 0x000ea20000000800 */
[----:B------:R-:W-:Y:S01]  /*1e30*/  FMUL.FTZ R21, R21, 1.4426950216293334961 ;  /* 0x3fb8aa3b15157820 */ /* 0x000fe20000410000 */
[----:B------:R-:W-:Y:S01]  /*1e40*/  FMUL.FTZ R14, R14, 1.4426950216293334961 ;  /* 0x3fb8aa3b0e0e7820 */ /* 0x000fe20000410000 */
[----:B------:R-:W-:Y:S01]  /*1e50*/  FMUL.FTZ R12, R12, 1.4426950216293334961 ;  /* 0x3fb8aa3b0c0c7820 */ /* 0x000fe20000410000 */
[--C-:B------:R-:W-:Y:S01]  /*1e60*/  FADD.FTZ R10, R36, -R4.reuse ;  /* 0x80000004240a7221 */ /* 0x100fe20000010000 */
[--C-:B------:R-:W-:Y:S01]  /*1e70*/  FADD.FTZ R8, R35, -R4.reuse ;  /* 0x8000000423087221 */ /* 0x100fe20000010000 */
[----:B------:R-:W-:-:S02]  /*1e80*/  FADD.FTZ R7, R34, -R4 ;  /* 0x8000000422077221 */ /* 0x000fc40000010000 */
[----:B------:R-:W3:Y:S01]  /*1e90*/  MUFU.EX2 R27, R27 ;  /* 0x0000001b001b7308 */ /* 0x000ee20000000800 */
[----:B-1----:R-:W-:Y:S01]  /*1ea0*/  FADD.FTZ R5, RZ, R29 ;  /* 0x0000001dff057221 */ /* 0x002fe20000010000 */
[----:B------:R-:W-:Y:S01]  /*1eb0*/  FMUL.FTZ R10, R10, 1.4426950216293334961 ;  /* 0x3fb8aa3b0a0a7820 */ /* 0x000fe20000410000 */
[----:B------:R-:W-:Y:S01]  /*1ec0*/  FMUL.FTZ R8, R8, 1.4426950216293334961 ;  /* 0x3fb8aa3b08087820 */ /* 0x000fe20000410000 */
[----:B------:R-:W-:-:S04]  /*1ed0*/  FMUL.FTZ R7, R7, 1.4426950216293334961 ;  /* 0x3fb8aa3b07077820 */ /* 0x000fc80000410000 */
[----:B------:R-:W1:Y:S01]  /*1ee0*/  MUFU.EX2 R26, R26 ;  /* 0x0000001a001a7308 */ /* 0x000e620000000800 */
[----:B--2---:R-:W-:-:S07]  /*1ef0*/  FADD.FTZ R6, R5, R28 ;  /* 0x0000001c05067221 */ /* 0x004fce0000010000 */
[----:B------:R-:W2:Y:S01]  /*1f00*/  MUFU.EX2 R25, R25 ;  /* 0x0000001900197308 */ /* 0x000ea20000000800 */
[----:B---3--:R-:W-:-:S07]  /*1f10*/  FADD.FTZ R5, R6, R27 ;  /* 0x0000001b06057221 */ /* 0x008fce0000010000 */
[----:B------:R-:W3:Y:S01]  /*1f20*/  MUFU.EX2 R24, R24 ;  /* 0x0000001800187308 */ /* 0x000ee20000000800 */
[----:B-1----:R-:W-:-:S07]  /*1f30*/  FADD.FTZ R6, R5, R26 ;  /* 0x0000001a05067221 */ /* 0x002fce0000010000 */
[----:B------:R-:W1:Y:S01]  /*1f40*/  MUFU.EX2 R23, R23 ;  /* 0x0000001700177308 */ /* 0x000e620000000800 */
[----:B--2---:R-:W-:Y:S01]  /*1f50*/  FADD.FTZ R5, R6, R25 ;  /* 0x0000001906057221 */ /* 0x004fe20000010000 */
[----:B------:R-:W-:-:S04]  /*1f60*/  FADD.FTZ R6, R33, -R4 ;  /* 0x8000000421067221 */ /* 0x000fc80000010000 */
[----:B------:R-:W-:Y:S02]  /*1f70*/  FMUL.FTZ R6, R6, 1.4426950216293334961 ;  /* 0x3fb8aa3b06067820 */ /* 0x000fe40000410000 */
[----:B------:R-:W2:Y:S01]  /*1f80*/  MUFU.EX2 R21, R21 ;  /* 0x0000001500157308 */ /* 0x000ea20000000800 */
[----:B---3--:R-:W-:Y:S01]  /*1f90*/  FADD.FTZ R58, R5, R24 ;  /* 0x00000018053a7221 */ /* 0x008fe20000010000 */
[--C-:B------:R-:W-:Y:S01]  /*1fa0*/  FADD.FTZ R5, R32, -R4.reuse ;  /* 0x8000000420057221 */ /* 0x100fe20000010000 */
[----:B------:R-:W-:-:S03]  /*1fb0*/  FADD.FTZ R4, R31, -R4 ;  /* 0x800000041f047221 */ /* 0x000fc60000010000 */
[----:B------:R-:W-:Y:S01]  /*1fc0*/  FMUL.FTZ R5, R5, 1.4426950216293334961 ;  /* 0x3fb8aa3b05057820 */ /* 0x000fe20000410000 */
[----:B------:R-:W-:Y:S01]  /*1fd0*/  FMUL.FTZ R4, R4, 1.4426950216293334961 ;  /* 0x3fb8aa3b04047820 */ /* 0x000fe20000410000 */
[----:B------:R-:W3:Y:S01]  /*1fe0*/  MUFU.EX2 R14, R14 ;  /* 0x0000000e000e7308 */ /* 0x000ee20000000800 */
[----:B-1----:R-:W-:-:S07]  /*1ff0*/  FADD.FTZ R58, R58, R23 ;  /* 0x000000173a3a7221 */ /* 0x002fce0000010000 */
[----:B------:R-:W1:Y:S01]  /*2000*/  MUFU.EX2 R12, R12 ;  /* 0x0000000c000c7308 */ /* 0x000e620000000800 */
[----:B--2---:R-:W-:-:S07]  /*2010*/  FADD.FTZ R9, R58, R21 ;  /* 0x000000153a097221 */ /* 0x004fce0000010000 */
[----:B------:R-:W2:Y:S01]  /*2020*/  MUFU.EX2 R10, R10 ;  /* 0x0000000a000a7308 */ /* 0x000ea20000000800 */
[----:B---3--:R-:W-:-:S07]  /*2030*/  FADD.FTZ R9, R9, R14 ;  /* 0x0000000e09097221 */ /* 0x008fce0000010000 */
        /* <DEDUP_REMOVED lines=10> */
[C---:B------:R-:W-:Y:S02]  /*20e0*/  SEL R9, R3.reuse, 0xffffffff, P4 ;  /* 0xffffffff03097807 */ /* 0x040fe40002000000 */
[C---:B------:R-:W-:Y:S02]  /*20f0*/  @P3 LOP3.LUT R9, R3.reuse, 0x10, RZ, 0xfc, !PT ;  /* 0x0000001003093812 */ /* 0x040fe400078efcff */
[----:B------:R-:W-:Y:S02]  /*2100*/  @P2 LOP3.LUT R9, R3, 0x20, RZ, 0xfc, !PT ;  /* 0x0000002003092812 */ /* 0x000fe400078efcff */
[----:B------:R-:W-:Y:S01]  /*2110*/  FSETP.NEU.FTZ.AND P4, PT, R46, -INF , PT ;  /* 0xff8000002e00780b */ /* 0x000fe20003f9d000 */
[----:B---3--:R-:W-:Y:S01]  /*2120*/  FADD.FTZ R53, R50, R5 ;  /* 0x0000000532357221 */ /* 0x008fe20000010000 */
[----:B------:R-:W-:-:S02]  /*2130*/  FSETP.NEU.FTZ.AND P2, PT, R40, -INF , PT ;  /* 0xff8000002800780b */ /* 0x000fc40003f5d000 */
[----:B------:R-:W-:Y:S02]  /*2140*/  FSETP.NEU.FTZ.AND P3, PT, R47, -INF , PT ;  /* 0xff8000002f00780b */ /* 0x000fe40003f7d000 */
[----:B------:R-:W-:Y:S02]  /*2150*/  @P1 LOP3.LUT R9, R3, 0x30, RZ, 0xfc, !PT ;  /* 0x0000003003091812 */ /* 0x000fe400078efcff */
[----:B------:R-:W-:Y:S01]  /*2160*/  FSETP.NEU.FTZ.AND P1, PT, R39, -INF , PT ;  /* 0xff8000002700780b */ /* 0x000fe20003f3d000 */
[----:B-1----:R-:W-:-:S04]  /*2170*/  FADD.FTZ R53, R53, R4 ;  /* 0x0000000435357221 */ /* 0x002fc80000010000 */
[C---:B------:R-:W-:Y:S01]  /*2180*/  @P4 LOP3.LUT R9, R3.reuse, 0x40, RZ, 0xfc, !PT ;  /* 0x0000004003094812 */ /* 0x040fe200078efcff */
[----:B------:R-:W1:Y:S01]  /*2190*/  SHFL.BFLY PT, R40, R53, 0x8, 0x1f ;  /* 0x0d001f0035287f89 */ /* 0x000e6200000e0000 */
[----:B------:R-:W-:Y:S02]  /*21a0*/  FSETP.NEU.FTZ.AND P4, PT, R38, -INF , PT ;  /* 0xff8000002600780b */ /* 0x000fe40003f9d000 */
[----:B------:R-:W-:Y:S02]  /*21b0*/  @P3 LOP3.LUT R9, R3, 0x50, RZ, 0xfc, !PT ;  /* 0x0000005003093812 */ /* 0x000fe400078efcff */
[----:B------:R-:W-:Y:S02]  /*21c0*/  FSETP.NEU.FTZ.AND P3, PT, R37, -INF , PT ;  /* 0xff8000002500780b */ /* 0x000fe40003f7d000 */
[----:B------:R-:W-:Y:S02]  /*21d0*/  @P2 LOP3.LUT R9, R3, 0x60, RZ, 0xfc, !PT ;  /* 0x0000006003092812 */ /* 0x000fe400078efcff */
[----:B------:R-:W-:-:S02]  /*21e0*/  FSETP.NEU.FTZ.AND P2, PT, R36, -INF , PT ;  /* 0xff8000002400780b */ /* 0x000fc40003f5d000 */
[----:B------:R-:W-:Y:S02]  /*21f0*/  @P1 LOP3.LUT R9, R3, 0x70, RZ, 0xfc, !PT ;  /* 0x0000007003091812 */ /* 0x000fe400078efcff */
[----:B------:R-:W-:Y:S02]  /*2200*/  FSETP.NEU.FTZ.AND P1, PT, R35, -INF , PT ;  /* 0xff8000002300780b */ /* 0x000fe40003f3d000 */
[C---:B------:R-:W-:Y:S02]  /*2210*/  @P4 LOP3.LUT R9, R3.reuse, 0x80, RZ, 0xfc, !PT ;  /* 0x0000008003094812 */ /* 0x040fe400078efcff */
[----:B------:R-:W-:Y:S02]  /*2220*/  FSETP.NEU.FTZ.AND P4, PT, R34, -INF , PT ;  /* 0xff8000002200780b */ /* 0x000fe40003f9d000 */
[----:B------:R-:W-:Y:S02]  /*2230*/  @P3 LOP3.LUT R9, R3, 0x90, RZ, 0xfc, !PT ;  /* 0x0000009003093812 */ /* 0x000fe400078efcff */
[----:B------:R-:W-:-:S02]  /*2240*/  FSETP.NEU.FTZ.AND P3, PT, R33, -INF , PT ;  /* 0xff8000002100780b */ /* 0x000fc40003f7d000 */
[----:B------:R-:W-:Y:S01]  /*2250*/  @P2 LOP3.LUT R9, R3, 0xa0, RZ, 0xfc, !PT ;  /* 0x000000a003092812 */ /* 0x000fe200078efcff */
[----:B-1----:R-:W-:Y:S01]  /*2260*/  FADD.FTZ R40, R53, R40 ;  /* 0x0000002835287221 */ /* 0x002fe20000010000 */
[----:B------:R-:W-:Y:S02]  /*2270*/  FSETP.NEU.FTZ.AND P2, PT, R32, -INF , PT ;  /* 0xff8000002000780b */ /* 0x000fe40003f5d000 */
[----:B------:R-:W-:Y:S02]  /*2280*/  @P1 LOP3.LUT R9, R3, 0xb0, RZ, 0xfc, !PT ;  /* 0x000000b003091812 */ /* 0x000fe400078efcff */
[----:B------:R-:W1:Y:S01]  /*2290*/  SHFL.BFLY PT, R33, R40, 0x4, 0x1f ;  /* 0x0c801f0028217f89 */ /* 0x000e6200000e0000 */
[----:B------:R-:W-:Y:S02]  /*22a0*/  FSETP.NEU.FTZ.AND P1, PT, R31, -INF , PT ;  /* 0xff8000001f00780b */ /* 0x000fe40003f3d000 */
[C---:B------:R-:W-:Y:S02]  /*22b0*/  @P4 LOP3.LUT R9, R3.reuse, 0xc0, RZ, 0xfc, !PT ;  /* 0x000000c003094812 */ /* 0x040fe400078efcff */
[----:B------:R-:W-:-:S04]  /*22c0*/  @P3 LOP3.LUT R9, R3, 0xd0, RZ, 0xfc, !PT ;  /* 0x000000d003093812 */ /* 0x000fc800078efcff */
[----:B------:R-:W-:-:S05]  /*22d0*/  @P2 LOP3.LUT R9, R3, 0xe0, RZ, 0xfc, !PT ;  /* 0x000000e003092812 */ /* 0x000fca00078efcff */
[----:B------:R-:W-:-:S05]  /*22e0*/  @P1 LOP3.LUT R9, R3, 0xf0, RZ, 0xfc, !PT ;  /* 0x000000f003091812 */ /* 0x000fca00078efcff */
        /* <DEDUP_REMOVED lines=9> */
[----:B-1----:R-:W-:-:S04]  /*2380*/  FADD.FTZ R31, R36, R31 ;  /* 0x0000001f241f7221 */ /* 0x002fc80000010000 */
[----:B------:R-:W1:Y:S01]  /*2390*/  MUFU.RCP R34, R31 ;  /* 0x0000001f00227308 */ /* 0x000e620000001000 */
[----:B------:R-:W-:-:S07]  /*23a0*/  FSETP.NE.FTZ.AND P1, PT, R31, RZ, PT ;  /* 0x000000ff1f00720b */ /* 0x000fce0003f35000 */
[----:B------:R-:W3:Y:S01]  /*23b0*/  MUFU.LG2 R31, R31 ;  /* 0x0000001f001f7308 */ /* 0x000ee20000000c00 */
[----:B--2---:R-:W-:Y:S02]  /*23c0*/  VIMNMX R32, PT, PT, R33, R32, !PT ;  /* 0x0000002021207248 */ /* 0x004fe40007fe0100 */
[----:B-1----:R-:W-:Y:S02]  /*23d0*/  FSEL R9, R34, RZ, P1 ;  /* 0x000000ff22097208 */ /* 0x002fe40000800000 */
[----:B------:R-:W-:-:S03]  /*23e0*/  LOP3.LUT P1, RZ, R2, 0x30f, RZ, 0xc0, !PT ;  /* 0x0000030f02ff7812 */ /* 0x000fc6000782c0ff */
[-C--:B------:R-:W-:Y:S01]  /*23f0*/  FMUL.FTZ R29, R29, R9.reuse ;  /* 0x000000091d1d7220 */ /* 0x080fe20000410000 */
        /* <DEDUP_REMOVED lines=14> */
[----:B------:R-:W-:Y:S01]  /*24e0*/  FMUL.FTZ R9, R4, R9 ;  /* 0x0000000904097220 */ /* 0x000fe20000410000 */
[----:B------:R-:W-:Y:S01]  /*24f0*/  STS [R56], R29 ;  /* 0x0000001d38007388 */ /* 0x000fe20000000800 */
[----:B---3--:R-:W-:-:S03]  /*2500*/  FFMA.FTZ R30, R31, 0.69314718246459960938, R30 ;  /* 0x3f3172181f1e7823 */ /* 0x008fc6000001001e */
[----:B------:R-:W1:Y:S04]  /*2510*/  SHFL.BFLY PT, R4, R32, 0x1, 0x1f ;  /* 0x0c201f0020047f89 */ /* 0x000e6800000e0000 */
[----:B------:R-:W-:Y:S04]  /*2520*/  STS [R56+0x400], R37 ;  /* 0x0004002538007388 */ /* 0x000fe80000000800 */
[----:B------:R-:W-:Y:S04]  /*2530*/  STS [R56+0x800], R27 ;  /* 0x0008001b38007388 */ /* 0x000fe80000000800 */
[----:B------:R-:W-:Y:S04]  /*2540*/  STS [R56+0xc00], R35 ;  /* 0x000c002338007388 */ /* 0x000fe80000000800 */
[----:B------:R-:W-:Y:S04]  /*2550*/  STS [R56+0x1000], R25 ;  /* 0x0010001938007388 */ /* 0x000fe80000000800 */
[----:B------:R-:W-:Y:S04]  /*2560*/  STS [R56+0x1400], R39 ;  /* 0x0014002738007388 */ /* 0x000fe80000000800 */
[----:B------:R-:W-:Y:S01]  /*2570*/  STS [R56+0x1800], R23 ;  /* 0x0018001738007388 */ /* 0x000fe20000000800 */
[----:B-1----:R-:W-:-:S03]  /*2580*/  VIMNMX R4, PT, PT, R32, R4, !PT ;  /* 0x0000000420047248 */ /* 0x002fc60007fe0100 */
[----:B------:R-:W-:Y:S04]  /*2590*/  STS [R56+0x2000], R33 ;  /* 0x0020002138007388 */ /* 0x000fe80000000800 */
[----:B------:R-:W-:Y:S04]  /*25a0*/  STS [R56+0x2400], R47 ;  /* 0x0024002f38007388 */ /* 0x000fe80000000800 */
[----:B------:R-:W-:Y:S04]  /*25b0*/  STS [R56+0x2800], R53 ;  /* 0x0028003538007388 */ /* 0x000fe80000000800 */
[----:B------:R-:W-:Y:S04]  /*25c0*/  STS [R56+0x2c00], R59 ;  /* 0x002c003b38007388 */ /* 0x000fe80000000800 */
[----:B------:R-:W-:Y:S04]  /*25d0*/  STS [R56+0x3000], R7 ;  /* 0x0030000738007388 */ /* 0x000fe80000000800 */
[----:B------:R-:W-:Y:S04]  /*25e0*/  STS [R56+0x3400], R61 ;  /* 0x0034003d38007388 */ /* 0x000fe80000000800 */
[----:B------:R-:W-:Y:S04]  /*25f0*/  STS [R56+0x3800], R5 ;  /* 0x0038000538007388 */ /* 0x000fe80000000800 */
[----:B------:R-:W-:Y:S04]  /*2600*/  STS [R56+0x3c00], R9 ;  /* 0x003c000938007388 */ /* 0x000fe80000000800 */
[----:B------:R1:W-:Y:S02]  /*2610*/  STS [R56+0x1c00], R21 ;  /* 0x001c001538007388 */ /* 0x0003e40000000800 */
[----:B-1----:R-:W-:Y:S01]  /*2620*/  IMAD R21, R17, 0x4, R0 ;  /* 0x0000000411157824 */ /* 0x002fe200078e0200 */
[----:B------:R-:W-:Y:S06]  /*2630*/  @P0 BRA `(.L_x_298) ;  /* 0x0000000000380947 */ /* 0x000fec0003800000 */
[----:B------:R-:W1:Y:S01]  /*2640*/  LDCU.64 UR8, c[0x0][0x420] ;  /* 0x00008400ff0877ac */ /* 0x000e620008000a00 */
[----:B------:R-:W2:Y:S01]  /*2650*/  LDCU.128 UR4, c[0x0][0x410] ;  /* 0x00008200ff0477ac */ /* 0x000ea20008000c00 */
[----:B-1----:R-:W-:Y:S02]  /*2660*/  IMAD R6, R42, UR8, RZ ;  /* 0x000000082a067c24 */ /* 0x002fe4000f8e02ff */
[----:B------:R-:W-:-:S04]  /*2670*/  IMAD.WIDE.U32 R8, R43, UR8, RZ ;  /* 0x000000082b087c25 */ /* 0x000fc8000f8e00ff */
[----:B------:R-:W-:Y:S02]  /*2680*/  IMAD R3, R43, UR9, R6 ;  /* 0x000000092b037c24 */ /* 0x000fe4000f8e0206 */
[----:B--2---:R-:W-:-:S03]  /*2690*/  IMAD R6, R20, UR6, RZ ;  /* 0x0000000614067c24 */ /* 0x004fc6000f8e02ff */
[----:B------:R-:W-:Y:S01]  /*26a0*/  IADD3 R9, PT, PT, R9, R3, RZ ;  /* 0x0000000309097210 */ /* 0x000fe20007ffe0ff */
[C---:B------:R-:W-:Y:S02]  /*26b0*/  IMAD R6, R15.reuse, UR7, R6 ;  /* 0x000000070f067c24 */ /* 0x040fe4000f8e0206 */
[----:B------:R-:W-:-:S03]  /*26c0*/  IMAD.WIDE.U32 R8, R15, UR6, R8 ;  /* 0x000000060f087c25 */ /* 0x000fc6000f8e0008 */
[----:B------:R-:W-:-:S04]  /*26d0*/  IADD3 R3, P0, PT, R44, R8, RZ ;  /* 0x000000082c037210 */ /* 0x000fc80007f1e0ff */
[----:B------:R-:W-:Y:S02]  /*26e0*/  IADD3.X R6, PT, PT, R45, R9, R6, P0, !PT ;  /* 0x000000092d067210 */ /* 0x000fe400007fe406 */
[----:B------:R-:W-:-:S04]  /*26f0*/  LEA R8, P0, R3, UR4, 0x2 ;  /* 0x0000000403087c11 */ /* 0x000fc8000f8010ff */
[----:B------:R-:W-:-:S05]  /*2700*/  LEA.HI.X R9, R3, UR5, R6, 0x2, P0 ;  /* 0x0000000503097c11 */ /* 0x000fca00080f1406 */
[----:B------:R1:W-:Y:S04]  /*2710*/  STG.E desc[UR38][R8.64], R30 ;  /* 0x0000001e08007986 */ /* 0x0003e8000c101926 */
.L_x_298:
[----:B------:R-:W-:Y:S05]  /*2720*/  BSYNC.RECONVERGENT B0 ;  /* 0x0000000000007941 */ /* 0x000fea0003800200 */
.L_x_297:
[----:B------:R-:W-:Y:S01]  /*2730*/  @!P1 STS [R21+0x4000], R4 ;  /* 0x0040000415009388 */ /* 0x000fe20000000800 */
[----:B------:R-:W-:Y:S01]  /*2740*/  BSSY.RECONVERGENT B1, `(.L_x_299) ;  /* 0x00000e9000017945 */ /* 0x000fe20003800200 */
[----:B------:R-:W-:Y:S01]  /*2750*/  IMAD.MOV.U32 R14, RZ, RZ, RZ ;  /* 0x000000ffff0e7224 */ /* 0x000fe200078e00ff */
[----:B------:R-:W-:Y:S01]  /*2760*/  MOV R12, RZ ;  /* 0x000000ff000c7202 */ /* 0x000fe20000000f00 */
[----:B------:R-:W-:Y:S01]  /*2770*/  BAR.SYNC.DEFER_BLOCKING 0x0 ;  /* 0x0000000000007b1d */ /* 0x000fe20000010000 */
[----:B-1----:R-:W-:Y:S01]  /*2780*/  IMAD.MOV.U32 R9, RZ, RZ, RZ ;  /* 0x000000ffff097224 */ /* 0x002fe200078e00ff */
[----:B------:R-:W-:Y:S01]  /*2790*/  IADD3 R47, PT, PT, R41, 0x4040, RZ ;  /* 0x00004040292f7810 */ /* 0x000fe20007ffe0ff */
[----:B------:R-:W-:Y:S01]  /*27a0*/  IMAD.MOV.U32 R10, RZ, RZ, RZ ;  /* 0x000000ffff0a7224 */ /* 0x000fe200078e00ff */
[----:B------:R-:W-:Y:S02]  /*27b0*/  IADD3 R57, PT, PT, R55, R57, RZ ;  /* 0x0000003937397210 */ /* 0x000fe40007ffe0ff */
        /* <DEDUP_REMOVED lines=15> */
[----:B------:R-:W-:Y:S01]  /*28b0*/  LOP3.LUT R40, R3, 0xfffffffc, RZ, 0xc0, !PT ;  /* 0xfffffffc03287812 */ /* 0x000fe200078ec0ff */
[----:B------:R-:W-:Y:S02]  /*28c0*/  IMAD.MOV.U32 R12, RZ, RZ, RZ ;  /* 0x000000ffff0c7224 */ /* 0x000fe400078e00ff */
[----:B------:R-:W-:-:S08]  /*28d0*/  IMAD.MOV.U32 R10, RZ, RZ, RZ ;  /* 0x000000ffff0a7224 */ /* 0x000fd000078e00ff */
.L_x_303:
[C---:B------:R-:W-:Y:S02]  /*28e0*/  VIADD R53, R8.reuse, 0x3 ;  /* 0x0000000308357836 */ /* 0x040fe40000000000 */
[C---:B------:R-:W-:Y:S02]  /*28f0*/  IMAD.SHL.U32 R4, R8.reuse, 0x10, RZ ;  /* 0x0000001008047824 */ /* 0x040fe400078e00ff */
[C---:B------:R-:W-:Y:S01]  /*2900*/  VIADD R61, R8.reuse, 0x5 ;  /* 0x00000005083d7836 */ /* 0x040fe20000000000 */
[-C--:B------:R-:W-:Y:S01]  /*2910*/  ISETP.GT.OR P0, PT, R53, R46.reuse, !P6 ;  /* 0x0000002e3500720c */ /* 0x080fe20007704670 */
[----:B------:R-:W-:Y:S01]  /*2920*/  VIADD R7, R8, 0x1 ;  /* 0x0000000108077836 */ /* 0x000fe20000000000 */
[----:B------:R-:W-:Y:S02]  /*2930*/  LOP3.LUT R4, R4, 0x3fffffc0, RZ, 0xc0, !PT ;  /* 0x3fffffc004047812 */ /* 0x000fe400078ec0ff */
[-C--:B------:R-:W-:Y:S02]  /*2940*/  ISETP.GE.OR P0, PT, R16, R11.reuse, P0 ;  /* 0x0000000b1000720c */ /* 0x080fe40000706670 */
[--C-:B------:R-:W-:Y:S01]  /*2950*/  LOP3.LUT R3, R4, 0xf, R17.reuse, 0xf8, !PT ;  /* 0x0000000f04037812 */ /* 0x100fe200078ef811 */
[----:B------:R-:W-:Y:S01]  /*2960*/  IMAD.SHL.U32 R4, R7, 0x10, RZ ;  /* 0x0000001007047824 */ /* 0x000fe200078e00ff */
[----:B------:R-:W-:Y:S02]  /*2970*/  PLOP3.LUT P6, PT, P4, PT, PT, 0x80, 0x8 ;  /* 0x000000000008781c */ /* 0x000fe400027cf070 */
[----:B------:R-:W-:Y:S02]  /*2980*/  LOP3.LUT R3, R3, 0xc, R8, 0x78, !PT ;  /* 0x0000000c03037812 */ /* 0x000fe400078e7808 */
[----:B------:R-:W-:Y:S02]  /*2990*/  ISETP.GT.OR P2, PT, R61, R46, !P6 ;  /* 0x0000002e3d00720c */ /* 0x000fe40007744670 */
[----:B------:R-:W-:Y:S01]  /*29a0*/  LOP3.LUT R4, R4, 0x7fffffd0, RZ, 0xc0, !PT ;  /* 0x7fffffd004047812 */ /* 0x000fe200078ec0ff */
[----:B------:R-:W-:Y:S01]  /*29b0*/  IMAD R5, R3, 0x4, R0 ;  /* 0x0000000403057824 */ /* 0x000fe200078e0200 */
[----:B------:R-:W-:Y:S01]  /*29c0*/  ISETP.GE.OR P2, PT, R16, R11, P2 ;  /* 0x0000000b1000720c */ /* 0x000fe20001746670 */
[----:B------:R-:W1:Y:S01]  /*29d0*/  @!P0 LDC.64 R22, c[0x0][0x3a8] ;  /* 0x0000ea00ff168b82 */ /* 0x000e620000000a00 */
[----:B------:R-:W-:Y:S01]  /*29e0*/  @!P0 IMAD.MOV.U32 R58, RZ, RZ, R16 ;  /* 0x000000ffff3a8224 */ /* 0x000fe200078e0010 */
[----:B------:R-:W-:Y:S01]  /*29f0*/  LOP3.LUT R4, R4, 0xf, R17, 0xf8, !PT ;  /* 0x0000000f04047812 */ /* 0x000fe200078ef811 */
[----:B------:R-:W-:Y:S01]  /*2a00*/  @!P0 IMAD.MOV.U32 R59, RZ, RZ, RZ ;  /* 0x000000ffff3b8224 */ /* 0x000fe200078e00ff */
[----:B------:R-:W2:Y:S02]  /*2a10*/  LDS R5, [R5] ;  /* 0x0000000005057984 */ /* 0x000ea40000000800 */
[----:B------:R-:W-:Y:S05]  /*2a20*/  LOP3.LUT R7, R4, 0xd, R7, 0x78, !PT ;  /* 0x0000000d04077812 */ /* 0x000fea00078e7807 */
[----:B------:R-:W-:Y:S02]  /*2a30*/  IMAD R3, R7, 0x4, R0 ;  /* 0x0000000407037824 */ /* 0x000fe400078e0200 */
[----:B------:R-:W-:Y:S05]  /*2a40*/  VIADD R7, R8, 0x2 ;  /* 0x0000000208077836 */ /* 0x000fea0000000000 */
[----:B------:R-:W-:Y:S04]  /*2a50*/  SHF.L.U32 R6, R7, 0x4, RZ ;  /* 0x0000000407067819 */ /* 0x000fe800000006ff */
[----:B------:R-:W-:Y:S04]  /*2a60*/  LOP3.LUT R6, R6, 0x3fffffe0, RZ, 0xc0, !PT ;  /* 0x3fffffe006067812 */ /* 0x000fe800078ec0ff */
[----:B------:R-:W-:Y:S04]  /*2a70*/  LOP3.LUT R6, R6, 0xf, R17, 0xf8, !PT ;  /* 0x0000000f06067812 */ /* 0x000fe800078ef811 */
[----:B------:R-:W-:Y:S01]  /*2a80*/  LOP3.LUT R7, R6, 0xe, R7, 0x78, !PT ;  /* 0x0000000e06077812 */ /* 0x000fe200078e7807 */
[C---:B-1----:R-:W-:Y:S04]  /*2a90*/  @!P0 IMAD.WIDE.U32 R58, R53.reuse, R22, R58 ;  /* 0x00000016353a8225 */ /* 0x042fe800078e003a */
[----:B------:R-:W-:Y:S01]  /*2aa0*/  @!P0 IMAD R23, R53, R23, R59 ;  /* 0x0000001735178224 */ /* 0x000fe200078e023b */
[----:B------:R-:W-:Y:S02]  /*2ab0*/  @!P0 LEA R52, P1, R58, R51, 0x2 ;  /* 0x000000333a348211 */ /* 0x000fe400078210ff */
[----:B------:R-:W-:Y:S02]  /*2ac0*/  IADD3 R59, PT, PT, R8, 0x4, RZ ;  /* 0x00000004083b7810 */ /* 0x000fe40007ffe0ff */
[----:B------:R-:W-:Y:S02]  /*2ad0*/  @!P0 LEA.HI.X R53, R58, R48, R23, 0x2, P1 ;  /* 0x000000303a358211 */ /* 0x000fe400008f1417 */
[----:B------:R-:W1:Y:S01]  /*2ae0*/  @!P2 LDC.64 R22, c[0x0][0x3a8] ;  /* 0x0000ea00ff16ab82 */ /* 0x000e620000000a00 */
[----:B------:R-:W-:Y:S02]  /*2af0*/  ISETP.GT.OR P1, PT, R59, R46, !P6 ;  /* 0x0000002e3b00720c */ /* 0x000fe40007724670 */
[----:B------:R-:W-:Y:S01]  /*2b00*/  @!PT LDS RZ, [RZ] ;  /* 0x00000000fffff984 */ /* 0x000fe20000000800 */
[----:B------:R-:W-:Y:S01]  /*2b10*/  @!PT LDS RZ, [RZ] ;  /* 0x00000000fffff984 */ /* 0x000fe20000000800 */
[----:B------:R-:W-:Y:S01]  /*2b20*/  @!PT LDS RZ, [RZ] ;  /* 0x00000000fffff984 */ /* 0x000fe20000000800 */
[----:B------:R3:W-:Y:S01]  /*2b30*/  @!P0 LDGSTS.E.BYPASS.LTC128B.128 [R41+0x7040], desc[UR38][R52.64] ;  /* 0x0704000034298fae */ /* 0x0007e2000b981a26 */
[----:B--2---:R-:W-:Y:S02]  /*2b40*/  FSETP.GT.FTZ.AND P0, PT, R5, RZ, PT ;  /* 0x000000ff0500720b */ /* 0x004fe40003f14000 */
[CC--:B------:R-:W-:Y:S02]  /*2b50*/  ISETP.GE.OR P1, PT, R16.reuse, R11.reuse, P1 ;  /* 0x0000000b1000720c */ /* 0x0c0fe40000f26670 */
[----:B------:R-:W0:Y:S01]  /*2b60*/  LDGDEPBAR ;  /* 0x00000000000079af */ /* 0x000e220000000000 */
[----:B------:R-:W-:Y:S04]  /*2b70*/  ISETP.LT.OR P0, PT, R13, RZ, !P0 ;  /* 0x000000ff0d00720c */ /* 0x000fe80004701670 */
[----:B------:R-:W-:Y:S06]  /*2b80*/  ISETP.GE.OR P0, PT, R16, R11, P0 ;  /* 0x0000000b1000720c */ /* 0x000fec0000706670 */
[----:B------:R-:W-:Y:S01]  /*2b90*/  @!P1 MOV R26, R16 ;  /* 0x00000010001a9202 */ /* 0x000fe20000000f00 */
[----:B------:R-:W-:Y:S01]  /*2ba0*/  @!P1 IMAD.MOV.U32 R27, RZ, RZ, RZ ;  /* 0x000000ffff1b9224 */ /* 0x000fe200078e00ff */
[----:B---3--:R-:W2:Y:S01]  /*2bb0*/  @!P1 LDC.64 R52, c[0x0][0x3a8] ;  /* 0x0000ea00ff349b82 */ /* 0x008ea20000000a00 */
[----:B------:R-:W-:Y:S04]  /*2bc0*/  DEPBAR.LE SB0, 0x3 ;  /* 0x000080c00000791a */ /* 0x000fe80000000000 */
[----:B------:R-:W3:Y:S01]  /*2bd0*/  LDS R3, [R3] ;  /* 0x0000000003037984 */ /* 0x000ee20000000800 */
[C---:B--2---:R-:W-:Y:S04]  /*2be0*/  @!P1 IMAD.WIDE.U32 R26, R59.reuse, R52, R26 ;  /* 0x000000343b1a9225 */ /* 0x044fe800078e001a */
[----:B------:R-:W-:Y:S01]  /*2bf0*/  @!P1 IMAD R58, R59, R53, R27 ;  /* 0x000000353b3a9224 */ /* 0x000fe200078e021b */
[C---:B------:R-:W-:Y:S04]  /*2c00*/  @!P1 LEA R52, P3, R26.reuse, R51, 0x2 ;  /* 0x000000331a349211 */ /* 0x040fe800078610ff */
[----:B------:R-:W-:Y:S02]  /*2c10*/  @!P1 LEA.HI.X R53, R26, R48, R58, 0x2, P3 ;  /* 0x000000301a359211 */ /* 0x000fe400018f143a */
[----:B------:R-:W2:Y:S05]  /*2c20*/  @!P0 LDS.128 R24, [R41+0x4040] ;  /* 0x0040400029188984 */ /* 0x000eaa0000000c00 */
[----:B------:R-:W-:Y:S01]  /*2c30*/  @!PT LDS RZ, [RZ] ;  /* 0x00000000fffff984 */ /* 0x000fe20000000800 */
[----:B------:R-:W-:Y:S01]  /*2c40*/  @!PT LDS RZ, [RZ] ;  /* 0x00000000fffff984 */ /* 0x000fe20000000800 */
[----:B------:R-:W-:Y:S01]  /*2c50*/  @!PT LDS RZ, [RZ] ;  /* 0x00000000fffff984 */ /* 0x000fe20000000800 */
[----:B------:R4:W-:Y:S05]  /*2c60*/  @!P1 LDGSTS.E.BYPASS.LTC128B.128 [R41+0x4040], desc[UR38][R52.64] ;  /* 0x0404000034299fae */ /* 0x0009ea000b981a26 */
[----:B------:R-:W0:Y:S01]  /*2c70*/  LDGDEPBAR ;  /* 0x00000000000079af */ /* 0x000e220000000000 */
[----:B---3--:R-:W-:Y:S04]  /*2c80*/  FSETP.GT.FTZ.AND P1, PT, R3, RZ, PT ;  /* 0x000000ff0300720b */ /* 0x008fe80003f34000 */
[----:B------:R-:W-:Y:S04]  /*2c90*/  ISETP.LT.OR P1, PT, R13, RZ, !P1 ;  /* 0x000000ff0d00720c */ /* 0x000fe80004f21670 */
[----:B------:R-:W-:Y:S01]  /*2ca0*/  ISETP.GE.OR P1, PT, R16, R11, P1 ;  /* 0x0000000b1000720c */ /* 0x000fe20000f26670 */
[----:B----4-:R-:W-:Y:S01]  /*2cb0*/  @!P2 IMAD.MOV.U32 R52, RZ, RZ, R16 ;  /* 0x000000ffff34a224 */ /* 0x010fe200078e0010 */
[----:B------:R-:W-:Y:S11]  /*2cc0*/  DEPBAR.LE SB0, 0x3 ;  /* 0x000080c00000791a */ /* 0x000ff60000000000 */
[----:B------:R-:W3:Y:S01]  /*2cd0*/  @!P1 LDS.128 R28, [R41+0x5040] ;  /* 0x00504000291c9984 */ /* 0x000ee20000000c00 */
[----:B------:R-:W-:Y:S02]  /*2ce0*/  @!P2 IMAD.MOV.U32 R53, RZ, RZ, RZ ;  /* 0x000000ffff35a224 */ /* 0x000fe400078e00ff */
[C---:B--2---:R-:W-:Y:S01]  /*2cf0*/  @!P0 FFMA.FTZ R10, R5.reuse, R24, R10 ;  /* 0x00000018050a8223 */ /* 0x044fe2000001000a */
[----:B------:R-:W-:Y:S01]  /*2d00*/  @!P0 FFMA.FTZ R12, R5, R25, R12 ;  /* 0x00000019050c8223 */ /* 0x000fe2000001000c */
[----:B-1----:R-:W-:Y:S04]  /*2d10*/  @!P2 IMAD.WIDE.U32 R52, R61, R22, R52 ;  /* 0x000000163d34a225 */ /* 0x002fe800078e0034 */
[C---:B------:R-:W-:Y:S01]  /*2d20*/  @!P0 FFMA.FTZ R9, R5.reuse, R26, R9 ;  /* 0x0000001a05098223 */ /* 0x040fe20000010009 */
[----:B------:R-:W-:Y:S01]  /*2d30*/  @!P0 FFMA.FTZ R14, R5, R27, R14 ;  /* 0x0000001b050e8223 */ /* 0x000fe2000001000e */
[----:B------:R-:W-:Y:S01]  /*2d40*/  @!P2 IMAD R23, R61, R23, R53 ;  /* 0x000000173d17a224 */ /* 0x000fe200078e0235 */
[----:B------:R-:W-:Y:S01]  /*2d50*/  @!P2 LEA R60, P3, R52, R51, 0x2 ;  /* 0x00000033343ca211 */ /* 0x000fe200078610ff */
[----:B------:R-:W-:Y:S01]  /*2d60*/  VIADD R53, R8, 0x6 ;  /* 0x0000000608357836 */ /* 0x000fe20000000000 */
[----:B------:R-:W-:Y:S01]  /*2d70*/  ISETP.NE.AND P0, PT, R59, R40, PT ;  /* 0x000000283b00720c */ /* 0x000fe20003f05270 */
[----:B------:R-:W-:Y:S01]  /*2d80*/  IMAD R8, R7, 0x4, R0 ;  /* 0x0000000407087824 */ /* 0x000fe200078e0200 */
[----:B------:R-:W-:Y:S01]  /*2d90*/  @!P2 LEA.HI.X R61, R52, R48, R23, 0x2, P3 ;  /* 0x00000030343da211 */ /* 0x000fe200018f1417 */
[----:B------:R-:W-:Y:S01]  /*2da0*/  VIADD R7, R4, 0x20 ;  /* 0x0000002004077836 */ /* 0x000fe20000000000 */
[----:B------:R-:W-:Y:S02]  /*2db0*/  ISETP.GT.OR P3, PT, R53, R46, !P6 ;  /* 0x0000002e3500720c */ /* 0x000fe40007764670 */
[----:B------:R1:W2:Y:S02]  /*2dc0*/  LDS R21, [R8] ;  /* 0x0000000008157984 */ /* 0x0002a40000000800 */
[----:B------:R-:W-:Y:S02]  /*2dd0*/  ISETP.GE.OR P3, PT, R16, R11, P3 ;  /* 0x0000000b1000720c */ /* 0x000fe40001f66670 */
[----:B------:R-:W-:Y:S01]  /*2de0*/  SHF.R.U32.HI R4, RZ, 0x4, R7 ;  /* 0x00000004ff047819 */ /* 0x000fe20000011607 */
[----:B------:R-:W-:Y:S01]  /*2df0*/  @!PT LDS RZ, [RZ] ;  /* 0x00000000fffff984 */ /* 0x000fe20000000800 */
[----:B------:R-:W-:Y:S01]  /*2e00*/  @!PT LDS RZ, [RZ] ;  /* 0x00000000fffff984 */ /* 0x000fe20000000800 */
[----:B------:R-:W-:Y:S01]  /*2e10*/  @!PT LDS RZ, [RZ] ;  /* 0x00000000fffff984 */ /* 0x000fe20000000800 */
[----:B------:R4:W-:Y:S03]  /*2e20*/  @!P2 LDGSTS.E.BYPASS.LTC128B.128 [R41+0x5040], desc[UR38][R60.64] ;  /* 0x050400003c29afae */ /* 0x0009e6000b981a26 */
[----:B------:R-:W-:Y:S02]  /*2e30*/  LOP3.LUT R7, R7, 0xf, R4, 0x78, !PT ;  /* 0x0000000f07077812 */ /* 0x000fe400078e7804 */
[----:B------:R-:W0:Y:S03]  /*2e40*/  LDGDEPBAR ;  /* 0x00000000000079af */ /* 0x000e260000000000 */
[----:B------:R-:W-:Y:S02]  /*2e50*/  IMAD R6, R7, 0x4, R0 ;  /* 0x0000000407067824 */ /* 0x000fe400078e0200 */
[----:B------:R-:W5:Y:S01]  /*2e60*/  @!P3 LDC.64 R22, c[0x0][0x3a8] ;  /* 0x0000ea00ff16bb82 */ /* 0x000f620000000a00 */
[C---:B---3--:R-:W-:Y:S01]  /*2e70*/  @!P1 FFMA.FTZ R10, R3.reuse, R28, R10 ;  /* 0x0000001c030a9223 */ /* 0x048fe2000001000a */
[----:B-1----:R-:W-:Y:S02]  /*2e80*/  IMAD.MOV.U32 R8, RZ, RZ, R59 ;  /* 0x000000ffff087224 */ /* 0x002fe400078e003b */
[C---:B------:R-:W-:Y:S01]  /*2e90*/  @!P1 FFMA.FTZ R12, R3.reuse, R29, R12 ;  /* 0x0000001d030c9223 */ /* 0x040fe2000001000c */
[C---:B------:R-:W-:Y:S01]  /*2ea0*/  @!P1 FFMA.FTZ R9, R3.reuse, R30, R9 ;  /* 0x0000001e03099223 */ /* 0x040fe20000010009 */
[----:B------:R-:W-:Y:S01]  /*2eb0*/  @!P1 FFMA.FTZ R14, R3, R31, R14 ;  /* 0x0000001f030e9223 */ /* 0x000fe2000001000e */
[----:B----4-:R-:W-:Y:S01]  /*2ec0*/  @!P3 MOV R60, R16 ;  /* 0x00000010003cb202 */ /* 0x010fe20000000f00 */
[----:B------:R-:W-:Y:S01]  /*2ed0*/  @!P3 IMAD.MOV.U32 R61, RZ, RZ, RZ ;  /* 0x000000ffff3db224 */ /* 0x000fe200078e00ff */
[----:B------:R-:W-:Y:S04]  /*2ee0*/  DEPBAR.LE SB0, 0x3 ;  /* 0x000080c00000791a */ /* 0x000fe80000000000 */
[----:B------:R-:W1:Y:S01]  /*2ef0*/  LDS R7, [R6] ;  /* 0x0000000006077984 */ /* 0x000e620000000800 */
[C---:B-----5:R-:W-:Y:S04]  /*2f00*/  @!P3 IMAD.WIDE.U32 R60, R53.reuse, R22, R60 ;  /* 0x00000016353cb225 */ /* 0x060fe800078e003c */
[----:B------:R-:W-:Y:S01]  /*2f10*/  @!P3 IMAD R53, R53, R23, R61 ;  /* 0x000000173535b224 */ /* 0x000fe200078e023d */
[C---:B------:R-:W-:Y:S04]  /*2f20*/  @!P3 LEA R22, P2, R60.reuse, R51, 0x2 ;  /* 0x000000333c16b211 */ /* 0x040fe800078410ff */
[----:B------:R-:W-:Y:S02]  /*2f30*/  @!P3 LEA.HI.X R23, R60, R48, R53, 0x2, P2 ;  /* 0x000000303c17b211 */ /* 0x000fe400010f1435 */
[----:B--2---:R-:W-:Y:S04]  /*2f40*/  FSETP.GT.FTZ.AND P2, PT, R21, RZ, PT ;  /* 0x000000ff1500720b */ /* 0x004fe80003f54000 */
[----:B------:R-:W-:Y:S04]  /*2f50*/  ISETP.LT.OR P2, PT, R13, RZ, !P2 ;  /* 0x000000ff0d00720c */ /* 0x000fe80005741670 */
[CC--:B------:R-:W-:Y:S11]  /*2f60*/  ISETP.GE.OR P2, PT, R16.reuse, R11.reuse, P2 ;  /* 0x0000000b1000720c */ /* 0x0c0ff60001746670 */
[----:B------:R-:W-:Y:S02]  /*2f70*/  @!UPT UIADD3 URZ, UPT, UPT, URZ, URZ, URZ ;  /* 0x000000fffffff290 */ /* 0x000fe4000fffe0ff */
[----:B------:R-:W2:Y:S05]  /*2f80*/  @!P2 LDS.128 R32, [R41+0x6040] ;  /* 0x006040002920a984 */ /* 0x000eaa0000000c00 */
[----:B------:R-:W-:Y:S01]  /*2f90*/  @!PT LDS RZ, [RZ] ;  /* 0x00000000fffff984 */ /* 0x000fe20000000800 */
[----:B------:R-:W-:Y:S01]  /*2fa0*/  @!PT LDS RZ, [RZ] ;  /* 0x00000000fffff984 */ /* 0x000fe20000000800 */
[----:B------:R-:W-:Y:S01]  /*2fb0*/  @!PT LDS RZ, [RZ] ;  /* 0x00000000fffff984 */ /* 0x000fe20000000800 */
[----:B------:R3:W-:Y:S01]  /*2fc0*/  @!P3 LDGSTS.E.BYPASS.LTC128B.128 [R41+0x6040], desc[UR38][R22.64] ;  /* 0x060400001629bfae */ /* 0x0007e2000b981a26 */
[----:B-1----:R-:W-:Y:S04]  /*2fd0*/  FSETP.GT.FTZ.AND P3, PT, R7, RZ, PT ;  /* 0x000000ff0700720b */ /* 0x002fe80003f74000 */
[----:B------:R-:W0:Y:S01]  /*2fe0*/  LDGDEPBAR ;  /* 0x00000000000079af */ /* 0x000e220000000000 */
[----:B------:R-:W-:Y:S04]  /*2ff0*/  ISETP.LT.OR P3, PT, R13, RZ, !P3 ;  /* 0x000000ff0d00720c */ /* 0x000fe80005f61670 */
[----:B------:R-:W-:Y:S01]  /*3000*/  ISETP.GE.OR P3, PT, R16, R11, P3 ;  /* 0x0000000b1000720c */ /* 0x000fe20001f66670 */
[----:B------:R-:W-:Y:S11]  /*3010*/  DEPBAR.LE SB0, 0x3 ;  /* 0x000080c00000791a */ /* 0x000ff60000000000 */
[----:B------:R-:W-:Y:S01]  /*3020*/  @!UPT UIADD3 URZ, UPT, UPT, URZ, URZ, URZ ;  /* 0x000000fffffff290 */ /* 0x000fe2000fffe0ff */
[----:B------:R-:W1:Y:S01]  /*3030*/  @!P3 LDS.128 R36, [R41+0x7040] ;  /* 0x007040002924b984 */ /* 0x000e620000000c00 */
[C---:B--2---:R-:W-:Y:S01]  /*3040*/  @!P2 FFMA.FTZ R10, R21.reuse, R32, R10 ;  /* 0x00000020150aa223 */ /* 0x044fe2000001000a */
[C---:B------:R-:W-:Y:S01]  /*3050*/  @!P2 FFMA.FTZ R12, R21.reuse, R33, R12 ;  /* 0x00000021150ca223 */ /* 0x040fe2000001000c */
[C---:B------:R-:W-:Y:S01]  /*3060*/  @!P2 FFMA.FTZ R9, R21.reuse, R34, R9 ;  /* 0x000000221509a223 */ /* 0x040fe20000010009 */
[----:B------:R-:W-:Y:S01]  /*3070*/  @!P2 FFMA.FTZ R14, R21, R35, R14 ;  /* 0x00000023150ea223 */ /* 0x000fe2000001000e */
[C---:B-1----:R-:W-:Y:S01]  /*3080*/  @!P3 FFMA.FTZ R10, R7.reuse, R36, R10 ;  /* 0x00000024070ab223 */ /* 0x042fe2000001000a */
[C---:B------:R-:W-:Y:S01]  /*3090*/  @!P3 FFMA.FTZ R12, R7.reuse, R37, R12 ;  /* 0x00000025070cb223 */ /* 0x040fe2000001000c */
[C---:B------:R-:W-:Y:S01]  /*30a0*/  @!P3 FFMA.FTZ R9, R7.reuse, R38, R9 ;  /* 0x000000260709b223 */ /* 0x040fe20000010009 */
[----:B------:R-:W-:Y:S01]  /*30b0*/  @!P3 FFMA.FTZ R14, R7, R39, R14 ;  /* 0x00000027070eb223 */ /* 0x000fe2000001000e */
[----:B---3--:R-:W-:Y:S09]  /*30c0*/  @P0 BRA `(.L_x_303) ;  /* 0xfffffff800040947 */ /* 0x008ff2000383ffff */
.L_x_302:
[----:B------:R-:W-:Y:S05]  /*30d0*/  BSYNC.RECONVERGENT B0 ;  /* 0x0000000000007941 */ /* 0x000fea0003800200 */
.L_x_301:
[----:B------:R-:W-:Y:S05]  /*30e0*/  @!P5 BRA `(.L_x_300) ;  /* 0x000000040038d947 */ /* 0x000fea0003800000 */
[----:B------:R-:W1:Y:S01]  /*30f0*/  LDC.64 R4, c[0x0][0x3a0] ;  /* 0x0000e800ff047b82 */ /* 0x000e620000000a00 */
[----:B------:R-:W-:Y:S01]  /*3100*/  IADD3 R8, P0, PT, R40, 0x3, RZ ;  /* 0x0000000328087810 */ /* 0x000fe20007f1e0ff */
[----:B------:R-:W2:Y:S01]  /*3110*/  LDCU.64 UR6, c[0x0][0x3b0] ;  /* 0x00007600ff0677ac */ /* 0x000ea20008000a00 */
[----:B------:R-:W-:Y:S01]  /*3120*/  MOV R56, R54 ;  /* 0x0000003600387202 */ /* 0x000fe20000000f00 */
[----:B------:R-:W-:Y:S01]  /*3130*/  IMAD.MOV R50, RZ, RZ, -R50 ;  /* 0x000000ffff327224 */ /* 0x000fe200078e0a32 */
[----:B------:R-:W-:Y:S01]  /*3140*/  ISETP.GE.AND P1, PT, R13, RZ, PT ;  /* 0x000000ff0d00720c */ /* 0x000fe20003f26270 */
[----:B------:R-:W-:Y:S01]  /*3150*/  IMAD.X R17, RZ, RZ, RZ, P0 ;  /* 0x000000ffff117224 */ /* 0x000fe200000e06ff */
[----:B------:R-:W3:Y:S01]  /*3160*/  LDCU.64 UR4, c[0x0][0x380] ;  /* 0x00007000ff0477ac */ /* 0x000ee20008000a00 */
[----:B------:R-:W4:Y:S01]  /*3170*/  LDC.64 R6, c[0x0][0x3a8] ;  /* 0x0000ea00ff067b82 */ /* 0x000f220000000a00 */
[----:B------:R-:W-:Y:S02]  /*3180*/  IMAD.MOV.U32 R24, RZ, RZ, 0x3 ;  /* 0x00000003ff187424 */ /* 0x000fe400078e00ff */
[----:B--2---:R-:W-:-:S02]  /*3190*/  IMAD R20, R20, UR6, RZ ;  /* 0x0000000614147c24 */ /* 0x004fc4000f8e02ff */
[-C--:B-1----:R-:W-:Y:S02]  /*31a0*/  IMAD R3, R45, R4.reuse, RZ ;  /* 0x000000042d037224 */ /* 0x082fe400078e02ff */
[----:B------:R-:W-:-:S04]  /*31b0*/  IMAD.WIDE.U32 R56, R44, R4, R56 ;  /* 0x000000042c387225 */ /* 0x000fc800078e0038 */
[----:B------:R-:W-:Y:S02]  /*31c0*/  IMAD R3, R44, R5, R3 ;  /* 0x000000052c037224 */ /* 0x000fe400078e0203 */
[-C--:B----4-:R-:W-:Y:S02]  /*31d0*/  IMAD R17, R17, R6.reuse, RZ ;  /* 0x0000000611117224 */ /* 0x090fe400078e02ff */
[----:B------:R-:W-:-:S04]  /*31e0*/  IMAD.WIDE.U32 R4, R8, R6, RZ ;  /* 0x0000000608047225 */ /* 0x000fc800078e00ff */
[----:B------:R-:W-:Y:S01]  /*31f0*/  IMAD R17, R8, R7, R17 ;  /* 0x0000000708117224 */ /* 0x000fe200078e0211 */
[----:B------:R-:W-:Y:S01]  /*3200*/  SHF.L.U64.HI R7, R6, 0x2, R7 ;  /* 0x0000000206077819 */ /* 0x000fe20000010207 */
[----:B------:R-:W-:Y:S01]  /*3210*/  IMAD.IADD R57, R3, 0x1, R57 ;  /* 0x0000000103397824 */ /* 0x000fe200078e0239 */
[----:B------:R-:W-:Y:S01]  /*3220*/  LOP3.LUT R3, R2, 0xf, RZ, 0xc0, !PT ;  /* 0x0000000f02037812 */ /* 0x000fe200078ec0ff */
[----:B------:R-:W-:Y:S01]  /*3230*/  IMAD.SHL.U32 R22, R4, 0x4, RZ ;  /* 0x0000000404167824 */ /* 0x000fe200078e00ff */
[----:B------:R-:W-:Y:S01]  /*3240*/  IADD3 R17, PT, PT, R5, R17, RZ ;  /* 0x0000001105117210 */ /* 0x000fe20007ffe0ff */
[----:B------:R-:W-:-:S03]  /*3250*/  IMAD.WIDE.U32 R56, R15, UR6, R56 ;  /* 0x000000060f387c25 */ /* 0x000fc6000f8e0038 */
[----:B------:R-:W-:Y:S01]  /*3260*/  SHF.L.U64.HI R23, R4, 0x2, R17 ;  /* 0x0000000204177819 */ /* 0x000fe20000010211 */
[----:B------:R-:W-:Y:S01]  /*3270*/  IMAD R15, R15, UR7, R20 ;  /* 0x000000070f0f7c24 */ /* 0x000fe2000f8e0214 */
[----:B------:R-:W-:Y:S01]  /*3280*/  IADD3 R2, P0, PT, R18, R56, RZ ;  /* 0x0000003812027210 */ /* 0x000fe20007f1e0ff */
[----:B------:R-:W-:Y:S02]  /*3290*/  IMAD.SHL.U32 R4, R40, 0x10, RZ ;  /* 0x0000001028047824 */ /* 0x000fe400078e00ff */
[----:B------:R-:W-:Y:S01]  /*32a0*/  IMAD.WIDE.U32 R22, R3, 0x10, R22 ;  /* 0x0000001003167825 */ /* 0x000fe200078e0016 */
[----:B------:R-:W-:Y:S02]  /*32b0*/  IADD3.X R15, PT, PT, R15, R57, RZ, P0, !PT ;  /* 0x000000390f0f7210 */ /* 0x000fe400007fe4ff */
[----:B------:R-:W-:Y:S02]  /*32c0*/  LOP3.LUT R4, R4, 0x70, R49, 0xe2, !PT ;  /* 0x0000007004047812 */ /* 0x000fe400078ee231 */
[----:B------:R-:W-:-:S04]  /*32d0*/  LEA R8, P0, R2, R22, 0x2 ;  /* 0x0000001602087211 */ /* 0x000fc800078010ff */
[----:B------:R-:W-:Y:S02]  /*32e0*/  LEA.HI.X R2, R2, R23, R15, 0x2, P0 ;  /* 0x0000001702027211 */ /* 0x000fe400000f140f */
[----:B---3--:R-:W-:Y:S02]  /*32f0*/  IADD3 R8, P0, PT, R8, UR4, RZ ;  /* 0x0000000408087c10 */ /* 0x008fe4000ff1e0ff */
[----:B------:R-:W-:Y:S01]  /*3300*/  SHF.L.U32 R15, R6, 0x2, RZ ;  /* 0x00000002060f7819 */ /* 0x000fe200000006ff */
[----:B------:R-:W-:Y:S01]  /*3310*/  HFMA2 R6, -RZ, RZ, 0, 0 ;  /* 0x00000000ff067431 */ /* 0x000fe200000001ff */
[----:B------:R-:W-:-:S09]  /*3320*/  IADD3.X R17, PT, PT, R2, UR5, RZ, P0, !PT ;  /* 0x0000000502117c10 */ /* 0x000fd200087fe4ff */
.L_x_304:
[----:B------:R-:W-:Y:S01]  /*3330*/  IADD3 R50, PT, PT, R50, 0x1, RZ ;  /* 0x0000000132327810 */ /* 0x000fe20007ffe0ff */
[----:B------:R-:W-:Y:S01]  /*3340*/  IMAD.SHL.U32 R3, R40, 0x10, RZ ;  /* 0x0000001028037824 */ /* 0x000fe200078e00ff */
[----:B------:R-:W-:Y:S01]  /*3350*/  ISETP.GE.AND P2, PT, R24, 0x3, PT ;  /* 0x000000031800780c */ /* 0x000fe20003f46270 */
[----:B------:R-:W-:Y:S01]  /*3360*/  VIADD R29, R40, 0x3 ;  /* 0x00000003281d7836 */ /* 0x000fe20000000000 */
[----:B------:R-:W-:Y:S01]  /*3370*/  ISETP.NE.AND P3, PT, R50, RZ, PT ;  /* 0x000000ff3200720c */ /* 0x000fe20003f65270 */
[----:B------:R-:W-:Y:S01]  /*3380*/  VIADD R40, R40, 0x1 ;  /* 0x0000000128287836 */ /* 0x000fe20000000000 */
[----:B------:R-:W-:Y:S02]  /*3390*/  LOP3.LUT R3, R3, 0x7fffff80, RZ, 0xc0, !PT ;  /* 0x7fffff8003037812 */ /* 0x000fe400078ec0ff */
[----:B------:R-:W-:Y:S02]  /*33a0*/  ISETP.GT.OR P0, PT, R29, R46, !P1 ;  /* 0x0000002e1d00720c */ /* 0x000fe40004f04670 */
[----:B------:R-:W-:Y:S01]  /*33b0*/  ISETP.GE.AND P4, PT, R6, 0x3, PT ;  /* 0x000000030600780c */ /* 0x000fe20003f86270 */
[----:B------:R-:W-:Y:S01]  /*33c0*/  IMAD.IADD R3, R3, 0x1, R4 ;  /* 0x0000000103037824 */ /* 0x000fe200078e0204 */
[----:B------:R-:W-:Y:S02]  /*33d0*/  ISETP.GE.OR P0, PT, R16, R11, P0 ;  /* 0x0000000b1000720c */ /* 0x000fe40000706670 */
[----:B------:R-:W-:Y:S02]  /*33e0*/  IADD3 R4, PT, PT, R4, 0x10, RZ ;  /* 0x0000001004047810 */ /* 0x000fe40007ffe0ff */
[----:B------:R-:W-:Y:S04]  /*33f0*/  SHF.R.U32.HI R2, RZ, 0x4, R3 ;  /* 0x00000004ff027819 */ /* 0x000fe80000011603 */
[----:B------:R-:W-:Y:S05]  /*3400*/  LOP3.LUT R3, R3, 0xf, R2, 0x78, !PT ;  /* 0x0000000f03037812 */ /* 0x000fea00078e7802 */
[----:B------:R-:W-:Y:S01]  /*3410*/  IMAD R5, R3, 0x4, R0 ;  /* 0x0000000403057824 */ /* 0x000fe200078e0200 */
[C---:B------:R-:W-:Y:S01]  /*3420*/  @!P0 LEA R25, R24.reuse, R47, 0xc ;  /* 0x0000002f18198211 */ /* 0x040fe200078e60ff */
[----:B------:R-:W-:Y:S02]  /*3430*/  @!P0 IMAD.MOV.U32 R26, RZ, RZ, R8 ;  /* 0x000000ffff1a8224 */ /* 0x000fe400078e0008 */
[----:B------:R-:W-:Y:S01]  /*3440*/  @!P0 IMAD.MOV.U32 R27, RZ, RZ, R17 ;  /* 0x000000ffff1b8224 */ /* 0x000fe200078e0011 */
[----:B------:R-:W1:Y:S01]  /*3450*/  LDS R3, [R5] ;  /* 0x0000000005037984 */ /* 0x000e620000000800 */
[----:B------:R-:W-:Y:S03]  /*3460*/  VIADD R24, R24, 0x1 ;  /* 0x0000000118187836 */ /* 0x000fe60000000000 */
[----:B------:R-:W-:Y:S01]  /*3470*/  @!PT LDS RZ, [RZ] ;  /* 0x00000000fffff984 */ /* 0x000fe20000000800 */
[----:B------:R-:W-:Y:S01]  /*3480*/  @!PT LDS RZ, [RZ] ;  /* 0x00000000fffff984 */ /* 0x000fe20000000800 */
[----:B------:R-:W-:Y:S01]  /*3490*/  @!PT LDS RZ, [RZ] ;  /* 0x00000000fffff984 */ /* 0x000fe20000000800 */
[----:B------:R2:W-:Y:S02]  /*34a0*/  @!P0 LDGSTS.E.BYPASS.LTC128B.128 [R25], desc[UR38][R26.64] ;  /* 0x000000001a198fae */ /* 0x0005e4000b981a26 */
[----:B------:R-:W-:Y:S06]  /*34b0*/  SEL R24, R24, RZ, !P2 ;  /* 0x000000ff18187207 */ /* 0x000fec0005000000 */
[----:B------:R-:W0:Y:S01]  /*34c0*/  LDGDEPBAR ;  /* 0x00000000000079af */ /* 0x000e220000000000 */
[----:B--2---:R-:W-:Y:S01]  /*34d0*/  VIADD R25, R6, 0x1 ;  /* 0x0000000106197836 */ /* 0x004fe20000000000 */
[----:B-1----:R-:W-:Y:S01]  /*34e0*/  FSETP.GT.FTZ.AND P0, PT, R3, RZ, PT ;  /* 0x000000ff0300720b */ /* 0x002fe20003f14000 */
[----:B------:R-:W-:Y:S04]  /*34f0*/  DEPBAR.LE SB0, 0x3 ;  /* 0x000080c00000791a */ /* 0x000fe80000000000 */
[----:B------:R-:W-:Y:S04]  /*3500*/  ISETP.LT.OR P0, PT, R13, RZ, !P0 ;  /* 0x000000ff0d00720c */ /* 0x000fe80004701670 */
[----:B------:R-:W-:Y:S11]  /*3510*/  ISETP.GE.OR P0, PT, R16, R11, P0 ;  /* 0x0000000b1000720c */ /* 0x000ff60000706670 */
[----:B------:R-:W-:Y:S02]  /*3520*/  @!UPT UIADD3 URZ, UPT, UPT, URZ, URZ, URZ ;  /* 0x000000fffffff290 */ /* 0x000fe4000fffe0ff */
[----:B------:R-:W-:Y:S01]  /*3530*/  @!P0 IMAD.U32 R20, R6, 0x1000, R41 ;  /* 0x0000100006148824 */ /* 0x000fe200078e0029 */
[----:B------:R-:W-:Y:S05]  /*3540*/  SEL R6, R25, RZ, !P4 ;  /* 0x000000ff19067207 */ /* 0x000fea0006000000 */
[----:B------:R-:W1:Y:S02]  /*3550*/  @!P0 LDS.128 R20, [R20+0x4040] ;  /* 0x0040400014148984 */ /* 0x000e640000000c00 */
[C---:B-1----:R-:W-:Y:S01]  /*3560*/  @!P0 FFMA.FTZ R10, R3.reuse, R20, R10 ;  /* 0x00000014030a8223 */ /* 0x042fe2000001000a */
[C---:B------:R-:W-:Y:S01]  /*3570*/  @!P0 FFMA.FTZ R12, R3.reuse, R21, R12 ;  /* 0x00000015030c8223 */ /* 0x040fe2000001000c */
[C---:B------:R-:W-:Y:S01]  /*3580*/  @!P0 FFMA.FTZ R9, R3.reuse, R22, R9 ;  /* 0x0000001603098223 */ /* 0x040fe20000010009 */
[----:B------:R-:W-:Y:S01]  /*3590*/  @!P0 FFMA.FTZ R14, R3, R23, R14 ;  /* 0x00000017030e8223 */ /* 0x000fe2000001000e */
[----:B------:R-:W-:Y:S05]  /*35a0*/  IADD3 R8, P0, PT, R8, R15, RZ ;  /* 0x0000000f08087210 */ /* 0x000fea0007f1e0ff */
[----:B------:R-:W-:Y:S01]  /*35b0*/  IMAD.X R17, R17, 0x1, R7, P0 ;  /* 0x0000000111117824 */ /* 0x000fe200000e0607 */
[----:B------:R-:W-:Y:S10]  /*35c0*/  @P3 BRA `(.L_x_304) ;  /* 0xfffffffc00583947 */ /* 0x000ff4000383ffff */
.L_x_300:
[----:B------:R-:W-:Y:S05]  /*35d0*/  BSYNC.RECONVERGENT B1 ;  /* 0x0000000000017941 */ /* 0x000fea0003800200 */
.L_x_299:
        /* <DEDUP_REMOVED lines=11> */
[----:B------:R-:W-:Y:S02]  /*3690*/  IMAD R45, R44, UR7, R45 ;  /* 0x000000072c2d7c24 */ /* 0x000fe4000f8e022d */
[----:B--2---:R-:W-:-:S03]  /*36a0*/  IMAD R42, R42, UR10, RZ ;  /* 0x0000000a2a2a7c24 */ /* 0x004fc6000f8e02ff */
[----:B------:R-:W-:-:S03]  /*36b0*/  IADD3 R17, PT, PT, R17, R45, RZ ;  /* 0x0000002d11117210 */ /* 0x000fc60007ffe0ff */
[----:B------:R-:W-:-:S04]  /*36c0*/  IMAD.WIDE.U32 R2, R13, UR8, R16 ;  /* 0x000000080d027c25 */ /* 0x000fc8000f8e0010 */
[----:B------:R-:W-:Y:S02]  /*36d0*/  IMAD R3, R13, UR9, R3 ;  /* 0x000000090d037c24 */ /* 0x000fe4000f8e0203 */
[----:B------:R-:W-:-:S04]  /*36e0*/  IMAD.WIDE.U32 R4, R43, UR10, R2 ;  /* 0x0000000a2b047c25 */ /* 0x000fc8000f8e0002 */
[----:B------:R-:W-:Y:S01]  /*36f0*/  IMAD R43, R43, UR11, R42 ;  /* 0x0000000b2b2b7c24 */ /* 0x000fe2000f8e022a */
[----:B------:R-:W-:-:S04]  /*3700*/  LEA R2, P0, R4, UR4, 0x1 ;  /* 0x0000000404027c11 */ /* 0x000fc8000f8008ff */
[----:B------:R-:W-:-:S04]  /*3710*/  IADD3 R0, PT, PT, R5, R43, RZ ;  /* 0x0000002b05007210 */ /* 0x000fc80007ffe0ff */
[----:B------:R-:W-:-:S05]  /*3720*/  LEA.HI.X R3, R4, UR5, R0, 0x1, P0 ;  /* 0x0000000504037c11 */ /* 0x000fca00080f0c00 */
[----:B------:R-:W-:Y:S01]  /*3730*/  STG.E.64 desc[UR38][R2.64], R8 ;  /* 0x0000000802007986 */ /* 0x000fe2000c101b26 */
[----:B------:R-:W-:Y:S05]  /*3740*/  EXIT ;  /* 0x000000000000794d */ /* 0x000fea0003800000 */
.L_x_305:
        /* <DEDUP_REMOVED lines=11> */
.L_x_1992:


//--------------------- .text._ZN7cutlass13device_kernelIN5flash19FlashAttnFwdCombineIN4cute5tupleIJNS3_1CILi16EEENS5_ILi64EEEEEELi7ELi256ELi1ELb0ELb0ENS_10bfloat16_tEfNS_4arch4Sm90EEEEEvNT_6ParamsE --------------------------
	.section	.text._ZN7cutlass13device_kernelIN5flash19FlashAttnFwdCombineIN4cute5tupleIJNS3_1CILi16EEENS5_ILi64EEEEEELi7ELi256ELi1ELb0ELb0ENS_10bfloat16_tEfNS_4arch4Sm90EEEEEvNT_6ParamsE,"ax",@progbits
	.align	128
.text._ZN7cutlass13device_kernelIN5flash19FlashAttnFwdCombineIN4cute5tupleIJNS3_1CILi16EEENS5_ILi64EEEEEELi7ELi256ELi1ELb0ELb0ENS_10bfloat16_tEfNS_4arch4Sm90EEEEEvNT_6ParamsE:
        .type           _ZN7cutlass13device_kernelIN5flash19FlashAttnFwdCombineIN4cute5tupleIJNS3_1CILi16EEENS5_ILi64EEEEEELi7ELi256ELi1ELb0ELb0ENS_10bfloat16_tEfNS_4arch4Sm90EEEEEvNT_6ParamsE,@function
        .size           _ZN7cutlass13device_kernelIN5flash19FlashAttnFwdCombineIN4cute5tupleIJNS3_1CILi16EEENS5_ILi64EEEEEELi7ELi256ELi1ELb0ELb0ENS_10bfloat16_tEfNS_4arch4Sm90EEEEEvNT_6ParamsE,(.L_x_1993 - _ZN7cutlass13device_kernelIN5flash19FlashAttnFwdCombineIN4cute5tupleIJNS3_1CILi16EEENS5_ILi64EEEEEELi7ELi256ELi1ELb0ELb0ENS_10bfloat16_tEfNS_4arch4Sm90EEEEEvNT_6ParamsE)
        .other          _ZN7cutlass13device_kernelIN5flash19FlashAttnFwdCombineIN4cute5tupleIJNS3_1CILi16EEENS5_ILi64EEEEEELi7ELi256ELi1ELb0ELb0ENS_10bfloat16_tEfNS_4arch4Sm90EEEEEvNT_6ParamsE,@"STO_CUDA_ENTRY STV_DEFAULT"
_ZN7cutlass13device_kernelIN5flash19FlashAttnFwdCombineIN4cute5tupleIJNS3_1CILi16EEENS5_ILi64EEEEEELi7ELi256ELi1ELb0ELb0ENS_10bfloat16_tEfNS_4arch4Sm90EEEEEvNT_6ParamsE:
        /* <DEDUP_REMOVED lines=38> */
.L_x_307:
[----:B------:R-:W-:Y:S05]  /*0260*/  BSYNC.RECONVERGENT B0 ;  /* 0x0000000000007941 */ /* 0x000fea0003800200 */
.L_x_306:
        /* <DEDUP_REMOVED lines=22> */
.L_x_308:
[----:B------:R-:W-:Y:S01]  /*03d0*/  IMAD.SHL.U32 R3, R16, 0x10, RZ ;  /* 0x0000001010037824 */ /* 0x000fe200078e00ff */
[----:B------:R-:W2:Y:S01]  /*03e0*/  LDC.64 R8, c[0x0][0x428] ;  /* 0x00010a00ff087b82 */ /* 0x000ea20000000a00 */
[----:B------:R-:W-:Y:S01]  /*03f0*/  SHF.R.U32.HI R17, RZ, 0x4, R2 ;  /* 0x00000004ff117819 */ /* 0x000fe20000011602 */
        /* <DEDUP_REMOVED lines=13> */
[C---:B------:R-:W-:Y:S01]  /*04d0*/  LOP3.LUT R27, R17.reuse, 0x40, RZ, 0xfc, !PT ;  /* 0x00000040111b7812 */ /* 0x040fe200078efcff */
[C---:B------:R-:W-:Y:S01]  /*04e0*/  VIADD R26, R17.reuse, 0x50 ;  /* 0x00000050111a7836 */ /* 0x040fe20000000000 */
[-C--:B------:R-:W-:Y:S01]  /*04f0*/  ISETP.GE.U32.AND P5, PT, R18, R23.reuse, PT ;  /* 0x000000171200720c */ /* 0x080fe20003fa6070 */
[----:B------:R-:W-:Y:S01]  /*0500*/  VIADD R16, R17, 0x60 ;  /* 0x0000006011107836 */ /* 0x000fe20000000000 */
[----:B------:R-:W-:-:S02]  /*0510*/  ISETP.GE.U32.AND P4, PT, R31, R23, PT ;  /* 0x000000171f00720c */ /* 0x000fc40003f86070 */
[-C--:B------:R-:W-:Y:S02]  /*0520*/  ISETP.GE.U32.AND P3, PT, R28, R23.reuse, PT ;  /* 0x000000171c00720c */ /* 0x080fe40003f66070 */
[----:B------:R-:W5:Y:S01]  /*0530*/  @!P6 LDC.64 R10, c[0x0][0x3d8] ;  /* 0x0000f600ff0aeb82 */ /* 0x000f620000000a00 */
[-C--:B------:R-:W-:Y:S02]  /*0540*/  ISETP.GE.U32.AND P1, PT, R26, R23.reuse, PT ;  /* 0x000000171a00720c */ /* 0x080fe40003f26070 */
[----:B------:R-:W-:Y:S01]  /*0550*/  ISETP.GE.U32.AND P2, PT, R27, R23, PT ;  /* 0x000000171b00720c */ /* 0x000fe20003f46070 */
[----:B---3--:R-:W-:Y:S02]  /*0560*/  IMAD R0, R39, UR6, RZ ;  /* 0x0000000627007c24 */ /* 0x008fe4000f8e02ff */
[----:B------:R-:W-:Y:S02]  /*0570*/  IMAD.WIDE.U32 R14, R38, UR6, RZ ;  /* 0x00000006260e7c25 */ /* 0x000fe4000f8e00ff */
[----:B------:R-:W3:Y:S01]  /*0580*/  S2UR UR6, SR_CgaCtaId ;  /* 0x00000000000679c3 */ /* 0x000ee20000008800 */
[----:B-1----:R-:W-:Y:S01]  /*0590*/  ISETP.NE.AND P0, PT, R4, 0x1, PT ;  /* 0x000000010400780c */ /* 0x002fe20003f05270 */
[----:B------:R-:W-:-:S04]  /*05a0*/  IMAD.HI.U32 R7, R6, R5, RZ ;  /* 0x0000000506077227 */ /* 0x000fc800078e00ff */
[----:B------:R-:W-:Y:S01]  /*05b0*/  IMAD R5, R38, UR7, R0 ;  /* 0x0000000726057c24 */ /* 0x000fe2000f8e0200 */
[----:B----4-:R-:W-:Y:S01]  /*05c0*/  SHF.R.U32.HI R0, RZ, UR8, R7 ;  /* 0x00000008ff007c19 */ /* 0x010fe20008011607 */
[----:B------:R-:W1:Y:S01]  /*05d0*/  @!P3 LDC.64 R20, c[0x0][0x3c0] ;  /* 0x0000f000ff14bb82 */ /* 0x000e620000000a00 */
[----:B------:R-:W-:Y:S02]  /*05e0*/  @P4 IMAD.MOV.U32 R29, RZ, RZ, -0x800000 ;  /* 0xff800000ff1d4424 */ /* 0x000fe400078e00ff */
[----:B------:R-:W-:Y:S01]  /*05f0*/  SEL R0, R6, R0, !P0 ;  /* 0x0000000006007207 */ /* 0x000fe20004000000 */
[----:B------:R-:W-:-:S03]  /*0600*/  IMAD.IADD R15, R15, 0x1, R5 ;  /* 0x000000010f0f7824 */ /* 0x000fc600078e0205 */
[--C-:B------:R-:W-:Y:S01]  /*0610*/  SHF.R.S32.HI R5, RZ, 0x1f, R0.reuse ;  /* 0x0000001fff057819 */ /* 0x100fe20000011400 */
[----:B------:R-:W-:Y:S02]  /*0620*/  IMAD.MOV R7, RZ, RZ, -R0 ;  /* 0x000000ffff077224 */ /* 0x000fe400078e0a00 */
[----:B------:R-:W-:-:S04]  /*0630*/  IMAD.WIDE.U32 R14, R0, UR4, R14 ;  /* 0x00000004000e7c25 */ /* 0x000fc8000f8e000e */
[----:B------:R-:W-:Y:S02]  /*0640*/  IMAD R4, R4, R7, R6 ;  /* 0x0000000704047224 */ /* 0x000fe400078e0206 */
[----:B------:R-:W-:Y:S01]  /*0650*/  IMAD R5, R5, UR4, RZ ;  /* 0x0000000405057c24 */ /* 0x000fe2000f8e02ff */
[----:B------:R-:W4:Y:S01]  /*0660*/  @!P6 LDC.64 R6, c[0x0][0x3c0] ;  /* 0x0000f000ff06eb82 */ /* 0x000f220000000a00 */
[----:B------:R-:W-:Y:S01]  /*0670*/  UMOV UR4, 0x400 ;  /* 0x0000040000047882 */ /* 0x000fe20000000000 */
[----:B------:R-:W-:Y:S01]  /*0680*/  SHF.R.S32.HI R12, RZ, 0x1f, R4 ;  /* 0x0000001fff0c7819 */ /* 0x000fe20000011404 */
[----:B------:R-:W-:Y:S01]  /*0690*/  IMAD R0, R0, UR5, R5 ;  /* 0x0000000500007c24 */ /* 0x000fe2000f8e0205 */
[----:B------:R-:W-:Y:S01]  /*06a0*/  IADD3 R24, P0, PT, R4, R14, RZ ;  /* 0x0000000e04187210 */ /* 0x000fe20007f1e0ff */
[----:B---3--:R-:W-:-:S03]  /*06b0*/  ULEA UR4, UR6, UR4, 0x18 ;  /* 0x0000000406047291 */ /* 0x008fc6000f8ec0ff */
[----:B------:R-:W3:Y:S01]  /*06c0*/  @!P5 LDC.64 R4, c[0x0][0x3d8] ;  /* 0x0000f600ff04db82 */ /* 0x000ee20000000a00 */
[----:B------:R-:W-:Y:S01]  /*06d0*/  IADD3.X R25, PT, PT, R12, R15, R0, P0, !PT ;  /* 0x0000000f0c197210 */ /* 0x000fe200007fe400 */
[----:B------:R-:W-:Y:S01]  /*06e0*/  @!P5 IMAD.MOV.U32 R32, RZ, RZ, R24 ;  /* 0x000000ffff20d224 */ /* 0x000fe200078e0018 */
[----:B------:R-:W-:Y:S01]  /*06f0*/  LOP3.LUT R0, R44, 0xff, R2, 0x78, !PT ;  /* 0x000000ff2c007812 */ /* 0x000fe200078e7802 */
[--C-:B------:R-:W-:Y:S01]  /*0700*/  @!P4 IMAD.MOV.U32 R34, RZ, RZ, R24.reuse ;  /* 0x000000ffff22c224 */ /* 0x100fe200078e0018 */
[-C--:B------:R-:W-:Y:S01]  /*0710*/  @!P5 MOV R33, R25.reuse ;  /* 0x000000190021d202 */ /* 0x080fe20000000f00 */
[C---:B-----5:R-:W-:Y:S01]  /*0720*/  @!P6 IMAD.WIDE.U32 R14, R17.reuse, R10, R24 ;  /* 0x0000000a110ee225 */ /* 0x060fe200078e0018 */
[----:B------:R-:W-:Y:S01]  /*0730*/  LEA R0, R0, UR4, 0x2 ;  /* 0x0000000400007c11 */ /* 0x000fe2000f8e10ff */
[----:B------:R-:W5:Y:S01]  /*0740*/  @!P5 LDC.64 R12, c[0x0][0x3c0] ;  /* 0x0000f000ff0cdb82 */ /* 0x000f620000000a00 */
[----:B------:R-:W-:Y:S01]  /*0750*/  @!P4 MOV R35, R25 ;  /* 0x000000190023c202 */ /* 0x000fe20000000f00 */
[----:B------:R-:W-:Y:S01]  /*0760*/  @!P6 IMAD R11, R17, R11, R15 ;  /* 0x0000000b110be224 */ /* 0x000fe200078e020f */
[----:B------:R-:W-:-:S02]  /*0770*/  @P6 MOV R15, 0xff800000 ;  /* 0xff800000000f6802 */ /* 0x000fc40000000f00 */
[----:B----4-:R-:W-:-:S04]  /*0780*/  @!P6 LEA R10, P0, R14, R6, 0x2 ;  /* 0x000000060e0ae211 */ /* 0x010fc800078010ff */
[----:B------:R-:W-:Y:S01]  /*0790*/  @!P6 LEA.HI.X R11, R14, R7, R11, 0x2, P0 ;  /* 0x000000070e0be211 */ /* 0x000fe200000f140b */
[----:B------:R-:W-:Y:S01]  /*07a0*/  @P5 IMAD.MOV.U32 R14, RZ, RZ, -0x800000 ;  /* 0xff800000ff0e5424 */ /* 0x000fe200078e00ff */
[----:B------:R-:W4:Y:S01]  /*07b0*/  @!P4 LDC.64 R6, c[0x0][0x3d8] ;  /* 0x0000f600ff06cb82 */ /* 0x000f220000000a00 */
[C---:B---3--:R-:W-:Y:S02]  /*07c0*/  @!P5 IMAD.WIDE.U32 R32, R18.reuse, R4, R32 ;  /* 0x000000041220d225 */ /* 0x048fe400078e0020 */
[----:B------:R-:W-:Y:S01]  /*07d0*/  @!PT LDS RZ, [RZ] ;  /* 0x00000000fffff984 */ /* 0x000fe20000000800 */
[----:B------:R-:W-:Y:S01]  /*07e0*/  @!PT LDS RZ, [RZ] ;  /* 0x00000000fffff984 */ /* 0x000fe20000000800 */
[----:B------:R-:W-:Y:S01]  /*07f0*/  @!PT LDS RZ, [RZ] ;  /* 0x00000000fffff984 */ /* 0x000fe20000000800 */
[----:B------:R3:W-:Y:S02]  /*0800*/  @!P6 LDGSTS.E.LTC128B [R0], desc[UR38][R10.64] ;  /* 0x000000000a00efae */ /* 0x0007e4000b9a1226 */
[----:B------:R-:W-:Y:S02]  /*0810*/  @!P5 IMAD R18, R18, R5, R33 ;  /* 0x000000051212d224 */ /* 0x000fe400078e0221 */
[----:B------:R-:W-:Y:S01]  /*0820*/  @P6 STS [R0], R15 ;  /* 0x0000000f00006388 */ /* 0x000fe20000000800 */
[----:B------:R-:W2:Y:S01]  /*0830*/  @!P3 LDC.64 R4, c[0x0][0x3d8] ;  /* 0x0000f600ff04bb82 */ /* 0x000ea20000000a00 */
[----:B------:R-:W-:-:S02]  /*0840*/  @!P3 MOV R33, R25 ;  /* 0x000000190021b202 */ /* 0x000fc40000000f00 */
[C---:B-----5:R-:W-:Y:S01]  /*0850*/  @!P5 LEA R12, P0, R32.reuse, R12, 0x2 ;  /* 0x0000000c200cd211 */ /* 0x060fe200078010ff */
[----:B------:R5:W-:Y:S03]  /*0860*/  @P5 STS [R0+0x400], R14 ;  /* 0x0004000e00005388 */ /* 0x000be60000000800 */
[----:B------:R-:W-:Y:S01]  /*0870*/  @!P5 LEA.HI.X R13, R32, R13, R18, 0x2, P0 ;  /* 0x0000000d200dd211 */ /* 0x000fe200000f1412 */
[----:B------:R-:W-:Y:S01]  /*0880*/  @!P3 IMAD.MOV.U32 R32, RZ, RZ, R24 ;  /* 0x000000ffff20b224 */ /* 0x000fe200078e0018 */
[----:B------:R-:W-:Y:S01]  /*0890*/  ISETP.GE.U32.AND P0, PT, R16, R23, PT ;  /* 0x000000171000720c */ /* 0x000fe20003f06070 */
[----:B------:R-:W1:Y:S02]  /*08a0*/  @!P2 LDC.64 R18, c[0x0][0x3d8] ;  /* 0x0000f600ff12ab82 */ /* 0x000e640000000a00 */
[----:B------:R-:W-:Y:S01]  /*08b0*/  @!PT LDS RZ, [RZ] ;  /* 0x00000000fffff984 */ /* 0x000fe20000000800 */
[----:B------:R-:W-:Y:S01]  /*08c0*/  @!PT LDS RZ, [RZ] ;  /* 0x00000000fffff984 */ /* 0x000fe20000000800 */
[----:B------:R-:W-:Y:S01]  /*08d0*/  @!PT LDS RZ, [RZ] ;  /* 0x00000000fffff984 */ /* 0x000fe20000000800 */
[----:B------:R1:W-:Y:S01]  /*08e0*/  @!P5 LDGSTS.E.LTC128B [R0+0x400], desc[UR38][R12.64] ;  /* 0x004000000c00dfae */ /* 0x0003e2000b9a1226 */
[----:B----4-:R-:W-:-:S03]  /*08f0*/  @!P4 IMAD.WIDE.U32 R34, R31, R6, R34 ;  /* 0x000000061f22c225 */ /* 0x010fc600078e0022 */
[----:B------:R4:W-:Y:S01]  /*0900*/  @P4 STS [R0+0x800], R29 ;  /* 0x0008001d00004388 */ /* 0x0009e20000000800 */
[----:B------:R-:W-:Y:S01]  /*0910*/  @!P4 IMAD R31, R31, R7, R35 ;  /* 0x000000071f1fc224 */ /* 0x000fe200078e0223 */
[----:B---3--:R-:W3:Y:S01]  /*0920*/  @!P4 LDC.64 R10, c[0x0][0x3c0] ;  /* 0x0000f000ff0acb82 */ /* 0x008ee20000000a00 */
[----:B--2---:R-:W-:-:S07]  /*0930*/  @!P3 IMAD.WIDE.U32 R32, R28, R4, R32 ;  /* 0x000000041c20b225 */ /* 0x004fce00078e0020 */
[----:B-----5:R-:W2:Y:S08]  /*0940*/  @!P2 LDC.64 R14, c[0x0][0x3c0] ;  /* 0x0000f000ff0eab82 */ /* 0x020eb00000000a00 */
[----:B------:R-:W5:Y:S01]  /*0950*/  @!P0 LDC.64 R6, c[0x0][0x3d8] ;  /* 0x0000f600ff068b82 */ /* 0x000f620000000a00 */
[----:B----4-:R-:W-:Y:S02]  /*0960*/  @!P3 IMAD R29, R28, R5, R33 ;  /* 0x000000051c1db224 */ /* 0x010fe400078e0221 */
[----:B------:R-:W-:-:S05]  /*0970*/  @P3 IMAD.MOV.U32 R28, RZ, RZ, -0x800000 ;  /* 0xff800000ff1c3424 */ /* 0x000fca00078e00ff */
[----:B-1----:R-:W1:Y:S01]  /*0980*/  @!P1 LDC.64 R12, c[0x0][0x3d8] ;  /* 0x0000f600ff0c9b82 */ /* 0x002e620000000a00 */
[----:B---3--:R-:W-:-:S04]  /*0990*/  @!P4 LEA R30, P5, R34, R10, 0x2 ;  /* 0x0000000a221ec211 */ /* 0x008fc800078a10ff */
[----:B------:R-:W-:Y:S02]  /*09a0*/  @!P4 LEA.HI.X R31, R34, R11, R31, 0x2, P5 ;  /* 0x0000000b221fc211 */ /* 0x000fe400028f141f */
[C---:B------:R-:W-:Y:S01]  /*09b0*/  @!P3 LEA R20, P5, R32.reuse, R20, 0x2 ;  /* 0x000000142014b211 */ /* 0x040fe200078a10ff */
[----:B------:R-:W3:Y:S02]  /*09c0*/  @!P1 LDC.64 R10, c[0x0][0x3c0] ;  /* 0x0000f000ff0a9b82 */ /* 0x000ee40000000a00 */
[----:B------:R-:W-:Y:S01]  /*09d0*/  @!PT LDS RZ, [RZ] ;  /* 0x00000000fffff984 */ /* 0x000fe20000000800 */
[----:B------:R-:W-:Y:S01]  /*09e0*/  @!PT LDS RZ, [RZ] ;  /* 0x00000000fffff984 */ /* 0x000fe20000000800 */
[----:B------:R-:W-:Y:S01]  /*09f0*/  @!PT LDS RZ, [RZ] ;  /* 0x00000000fffff984 */ /* 0x000fe20000000800 */
[----:B------:R4:W-:Y:S01]  /*0a00*/  @!P4 LDGSTS.E.LTC128B [R0+0x800], desc[UR38][R30.64] ;  /* 0x008000001e00cfae */ /* 0x0009e2000b9a1226 */
[----:B------:R-:W-:-:S03]  /*0a10*/  @!P3 LEA.HI.X R21, R32, R21, R29, 0x2, P5 ;  /* 0x000000152015b211 */ /* 0x000fc600028f141d */
[----:B------:R2:W-:Y:S02]  /*0a20*/  @P3 STS [R0+0xc00], R28 ;  /* 0x000c001c00003388 */ /* 0x0005e40000000800 */
[----:B------:R-:W5:Y:S02]  /*0a30*/  @!P0 LDC.64 R4, c[0x0][0x3c0] ;  /* 0x0000f000ff048b82 */ /* 0x000f640000000a00 */
[----:B------:R-:W-:Y:S01]  /*0a40*/  @!PT LDS RZ, [RZ] ;  /* 0x00000000fffff984 */ /* 0x000fe20000000800 */
[----:B------:R-:W-:Y:S01]  /*0a50*/  @!PT LDS RZ, [RZ] ;  /* 0x00000000fffff984 */ /* 0x000fe20000000800 */
[----:B------:R-:W-:Y:S01]  /*0a60*/  @!PT LDS RZ, [RZ] ;  /* 0x00000000fffff984 */ /* 0x000fe20000000800 */
[----:B------:R1:W-:Y:S01]  /*0a70*/  @!P3 LDGSTS.E.LTC128B [R0+0xc00], desc[UR38][R20.64] ;  /* 0x00c000001400bfae */ /* 0x0003e2000b9a1226 */
[----:B----4-:R-:W-:-:S04]  /*0a80*/  @!P2 IMAD.WIDE.U32 R30, R27, R18, R24 ;  /* 0x000000121b1ea225 */ /* 0x010fc800078e0018 */
[----:B--2---:R-:W-:Y:S01]  /*0a90*/  @P2 IMAD.MOV.U32 R28, RZ, RZ, -0x800000 ;  /* 0xff800000ff1c2424 */ /* 0x004fe200078e00ff */
[C---:B------:R-:W-:Y:S01]  /*0aa0*/  @!P2 LEA R14, P3, R30.reuse, R14, 0x2 ;  /* 0x0000000e1e0ea211 */ /* 0x040fe200078610ff */
[----:B------:R-:W-:Y:S01]  /*0ab0*/  @!P2 IMAD R19, R27, R19, R31 ;  /* 0x000000131b13a224 */ /* 0x000fe200078e021f */
[----:B-1----:R-:W-:Y:S01]  /*0ac0*/  @!P1 MOV R20, R24 ;  /* 0x0000001800149202 */ /* 0x002fe20000000f00 */
[----:B------:R-:W-:Y:S01]  /*0ad0*/  @!P1 IMAD.MOV.U32 R21, RZ, RZ, R25 ;  /* 0x000000ffff159224 */ /* 0x000fe200078e0019 */
[----:B------:R5:W-:Y:S02]  /*0ae0*/  @P2 STS [R0+0x1000], R28 ;  /* 0x0010001c00002388 */ /* 0x000be40000000800 */
[----:B------:R-:W-:Y:S01]  /*0af0*/  @!P2 LEA.HI.X R15, R30, R15, R19, 0x2, P3 ;  /* 0x0000000f1e0fa211 */ /* 0x000fe200018f1413 */
[----:B------:R-:W-:-:S04]  /*0b00*/  @!P1 IMAD.WIDE.U32 R20, R26, R12, R20 ;  /* 0x0000000c1a149225 */ /* 0x000fc800078e0014 */
[----:B------:R-:W-:Y:S01]  /*0b10*/  @!PT LDS RZ, [RZ] ;  /* 0x00000000fffff984 */ /* 0x000fe20000000800 */
[----:B------:R-:W-:Y:S01]  /*0b20*/  @!PT LDS RZ, [RZ] ;  /* 0x00000000fffff984 */ /* 0x000fe20000000800 */
[----:B------:R-:W-:Y:S01]  /*0b30*/  @!PT LDS RZ, [RZ] ;  /* 0x00000000fffff984 */ /* 0x000fe20000000800 */
[----:B------:R4:W-:Y:S01]  /*0b40*/  @!P2 LDGSTS.E.LTC128B [R0+0x1000], desc[UR38][R14.64] ;  /* 0x010000000e00afae */ /* 0x0009e2000b9a1226 */
[----:B------:R-:W-:Y:S01]  /*0b50*/  VIADD R12, R17, 0x70 ;  /* 0x00000070110c7836 */ /* 0x000fe20000000000 */
[----:B---3--:R-:W-:Y:S01]  /*0b60*/  @!P1 LEA R10, P4, R20, R10, 0x2 ;  /* 0x0000000a140a9211 */ /* 0x008fe200078810ff */
[----:B------:R-:W-:-:S03]  /*0b70*/  @!P1 IMAD R13, R26, R13, R21 ;  /* 0x0000000d1a0d9224 */ /* 0x000fc600078e0215 */
[----:B------:R-:W-:Y:S02]  /*0b80*/  ISETP.GE.U32.AND P5, PT, R12, R23, PT ;  /* 0x000000170c00720c */ /* 0x000fe40003fa6070 */
[----:B------:R-:W-:Y:S01]  /*0b90*/  @!P1 LEA.HI.X R11, R20, R11, R13, 0x2, P4 ;  /* 0x0000000b140b9211 */ /* 0x000fe200020f140d */
[----:B-----5:R-:W-:Y:S01]  /*0ba0*/  @!P0 IMAD.WIDE.U32 R28, R16, R6, R24 ;  /* 0x00000006101c8225 */ /* 0x020fe200078e0018 */
[----:B------:R-:W-:-:S03]  /*0bb0*/  @P1 MOV R6, 0xff800000 ;  /* 0xff80000000061802 */ /* 0x000fc60000000f00 */
[----:B------:R-:W-:Y:S01]  /*0bc0*/  @!P0 IMAD R7, R16, R7, R29 ;  /* 0x0000000710078224 */ /* 0x000fe200078e021d */
[C---:B------:R-:W-:Y:S01]  /*0bd0*/  @!P0 LEA R4, P3, R28.reuse, R4, 0x2 ;  /* 0x000000041c048211 */ /* 0x040fe200078610ff */
[----:B------:R1:W-:Y:S03]  /*0be0*/  @P1 STS [R0+0x1400], R6 ;  /* 0x0014000600001388 */ /* 0x0003e60000000800 */
[----:B------:R-:W-:Y:S01]  /*0bf0*/  @!P0 LEA.HI.X R5, R28, R5, R7, 0x2, P3 ;  /* 0x000000051c058211 */ /* 0x000fe200018f1407 */
[----:B------:R-:W-:Y:S01]  /*0c00*/  @P0 IMAD.MOV.U32 R7, RZ, RZ, -0x800000 ;  /* 0xff800000ff070424 */ /* 0x000fe200078e00ff */
        /* <DEDUP_REMOVED lines=24> */
.L_x_310:
[----:B------:R-:W-:Y:S05]  /*0d90*/  BSYNC.RECONVERGENT B0 ;  /* 0x0000000000007941 */ /* 0x000fea0003800200 */
.L_x_309:
[----:B------:R-:W5:Y:S01]  /*0da0*/  LDCU UR5, c[0x0][0x430] ;  /* 0x00008600ff0577ac */ /* 0x000f620008000800 */
[----:B------:R-:W-:Y:S01]  /*0db0*/  IMAD.IADD R3, R17, 0x1, R3 ;  /* 0x0000000111037824 */ /* 0x000fe200078e0203 */
[----:B--2---:R-:W-:Y:S01]  /*0dc0*/  ISETP.NE.AND P1, PT, R8, 0x1, PT ;  /* 0x000000010800780c */ /* 0x004fe20003f25270 */
[----:B------:R-:W-:Y:S01]  /*0dd0*/  IMAD.SHL.U32 R16, R2, 0x4, RZ ;  /* 0x0000000402107824 */ /* 0x000fe200078e00ff */
[----:B------:R-:W2:Y:S01]  /*0de0*/  LDCU UR4, c[0x0][0x38c] ;  /* 0x00007180ff0477ac */ /* 0x000ea20008000800 */
[C---:B------:R-:W-:Y:S01]  /*0df0*/  IMAD.HI.U32 R9, R3.reuse, R9, RZ ;  /* 0x0000000903097227 */ /* 0x040fe200078e00ff */
[----:B------:R-:W-:Y:S01]  /*0e00*/  ISETP.GE.AND P0, PT, R3, UR36, PT ;  /* 0x0000002403007c0c */ /* 0x000fe2000bf06270 */
[----:B---34-:R-:W3:Y:S01]  /*0e10*/  S2R R0, SR_CgaCtaId ;  /* 0x0000000000007919 */ /* 0x018ee20000008800 */
[----:B------:R-:W-:Y:S01]  /*0e20*/  LOP3.LUT R16, R16, 0x3c, RZ, 0xc0, !PT ;  /* 0x0000003c10107812 */ /* 0x000fe200078ec0ff */
[----:B------:R-:W-:Y:S01]  /*0e30*/  IMAD.SHL.U32 R18, R22, 0x40, RZ ;  /* 0x0000004016127824 */ /* 0x000fe200078e00ff */
[----:B------:R-:W4:Y:S01]  /*0e40*/  LDCU.128 UR8, c[0x0][0x3b0] ;  /* 0x00007600ff0877ac */ /* 0x000f220008000c00 */
[----:B------:R-:W-:Y:S01]  /*0e50*/  IMAD.MOV.U32 R19, RZ, RZ, RZ ;  /* 0x000000ffff137224 */ /* 0x000fe200078e00ff */
[----:B------:R-:W0:Y:S01]  /*0e60*/  LDGDEPBAR ;  /* 0x00000000000079af */ /* 0x000e220000000000 */
[----:B------:R-:W-:Y:S01]  /*0e70*/  IMAD.SHL.U32 R31, R2, 0x10, RZ ;  /* 0x00000010021f7824 */ /* 0x000fe200078e00ff */
[----:B------:R-:W1:Y:S01]  /*0e80*/  LDCU.64 UR6, c[0x0][0x3a0] ;  /* 0x00007400ff0677ac */ /* 0x000e620008000a00 */
[----:B-----5:R-:W-:-:S02]  /*0e90*/  SHF.R.U32.HI R15, RZ, UR5, R9 ;  /* 0x00000005ff0f7c19 */ /* 0x020fc40008011609 */
[----:B--2---:R-:W-:Y:S01]  /*0ea0*/  IADD3 R13, PT, PT, -R18, UR4, RZ ;  /* 0x00000004120d7c10 */ /* 0x004fe2000fffe1ff */
[----:B------:R-:W2:Y:S01]  /*0eb0*/  LDCU.64 UR4, c[0x0][0x380] ;  /* 0x00007000ff0477ac */ /* 0x000ea20008000a00 */
[----:B------:R-:W-:Y:S02]  /*0ec0*/  SEL R15, R3, R15, !P1 ;  /* 0x0000000f030f7207 */ /* 0x000fe40004800000 */
[----:B------:R-:W-:Y:S02]  /*0ed0*/  ISETP.GE.AND P5, PT, R16, R13, PT ;  /* 0x0000000d1000720c */ /* 0x000fe40003fa6270 */
[----:B------:R-:W-:Y:S01]  /*0ee0*/  SEL R14, R15, 0xffffffff, !P0 ;  /* 0xffffffff0f0e7807 */ /* 0x000fe20004000000 */
[----:B----4-:R-:W-:Y:S01]  /*0ef0*/  IMAD R52, R39, UR10, RZ ;  /* 0x0000000a27347c24 */ /* 0x010fe2000f8e02ff */
[--C-:B------:R-:W-:Y:S01]  /*0f00*/  SHF.R.S32.HI R46, RZ, 0x1f, R15.reuse ;  /* 0x0000001fff2e7819 */ /* 0x100fe2000001140f */
[----:B------:R-:W-:Y:S01]  /*0f10*/  IMAD.MOV R41, RZ, RZ, -R15 ;  /* 0x000000ffff297224 */ /* 0x000fe200078e0a0f */
[----:B------:R-:W-:Y:S01]  /*0f20*/  ISETP.LT.OR P5, PT, R14, RZ, P5 ;  /* 0x000000ff0e00720c */ /* 0x000fe20002fa1670 */
[----:B------:R-:W-:-:S03]  /*0f30*/  IMAD.WIDE.U32 R10, R38, UR10, R18 ;  /* 0x0000000a260a7c25 */ /* 0x000fc6000f8e0012 */
[----:B------:R-:W-:Y:S01]  /*0f40*/  ISETP.EQ.OR P4, PT, R23, 0x2, P5 ;  /* 0x000000021700780c */ /* 0x000fe20002f82670 */
[----:B------:R-:W-:Y:S02]  /*0f50*/  IMAD R52, R38, UR11, R52 ;  /* 0x0000000b26347c24 */ /* 0x000fe4000f8e0234 */
[----:B------:R-:W-:Y:S01]  /*0f60*/  IMAD R41, R8, R41, R3 ;  /* 0x0000002908297224 */ /* 0x000fe200078e0203 */
[----:B------:R-:W-:Y:S01]  /*0f70*/  MOV R3, 0x400 ;  /* 0x0000040000037802 */ /* 0x000fe20000000f00 */
[----:B------:R-:W-:Y:S02]  /*0f80*/  IMAD.IADD R11, R52, 0x1, R11 ;  /* 0x00000001340b7824 */ /* 0x000fe400078e020b */
[----:B------:R-:W-:Y:S01]  /*0f90*/  IMAD R9, R46, UR8, RZ ;  /* 0x000000082e097c24 */ /* 0x000fe2000f8e02ff */
[----:B------:R-:W-:Y:S01]  /*0fa0*/  SHF.R.S32.HI R40, RZ, 0x1f, R41 ;  /* 0x0000001fff287819 */ /* 0x000fe20000011429 */
[----:B------:R-:W4:Y:S01]  /*0fb0*/  @!P5 LDC.64 R6, c[0x0][0x3a8] ;  /* 0x0000ea00ff06db82 */ /* 0x000f220000000a00 */
[----:B------:R-:W-:Y:S01]  /*0fc0*/  IMAD.WIDE.U32 R10, R15, UR8, R10 ;  /* 0x000000080f0a7c25 */ /* 0x000fe2000f8e000a */
[----:B---3--:R-:W-:-:S02]  /*0fd0*/  LEA R0, R0, R3, 0x18 ;  /* 0x0000000300007211 */ /* 0x008fc400078ec0ff */
[----:B------:R-:W-:Y:S01]  /*0fe0*/  LOP3.LUT R3, R2, 0xf, RZ, 0xc0, !PT ;  /* 0x0000000f02037812 */ /* 0x000fe200078ec0ff */
[----:B------:R-:W-:Y:S02]  /*0ff0*/  IMAD R9, R15, UR9, R9 ;  /* 0x000000090f097c24 */ /* 0x000fe4000f8e0209 */
[----:B-1----:R-:W-:Y:S01]  /*1000*/  IMAD R47, R40, UR6, RZ ;  /* 0x00000006282f7c24 */ /* 0x002fe2000f8e02ff */
[----:B------:R-:W1:Y:S01]  /*1010*/  @!P4 LDC.64 R4, c[0x0][0x3a8] ;  /* 0x0000ea00ff04cb82 */ /* 0x000e620000000a00 */
[----:B------:R-:W-:Y:S01]  /*1020*/  IMAD.IADD R11, R11, 0x1, R9 ;  /* 0x000000010b0b7824 */ /* 0x000fe200078e0209 */
[----:B------:R-:W-:Y:S01]  /*1030*/  LOP3.LUT R37, R3, 0x3f0, R2, 0xf8, !PT ;  /* 0x000003f003257812 */ /* 0x000fe200078ef802 */
[----:B------:R-:W-:Y:S01]  /*1040*/  IMAD R47, R41, UR7, R47 ;  /* 0x00000007292f7c24 */ /* 0x000fe2000f8e022f */
[----:B------:R-:W-:Y:S01]  /*1050*/  LOP3.LUT R31, R3, 0xf0, R31, 0xf8, !PT ;  /* 0x000000f0031f7812 */ /* 0x000fe200078ef81f */
[----:B------:R-:W-:Y:S01]  /*1060*/  IMAD.WIDE.U32 R10, R41, UR6, R10 ;  /* 0x00000006290a7c25 */ /* 0x000fe2000f8e000a */
[----:B------:R-:W-:-:S02]  /*1070*/  ISETP.NE.OR P0, PT, R3, RZ, P0 ;  /* 0x000000ff0300720c */ /* 0x000fc40000705670 */
[----:B------:R-:W-:Y:S01]  /*1080*/  LOP3.LUT R31, R31, 0xf, R17, 0x78, !PT ;  /* 0x0000000f1f1f7812 */ /* 0x000fe200078e7811 */
[----:B------:R-:W-:Y:S01]  /*1090*/  IMAD.IADD R47, R11, 0x1, R47 ;  /* 0x000000010b2f7824 */ /* 0x000fe200078e022f */
[----:B--2---:R-:W-:Y:S01]  /*10a0*/  LEA R45, P3, R10, UR4, 0x2 ;  /* 0x000000040a2d7c11 */ /* 0x004fe2000f8610ff */
[--C-:B------:R-:W-:Y:S01]  /*10b0*/  IMAD R37, R37, 0x10, R0.reuse ;  /* 0x0000001025257824 */ /* 0x100fe200078e0200 */
[----:B------:R-:W-:Y:S01]  /*10c0*/  ISETP.NE.OR P0, PT, R22, RZ, P0 ;  /* 0x000000ff1600720c */ /* 0x000fe20000705670 */
[----:B------:R-:W-:Y:S01]  /*10d0*/  IMAD.WIDE.U32 R50, R38, UR10, RZ ;  /* 0x0000000a26327c25 */ /* 0x000fe2000f8e00ff */
[----:B------:R-:W-:Y:S02]  /*10e0*/  LEA.HI.X R47, R10, UR5, R47, 0x2, P3 ;  /* 0x000000050a2f7c11 */ /* 0x000fe400098f142f */
[C---:B----4-:R-:W-:Y:S01]  /*10f0*/  @!P5 IADD3 R6, P2, PT, R16.reuse, R6, RZ ;  /* 0x000000061006d210 */ /* 0x050fe20007f5e0ff */
[--C-:B------:R-:W-:Y:S01]  /*1100*/  IMAD R31, R31, 0x4, R0.reuse ;  /* 0x000000041f1f7824 */ /* 0x100fe200078e0200 */
[----:B------:R-:W-:Y:S01]  /*1110*/  @!P5 LEA R20, P3, R16, R45, 0x2 ;  /* 0x0000002d1014d211 */ /* 0x000fe200078610ff */
[----:B------:R-:W-:-:S02]  /*1120*/  IMAD R42, R17, 0x4, R0 ;  /* 0x00000004112a7824 */ /* 0x000fc400078e0200 */
[----:B------:R-:W-:Y:S01]  /*1130*/  @!P5 IMAD.X R7, RZ, RZ, R7, P2 ;  /* 0x000000ffff07d224 */ /* 0x000fe200010e0607 */
[----:B------:R-:W-:Y:S01]  /*1140*/  @!P5 LEA R10, P2, R6, R45, 0x2 ;  /* 0x0000002d060ad211 */ /* 0x000fe200078410ff */
[----:B------:R-:W-:Y:S01]  /*1150*/  @!P5 IMAD.X R21, RZ, RZ, R47, P3 ;  /* 0x000000ffff15d224 */ /* 0x000fe200018e062f */
[----:B-1----:R-:W-:Y:S02]  /*1160*/  @!P4 LEA R8, P1, R4, R16, 0x1 ;  /* 0x000000100408c211 */ /* 0x002fe400078208ff */
[----:B------:R-:W-:Y:S02]  /*1170*/  @!P5 LEA.HI.X R11, R6, R47, R7, 0x2, P2 ;  /* 0x0000002f060bd211 */ /* 0x000fe400010f1407 */
[----:B------:R-:W-:Y:S01]  /*1180*/  @!P4 LEA.HI.X R5, R4, RZ, R5, 0x1, P1 ;  /* 0x000000ff0405c211 */ /* 0x000fe200008f0c05 */
[----:B------:R-:W-:Y:S01]  /*1190*/  @!PT LDS RZ, [RZ] ;  /* 0x00000000fffff984 */ /* 0x000fe20000000800 */
[----:B------:R-:W-:Y:S01]  /*11a0*/  @!PT LDS RZ, [RZ] ;  /* 0x00000000fffff984 */ /* 0x000fe20000000800 */
[----:B------:R-:W-:Y:S01]  /*11b0*/  @!PT LDS RZ, [RZ] ;  /* 0x00000000fffff984 */ /* 0x000fe20000000800 */
[----:B------:R1:W-:Y:S01]  /*11c0*/  @!P5 LDGSTS.E.BYPASS.LTC128B.128 [R37+0x2040], desc[UR38][R20.64] ;  /* 0x020400001425dfae */ /* 0x0003e2000b981a26 */
[----:B------:R-:W-:-:S03]  /*11d0*/  @!P4 LEA R4, P1, R8, R45, 0x2 ;  /* 0x0000002d0804c211 */ /* 0x000fc600078210ff */
[----:B------:R-:W0:Y:S01]  /*11e0*/  LDGDEPBAR ;  /* 0x00000000000079af */ /* 0x000e220000000000 */
[----:B------:R-:W-:-:S03]  /*11f0*/  @!P4 LEA.HI.X R5, R8, R47, R5, 0x2, P1 ;  /* 0x0000002f0805c211 */ /* 0x000fc600008f1405 */
[----:B------:R1:W-:Y:S04]  /*1200*/  @!P5 LDGSTS.E.BYPASS.LTC128B.128 [R37+0x3040], desc[UR38][R10.64] ;  /* 0x030400000a25dfae */ /* 0x0003e8000b981a26 */
        /* <DEDUP_REMOVED lines=9> */
[----:B------:R-:W1:Y:S04]  /*12a0*/  LDS R28, [R31+0x800] ;  /* 0x000800001f1c7984 */ /* 0x000e680000000800 */
[----:B------:R-:W-:Y:S04]  /*12b0*/  LDS R27, [R31+0xc00] ;  /* 0x000c00001f1b7984 */ /* 0x000fe80000000800 */
[----:B------:R-:W4:Y:S04]  /*12c0*/  LDS R26, [R31+0x1000] ;  /* 0x001000001f1a7984 */ /* 0x000f280000000800 */
[----:B------:R-:W-:Y:S04]  /*12d0*/  LDS R25, [R31+0x1400] ;  /* 0x001400001f197984 */ /* 0x000fe80000000800 */
[----:B------:R-:W5:Y:S04]  /*12e0*/  LDS R24, [R31+0x1800] ;  /* 0x001800001f187984 */ /* 0x000f680000000800 */
[----:B------:R-:W5:Y:S01]  /*12f0*/  LDS R23, [R31+0x1c00] ;  /* 0x001c00001f177984 */ /* 0x000f620000000800 */
[----:B--2---:R-:W-:-:S02]  /*1300*/  FSETP.NEU.FTZ.AND P4, PT, R30, -INF , PT ;  /* 0xff8000001e00780b */ /* 0x004fc40003f9d000 */
[----:B---3--:R-:W-:Y:S02]  /*1310*/  FSETP.NEU.FTZ.AND P3, PT, R29, -INF , PT ;  /* 0xff8000001d00780b */ /* 0x008fe40003f7d000 */
[----:B-1----:R-:W-:Y:S02]  /*1320*/  FMNMX3.FTZ R5, R30, R29, R28, !PT ;  /* 0x0000001d1e057276 */ /* 0x002fe4000781001c */
[----:B------:R-:W-:Y:S02]  /*1330*/  FSETP.NEU.FTZ.AND P2, PT, R28, -INF , PT ;  /* 0xff8000001c00780b */ /* 0x000fe40003f5d000 */
[----:B----4-:R-:W-:-:S04]  /*1340*/  FMNMX3.FTZ R5, R5, R27, R26, !PT ;  /* 0x0000001b05057276 */ /* 0x010fc8000781001a */
[----:B-----5:R-:W-:-:S04]  /*1350*/  FMNMX3.FTZ R5, R5, R25, R24, !PT ;  /* 0x0000001905057276 */ /* 0x020fc80007810018 */
        /* <DEDUP_REMOVED lines=28> */
[----:B------:R-:W-:-:S02]  /*1520*/  SEL R27, R3, 0xffffffff, P4 ;  /* 0xffffffff031b7807 */ /* 0x000fc40002000000 */
[----:B------:R-:W2:Y:S01]  /*1530*/  MUFU.EX2 R12, R12 ;  /* 0x0000000c000c7308 */ /* 0x000ea20000000800 */
[----:B------:R-:W-:Y:S01]  /*1540*/  FMUL.FTZ R6, R6, 1.4426950216293334961 ;  /* 0x3fb8aa3b06067820 */ /* 0x000fe20000410000 */
[----:B------:R-:W-:Y:S02]  /*1550*/  FSETP.NEU.FTZ.AND P4, PT, R26, -INF , PT ;  /* 0xff8000001a00780b */ /* 0x000fe40003f9d000 */
[----:B------:R-:W-:Y:S02]  /*1560*/  @P3 LOP3.LUT R27, R3, 0x10, RZ, 0xfc, !PT ;  /* 0x00000010031b3812 */ /* 0x000fe400078efcff */
[----:B------:R-:W-:Y:S02]  /*1570*/  FSETP.NEU.FTZ.AND P3, PT, R25, -INF , PT ;  /* 0xff8000001900780b */ /* 0x000fe40003f7d000 */
[----:B------:R-:W3:Y:S01]  /*1580*/  MUFU.EX2 R11, R11 ;  /* 0x0000000b000b7308 */ /* 0x000ee20000000800 */
[----:B-1----:R-:W-:Y:S01]  /*1590*/  FADD.FTZ R4, RZ, R20 ;  /* 0x00000014ff047221 */ /* 0x002fe20000010000 */
[----:B------:R-:W-:-:S02]  /*15a0*/  @P2 LOP3.LUT R27, R3, 0x20, RZ, 0xfc, !PT ;  /* 0x00000020031b2812 */ /* 0x000fc400078efcff */
[----:B------:R-:W-:Y:S02]  /*15b0*/  FSETP.NEU.FTZ.AND P2, PT, R24, -INF , PT ;  /* 0xff8000001800780b */ /* 0x000fe40003f5d000 */
[----:B------:R-:W-:Y:S02]  /*15c0*/  @P1 LOP3.LUT R27, R3, 0x30, RZ, 0xfc, !PT ;  /* 0x00000030031b1812 */ /* 0x000fe400078efcff */
[----:B------:R-:W1:Y:S01]  /*15d0*/  MUFU.EX2 R10, R10 ;  /* 0x0000000a000a7308 */ /* 0x000e620000000800 */
[----:B--2---:R-:W-:Y:S01]  /*15e0*/  FADD.FTZ R4, R4, R12 ;  /* 0x0000000c04047221 */ /* 0x004fe20000010000 */
[----:B------:R-:W-:Y:S02]  /*15f0*/  FSETP.NEU.FTZ.AND P1, PT, R23, -INF , PT ;  /* 0xff8000001700780b */ /* 0x000fe40003f3d000 */
[C---:B------:R-:W-:Y:S02]  /*1600*/  @P4 LOP3.LUT R27, R3.reuse, 0x40, RZ, 0xfc, !PT ;  /* 0x00000040031b4812 */ /* 0x040fe400078efcff */
[----:B------:R-:W-:-:S02]  /*1610*/  @P3 LOP3.LUT R27, R3, 0x50, RZ, 0xfc, !PT ;  /* 0x00000050031b3812 */ /* 0x000fc400078efcff */
[----:B------:R-:W2:Y:S01]  /*1620*/  MUFU.EX2 R9, R9 ;  /* 0x0000000900097308 */ /* 0x000ea20000000800 */
[----:B---3--:R-:W-:Y:S01]  /*1630*/  FADD.FTZ R4, R4, R11 ;  /* 0x0000000b04047221 */ /* 0x008fe20000010000 */
[----:B------:R-:W-:-:S05]  /*1640*/  @P2 LOP3.LUT R27, R3, 0x60, RZ, 0xfc, !PT ;  /* 0x00000060031b2812 */ /* 0x000fca00078efcff */
[----:B------:R-:W-:Y:S01]  /*1650*/  @P1 LOP3.LUT R27, R3, 0x70, RZ, 0xfc, !PT ;  /* 0x00000070031b1812 */ /* 0x000fe200078efcff */
[----:B------:R-:W3:Y:S01]  /*1660*/  MUFU.EX2 R8, R8 ;  /* 0x0000000800087308 */ /* 0x000ee20000000800 */
[----:B-1----:R-:W-:-:S03]  /*1670*/  FADD.FTZ R4, R4, R10 ;  /* 0x0000000a04047221 */ /* 0x002fc60000010000 */
[----:B------:R-:W1:Y:S04]  /*1680*/  SHFL.BFLY PT, R24, R27, 0x8, 0x1f ;  /* 0x0d001f001b187f89 */ /* 0x000e6800000e0000 */
        /* <DEDUP_REMOVED lines=16> */
[----:B-1----:R-:W-:-:S05]  /*1790*/  FADD.FTZ R4, R5, R4 ;  /* 0x0000000405047221 */ /* 0x002fca0000010000 */
        /* <DEDUP_REMOVED lines=16> */
[----:B--2---:R-:W-:-:S03]  /*18a0*/  FFMA.FTZ R5, R5, 0.69314718246459960938, R21 ;  /* 0x3f31721805057823 */ /* 0x004fc60000010015 */
[----:B------:R-:W1:Y:S04]  /*18b0*/  SHFL.BFLY PT, R6, R23, 0x1, 0x1f ;  /* 0x0c201f0017067f89 */ /* 0x000e6800000e0000 */
[----:B------:R2:W-:Y:S04]  /*18c0*/  STS [R31+0x400], R12 ;  /* 0x0004000c1f007388 */ /* 0x0005e80000000800 */
[----:B------:R2:W-:Y:S04]  /*18d0*/  STS [R31+0x800], R11 ;  /* 0x0008000b1f007388 */ /* 0x0005e80000000800 */
[----:B------:R2:W-:Y:S04]  /*18e0*/  STS [R31+0xc00], R10 ;  /* 0x000c000a1f007388 */ /* 0x0005e80000000800 */
[----:B------:R2:W-:Y:S04]  /*18f0*/  STS [R31+0x1000], R9 ;  /* 0x001000091f007388 */ /* 0x0005e80000000800 */
[----:B------:R2:W-:Y:S04]  /*1900*/  STS [R31+0x1400], R8 ;  /* 0x001400081f007388 */ /* 0x0005e80000000800 */
[----:B------:R2:W-:Y:S01]  /*1910*/  STS [R31+0x1800], R7 ;  /* 0x001800071f007388 */ /* 0x0005e20000000800 */
[----:B-1----:R-:W-:-:S03]  /*1920*/  VIMNMX R6, PT, PT, R23, R6, !PT ;  /* 0x0000000617067248 */ /* 0x002fc60007fe0100 */
[----:B------:R2:W-:Y:S01]  /*1930*/  STS [R31+0x1c00], R4 ;  /* 0x001c00041f007388 */ /* 0x0005e20000000800 */
[----:B------:R-:W-:Y:S05]  /*1940*/  @P0 BRA `(.L_x_312) ;  /* 0x0000000000380947 */ /* 0x000fea0003800000 */
[----:B------:R-:W1:Y:S01]  /*1950*/  LDCU.64 UR8, c[0x0][0x420] ;  /* 0x00008400ff0877ac */ /* 0x000e620008000a00 */
[----:B------:R-:W3:Y:S01]  /*1960*/  LDCU.128 UR4, c[0x0][0x410] ;  /* 0x00008200ff0477ac */ /* 0x000ee20008000c00 */
[----:B-1----:R-:W-:Y:S02]  /*1970*/  IMAD R3, R39, UR8, RZ ;  /* 0x0000000827037c24 */ /* 0x002fe4000f8e02ff */
[----:B--2---:R-:W-:-:S04]  /*1980*/  IMAD.WIDE.U32 R8, R38, UR8, RZ ;  /* 0x0000000826087c25 */ /* 0x004fc8000f8e00ff */
[----:B------:R-:W-:-:S05]  /*1990*/  IMAD R3, R38, UR9, R3 ;  /* 0x0000000926037c24 */ /* 0x000fca000f8e0203 */
[----:B------:R-:W-:Y:S01]  /*19a0*/  IADD3 R9, PT, PT, R9, R3, RZ ;  /* 0x0000000309097210 */ /* 0x000fe20007ffe0ff */
[----:B---3--:R-:W-:Y:S02]  /*19b0*/  IMAD R3, R46, UR6, RZ ;  /* 0x000000062e037c24 */ /* 0x008fe4000f8e02ff */
[----:B------:R-:W-:-:S04]  /*19c0*/  IMAD.WIDE.U32 R8, R15, UR6, R8 ;  /* 0x000000060f087c25 */ /* 0x000fc8000f8e0008 */
[----:B------:R-:W-:Y:S01]  /*19d0*/  IMAD R3, R15, UR7, R3 ;  /* 0x000000070f037c24 */ /* 0x000fe2000f8e0203 */
[----:B------:R-:W-:-:S04]  /*19e0*/  IADD3 R4, P0, PT, R41, R8, RZ ;  /* 0x0000000829047210 */ /* 0x000fc80007f1e0ff */
[----:B------:R-:W-:Y:S02]  /*19f0*/  IADD3.X R3, PT, PT, R40, R9, R3, P0, !PT ;  /* 0x0000000928037210 */ /* 0x000fe400007fe403 */
[----:B------:R-:W-:-:S04]  /*1a00*/  LEA R8, P0, R4, UR4, 0x2 ;  /* 0x0000000404087c11 */ /* 0x000fc8000f8010ff */
[----:B------:R-:W-:-:S05]  /*1a10*/  LEA.HI.X R9, R4, UR5, R3, 0x2, P0 ;  /* 0x0000000504097c11 */ /* 0x000fca00080f1403 */
[----:B------:R1:W-:Y:S04]  /*1a20*/  STG.E desc[UR38][R8.64], R5 ;  /* 0x0000000508007986 */ /* 0x0003e8000c101926 */
.L_x_312:
[----:B------:R-:W-:Y:S05]  /*1a30*/  BSYNC.RECONVERGENT B0 ;  /* 0x0000000000007941 */ /* 0x000fea0003800200 */
.L_x_311:
[----:B------:R-:W-:Y:S01]  /*1a40*/  @!P1 STS [R42+0x2000], R6 ;  /* 0x002000062a009388 */ /* 0x000fe20000000800 */
[----:B------:R-:W-:Y:S01]  /*1a50*/  BSSY.RECONVERGENT B1, `(.L_x_313) ;  /* 0x00000e8000017945 */ /* 0x000fe20003800200 */
[----:B--2---:R-:W-:Y:S01]  /*1a60*/  IMAD.MOV.U32 R12, RZ, RZ, RZ ;  /* 0x000000ffff0c7224 */ /* 0x004fe200078e00ff */
[----:B------:R-:W-:Y:S01]  /*1a70*/  CS2R R10, SRZ ;  /* 0x00000000000a7805 */ /* 0x000fe2000001ff00 */
[----:B------:R-:W-:Y:S01]  /*1a80*/  BAR.SYNC.DEFER_BLOCKING 0x0 ;  /* 0x0000000000007b1d */ /* 0x000fe20000010000 */
[----:B-1----:R-:W-:Y:S01]  /*1a90*/  IMAD.MOV.U32 R9, RZ, RZ, RZ ;  /* 0x000000ffff097224 */ /* 0x002fe200078e00ff */
[----:B------:R-:W-:Y:S01]  /*1aa0*/  IADD3 R43, PT, PT, R37, 0x2040, RZ ;  /* 0x00002040252b7810 */ /* 0x000fe20007ffe0ff */
[----:B------:R-:W-:-:S03]  /*1ab0*/  IMAD.IADD R53, R51, 0x1, R52 ;  /* 0x0000000133357824 */ /* 0x000fc600078e0234 */
        /* <DEDUP_REMOVED lines=17> */
.L_x_317:
[C---:B------:R-:W-:Y:S01]  /*1bd0*/  IADD3 R49, PT, PT, R8.reuse, 0x4, RZ ;  /* 0x0000000408317810 */ /* 0x040fe20007ffe0ff */
[C---:B------:R-:W-:Y:S02]  /*1be0*/  VIADD R3, R8.reuse, 0x3 ;  /* 0x0000000308037836 */ /* 0x040fe40000000000 */
[C---:B------:R-:W-:Y:S02]  /*1bf0*/  VIADD R26, R8.reuse, 0x5 ;  /* 0x00000005081a7836 */ /* 0x040fe40000000000 */
[----:B------:R-:W-:Y:S01]  /*1c00*/  IMAD.SHL.U32 R5, R8, 0x10, RZ ;  /* 0x0000001008057824 */ /* 0x000fe200078e00ff */
[-C--:B------:R-:W-:Y:S02]  /*1c10*/  ISETP.GT.OR P0, PT, R3, R42.reuse, !P6 ;  /* 0x0000002a0300720c */ /* 0x080fe40007704670 */
        /* <DEDUP_REMOVED lines=9> */
[----:B------:R-:W-:Y:S02]  /*1cb0*/  @!P0 IMAD.MOV.U32 R21, RZ, RZ, RZ ;  /* 0x000000ffff158224 */ /* 0x000fe400078e00ff */
[----:B------:R-:W-:Y:S03]  /*1cc0*/  IMAD R5, R5, 0x4, R0 ;  /* 0x0000000405057824 */ /* 0x000fe600078e0200 */
[----:B------:R-:W2:Y:S01]  /*1cd0*/  @!P2 LDC.64 R24, c[0x0][0x3a8] ;  /* 0x0000ea00ff18ab82 */ /* 0x000ea20000000a00 */
[----:B------:R-:W-:Y:S02]  /*1ce0*/  @!P2 IMAD.MOV.U32 R30, RZ, RZ, R16 ;  /* 0x000000ffff1ea224 */ /* 0x000fe400078e0010 */
[----:B------:R-:W3:Y:S01]  /*1cf0*/  LDS R5, [R5] ;  /* 0x0000000005057984 */ /* 0x000ee20000000800 */
[----:B------:R-:W-:Y:S02]  /*1d00*/  @!P2 IMAD.MOV.U32 R31, RZ, RZ, RZ ;  /* 0x000000ffff1fa224 */ /* 0x000fe400078e00ff */
[C---:B-1----:R-:W-:Y:S04]  /*1d10*/  @!P0 IMAD.WIDE.U32 R20, R3.reuse, R6, R20 ;  /* 0x0000000603148225 */ /* 0x042fe800078e0014 */
[----:B------:R-:W-:Y:S01]  /*1d20*/  @!P0 IMAD R7, R3, R7, R21 ;  /* 0x0000000703078224 */ /* 0x000fe200078e0215 */
[----:B------:R-:W-:Y:S01]  /*1d30*/  @!P0 LEA R6, P1, R20, R45, 0x2 ;  /* 0x0000002d14068211 */ /* 0x000fe200078210ff */
[----:B------:R-:W-:Y:S02]  /*1d40*/  VIADD R3, R8, 0x1 ;  /* 0x0000000108037836 */ /* 0x000fe40000000000 */
[----:B--2---:R-:W-:Y:S01]  /*1d50*/  @!P2 IMAD.WIDE.U32 R30, R26, R24, R30 ;  /* 0x000000181a1ea225 */ /* 0x004fe200078e001e */
[----:B------:R-:W-:Y:S02]  /*1d60*/  @!P0 LEA.HI.X R7, R20, R47, R7, 0x2, P1 ;  /* 0x0000002f14078211 */ /* 0x000fe400008f1407 */
[----:B------:R-:W-:Y:S01]  /*1d70*/  ISETP.GT.OR P1, PT, R49, R42, !P6 ;  /* 0x0000002a3100720c */ /* 0x000fe20007724670 */
[----:B------:R-:W-:Y:S02]  /*1d80*/  @!P2 IMAD R25, R26, R25, R31 ;  /* 0x000000191a19a224 */ /* 0x000fe400078e021f */
[----:B------:R-:W-:Y:S01]  /*1d90*/  @!PT LDS RZ, [RZ] ;  /* 0x00000000fffff984 */ /* 0x000fe20000000800 */
[----:B------:R-:W-:Y:S01]  /*1da0*/  @!PT LDS RZ, [RZ] ;  /* 0x00000000fffff984 */ /* 0x000fe20000000800 */
[----:B------:R-:W-:Y:S01]  /*1db0*/  @!PT LDS RZ, [RZ] ;  /* 0x00000000fffff984 */ /* 0x000fe20000000800 */
[----:B------:R1:W-:Y:S01]  /*1dc0*/  @!P0 LDGSTS.E.BYPASS.LTC128B.128 [R37+0x5040], desc[UR38][R6.64] ;  /* 0x0504000006258fae */ /* 0x0003e2000b981a26 */
[-C--:B------:R-:W-:Y:S01]  /*1dd0*/  ISETP.GE.OR P1, PT, R16, R13.reuse, P1 ;  /* 0x0000000d1000720c */ /* 0x080fe20000f26670 */
[----:B------:R-:W-:Y:S03]  /*1de0*/  IMAD.SHL.U32 R4, R3, 0x10, RZ ;  /* 0x0000001003047824 */ /* 0x000fe600078e00ff */
[----:B------:R-:W0:Y:S02]  /*1df0*/  LDGDEPBAR ;  /* 0x00000000000079af */ /* 0x000e240000000000 */
[----:B------:R-:W-:Y:S04]  /*1e00*/  LOP3.LUT R4, R4, 0x7fffffd0, RZ, 0xc0, !PT ;  /* 0x7fffffd004047812 */ /* 0x000fe800078ec0ff */
[----:B------:R-:W-:Y:S02]  /*1e10*/  LOP3.LUT R4, R4, 0xf, R17, 0xf8, !PT ;  /* 0x0000000f04047812 */ /* 0x000fe400078ef811 */
[----:B---3--:R-:W-:Y:S01]  /*1e20*/  FSETP.GT.FTZ.AND P0, PT, R5, RZ, PT ;  /* 0x000000ff0500720b */ /* 0x008fe20003f14000 */
[----:B------:R-:W-:Y:S01]  /*1e30*/  @!P1 IMAD.MOV.U32 R21, RZ, RZ, RZ ;  /* 0x000000ffff159224 */ /* 0x000fe200078e00ff */
[----:B------:R-:W-:Y:S02]  /*1e40*/  LOP3.LUT R3, R4, 0xd, R3, 0x78, !PT ;  /* 0x0000000d04037812 */ /* 0x000fe400078e7803 */
[----:B------:R-:W-:Y:S02]  /*1e50*/  ISETP.LT.OR P0, PT, R14, RZ, !P0 ;  /* 0x000000ff0e00720c */ /* 0x000fe40004701670 */
[----:B------:R-:W-:Y:S01]  /*1e60*/  @!P1 MOV R20, R16 ;  /* 0x0000001000149202 */ /* 0x000fe20000000f00 */
[----:B------:R-:W-:Y:S01]  /*1e70*/  IMAD R3, R3, 0x4, R0 ;  /* 0x0000000403037824 */ /* 0x000fe200078e0200 */
[----:B------:R-:W-:Y:S01]  /*1e80*/  ISETP.GE.OR P0, PT, R16, R13, P0 ;  /* 0x0000000d1000720c */ /* 0x000fe20000706670 */
[----:B-1----:R-:W1:Y:S01]  /*1e90*/  @!P1 LDC.64 R6, c[0x0][0x3a8] ;  /* 0x0000ea00ff069b82 */ /* 0x002e620000000a00 */
[----:B------:R-:W-:Y:S04]  /*1ea0*/  DEPBAR.LE SB0, 0x3 ;  /* 0x000080c00000791a */ /* 0x000fe80000000000 */
[----:B------:R-:W2:Y:S01]  /*1eb0*/  LDS R3, [R3] ;  /* 0x0000000003037984 */ /* 0x000ea20000000800 */
[C---:B-1----:R-:W-:Y:S04]  /*1ec0*/  @!P1 IMAD.WIDE.U32 R20, R49.reuse, R6, R20 ;  /* 0x0000000631149225 */ /* 0x042fe800078e0014 */
[----:B------:R-:W-:Y:S01]  /*1ed0*/  @!P1 IMAD R7, R49, R7, R21 ;  /* 0x0000000731079224 */ /* 0x000fe200078e0215 */
[C---:B------:R-:W-:Y:S04]  /*1ee0*/  @!P1 LEA R28, P3, R20.reuse, R45, 0x2 ;  /* 0x0000002d141c9211 */ /* 0x040fe800078610ff */
[----:B------:R-:W-:Y:S01]  /*1ef0*/  @!P1 LEA.HI.X R29, R20, R47, R7, 0x2, P3 ;  /* 0x0000002f141d9211 */ /* 0x000fe200018f1407 */
[C---:B------:R-:W-:Y:S01]  /*1f00*/  VIADD R7, R8.reuse, 0x2 ;  /* 0x0000000208077836 */ /* 0x040fe20000000000 */
[----:B------:R-:W1:Y:S01]  /*1f10*/  @!P0 LDS.128 R20, [R37+0x2040] ;  /* 0x0020400025148984 */ /* 0x000e620000000c00 */
[----:B------:R-:W-:Y:S03]  /*1f20*/  VIADD R8, R8, 0x6 ;  /* 0x0000000608087836 */ /* 0x000fe60000000000 */
[----:B------:R-:W-:Y:S01]  /*1f30*/  SHF.L.U32 R6, R7, 0x4, RZ ;  /* 0x0000000407067819 */ /* 0x000fe200000006ff */
[----:B------:R-:W-:Y:S01]  /*1f40*/  @!PT LDS RZ, [RZ] ;  /* 0x00000000fffff984 */ /* 0x000fe20000000800 */
[----:B------:R-:W-:Y:S01]  /*1f50*/  @!PT LDS RZ, [RZ] ;  /* 0x00000000fffff984 */ /* 0x000fe20000000800 */
[----:B------:R-:W-:Y:S01]  /*1f60*/  @!PT LDS RZ, [RZ] ;  /* 0x00000000fffff984 */ /* 0x000fe20000000800 */
[----:B------:R3:W-:Y:S03]  /*1f70*/  @!P1 LDGSTS.E.BYPASS.LTC128B.128 [R37+0x2040], desc[UR38][R28.64] ;  /* 0x020400001c259fae */ /* 0x0007e6000b981a26 */
[----:B------:R-:W-:Y:S02]  /*1f80*/  LOP3.LUT R6, R6, 0x3fffffe0, RZ, 0xc0, !PT ;  /* 0x3fffffe006067812 */ /* 0x000fe400078ec0ff */
[----:B------:R-:W0:Y:S01]  /*1f90*/  LDGDEPBAR ;  /* 0x00000000000079af */ /* 0x000e220000000000 */
[----:B--2---:R-:W-:Y:S02]  /*1fa0*/  FSETP.GT.FTZ.AND P1, PT, R3, RZ, PT ;  /* 0x000000ff0300720b */ /* 0x004fe40003f34000 */
[----:B------:R-:W-:Y:S02]  /*1fb0*/  LOP3.LUT R6, R6, 0xf, R17, 0xf8, !PT ;  /* 0x0000000f06067812 */ /* 0x000fe400078ef811 */
[----:B------:R-:W-:Y:S02]  /*1fc0*/  ISETP.LT.OR P1, PT, R14, RZ, !P1 ;  /* 0x000000ff0e00720c */ /* 0x000fe40004f21670 */
[----:B------:R-:W-:Y:S01]  /*1fd0*/  LOP3.LUT R6, R6, 0xe, R7, 0x78, !PT ;  /* 0x0000000e06067812 */ /* 0x000fe200078e7807 */
[----:B------:R-:W-:Y:S01]  /*1fe0*/  VIADD R7, R4, 0x20 ;  /* 0x0000002004077836 */ /* 0x000fe20000000000 */
[----:B------:R-:W-:Y:S03]  /*1ff0*/  ISETP.GE.OR P1, PT, R16, R13, P1 ;  /* 0x0000000d1000720c */ /* 0x000fe60000f26670 */
[----:B------:R-:W-:Y:S01]  /*2000*/  IMAD R6, R6, 0x4, R0 ;  /* 0x0000000406067824 */ /* 0x000fe200078e0200 */
[----:B------:R-:W-:Y:S04]  /*2010*/  SHF.R.U32.HI R4, RZ, 0x4, R7 ;  /* 0x00000004ff047819 */ /* 0x000fe80000011607 */
[----:B------:R-:W-:Y:S05]  /*2020*/  LOP3.LUT R4, R7, 0xf, R4, 0x78, !PT ;  /* 0x0000000f07047812 */ /* 0x000fea00078e7804 */
[----:B------:R-:W-:Y:S01]  /*2030*/  IMAD R4, R4, 0x4, R0 ;  /* 0x0000000404047824 */ /* 0x000fe200078e0200 */
[C---:B---3--:R-:W-:Y:S01]  /*2040*/  @!P2 LEA R28, P3, R30.reuse, R45, 0x2 ;  /* 0x0000002d1e1ca211 */ /* 0x048fe200078610ff */
        /* <DEDUP_REMOVED lines=16> */
[----:B------:R-:W-:Y:S01]  /*2150*/  @!P3 MOV R30, R16 ;  /* 0x00000010001eb202 */ /* 0x000fe20000000f00 */
        /* <DEDUP_REMOVED lines=38> */
.L_x_316:
[----:B------:R-:W-:Y:S05]  /*23c0*/  BSYNC.RECONVERGENT B0 ;  /* 0x0000000000007941 */ /* 0x000fea0003800200 */
.L_x_315:
        /* <DEDUP_REMOVED lines=37> */
.L_x_318:
        /* <DEDUP_REMOVED lines=43> */
.L_x_314:
[----:B------:R-:W-:Y:S05]  /*28d0*/  BSYNC.RECONVERGENT B1 ;  /* 0x0000000000017941 */ /* 0x000fea0003800200 */
.L_x_313:
        /* <DEDUP_REMOVED lines=24> */
.L_x_319:
        /* <DEDUP_REMOVED lines=10> */
.L_x_1993:


//--------------------- .text._ZN7cutlass13device_kernelIN5flash19FlashAttnFwdCombineIN4cute5tupleIJNS3_1CILi16EEENS5_ILi64EEEEEELi6ELi256ELi1ELb0ELb0ENS_10bfloat16_tEfNS_4arch4Sm90EEEEEvNT_6ParamsE --------------------------
	.section	.text._ZN7cutlass13device_kernelIN5flash19FlashAttnFwdCombineIN4cute5tupleIJNS3_1CILi16EEENS5_ILi64EEEEEELi6ELi256ELi1ELb0ELb0ENS_10bfloat16_tEfNS_4arch4Sm90EEEEEvNT_6ParamsE,"ax",@progbits
	.align	128
.text._ZN7cutlass13device_kernelIN5flash19FlashAttnFwdCombineIN4cute5tupleIJNS3_1CILi16EEENS5_ILi64EEEEEELi6ELi256ELi1ELb0ELb0ENS_10bfloat16_tEfNS_4arch4Sm90EEEEEvNT_6ParamsE:
        .type           _ZN7cutlass13device_kernelIN5flash19FlashAttnFwdCombineIN4cute5tupleIJNS3_1CILi16EEENS5_ILi64EEEEEELi6ELi256ELi1ELb0ELb0ENS_10bfloat16_tEfNS_4arch4Sm90EEEEEvNT_6ParamsE,@function
        .size           _ZN7cutlass13device_kernelIN5flash19FlashAttnFwdCombineIN4cute5tupleIJNS3_1CILi16EEENS5_ILi64EEEEEELi6ELi256ELi1ELb0ELb0ENS_10bfloat16_tEfNS_4arch4Sm90EEEEEvNT_6ParamsE,(.L_x_1994 - _ZN7cutlass13device_kernelIN5flash19FlashAttnFwdCombineIN4cute5tupleIJNS3_1CILi16EEENS5_ILi64EEEEEELi6ELi256ELi1ELb0ELb0ENS_10bfloat16_tEfNS_4arch4Sm90EEEEEvNT_6ParamsE)
        .other          _ZN7cutlass13device_kernelIN5flash19FlashAttnFwdCombineIN4cute5tupleIJNS3_1CILi16EEENS5_ILi64EEEEEELi6ELi256ELi1ELb0ELb0ENS_10bfloat16_tEfNS_4arch4Sm90EEEEEvNT_6ParamsE,@"STO_CUDA_ENTRY STV_DEFAULT"
_ZN7cutlass13device_kernelIN5flash19FlashAttnFwdCombineIN4cute5tupleIJNS3_1CILi16EEENS5_ILi64EEEEEELi6ELi256ELi1ELb0ELb0ENS_10bfloat16_tEfNS_4arch4Sm90EEEEEvNT_6ParamsE:
        /* <DEDUP_REMOVED lines=38> */
.L_x_321:
[----:B------:R-:W-:Y:S05]  /*0260*/  BSYNC.RECONVERGENT B0 ;  /* 0x0000000000007941 */ /* 0x000fea0003800200 */
.L_x_320:
        /* <DEDUP_REMOVED lines=22> */
.L_x_322:
        /* <DEDUP_REMOVED lines=10> */
[----:B------:R-:W3:Y:S01]  /*0470*/  LDCU UR8, c[0x0][0x430] ;  /* 0x00008600ff0877ac */ /* 0x000ee20008000800 */
[CC--:B------:R-:W-:Y:S01]  /*0480*/  ISETP.GE.U32.AND P5, PT, R17.reuse, R23.reuse, PT ;  /* 0x000000171100720c */ /* 0x0c0fe20003fa6070 */
[----:B------:R-:W-:Y:S01]  /*0490*/  VIADD R16, R17, 0x10 ;  /* 0x0000001011107836 */ /* 0x000fe20000000000 */
[----:B------:R-:W4:Y:S04]  /*04a0*/  LDCU.128 UR4, c[0x0][0x3e0] ;  /* 0x00007c00ff0477ac */ /* 0x000f280008000c00 */
[----:B------:R-:W-:-:S07]  /*04b0*/  ISETP.GE.U32.AND P4, PT, R16, R23, PT ;  /* 0x000000171000720c */ /* 0x000fce0003f86070 */
[----:B------:R-:W5:Y:S01]  /*04c0*/  @!P5 LDC.64 R18, c[0x0][0x3d8] ;  /* 0x0000f600ff12db82 */ /* 0x000f620000000a00 */
[----:B----4-:R-:W-:Y:S01]  /*04d0*/  IMAD R3, R39, UR6, RZ ;  /* 0x0000000627037c24 */ /* 0x010fe2000f8e02ff */
[----:B-1----:R-:W-:Y:S01]  /*04e0*/  ISETP.NE.AND P0, PT, R4, 0x1, PT ;  /* 0x000000010400780c */ /* 0x002fe20003f05270 */
[----:B------:R-:W-:-:S05]  /*04f0*/  IMAD.HI.U32 R5, R20, R5, RZ ;  /* 0x0000000514057227 */ /* 0x000fca00078e00ff */
[----:B------:R-:W1:Y:S01]  /*0500*/  @!P5 LDC.64 R14, c[0x0][0x3c0] ;  /* 0x0000f000ff0edb82 */ /* 0x000e620000000a00 */
[----:B------:R-:W-:Y:S01]  /*0510*/  IMAD.WIDE.U32 R12, R38, UR6, RZ ;  /* 0x00000006260c7c25 */ /* 0x000fe2000f8e00ff */
[----:B---3--:R-:W-:-:S03]  /*0520*/  SHF.R.U32.HI R10, RZ, UR8, R5 ;  /* 0x00000008ff0a7c19 */ /* 0x008fc60008011605 */
[----:B------:R-:W-:Y:S01]  /*0530*/  IMAD R3, R38, UR7, R3 ;  /* 0x0000000726037c24 */ /* 0x000fe2000f8e0203 */
[----:B------:R-:W-:Y:S02]  /*0540*/  SEL R10, R20, R10, !P0 ;  /* 0x0000000a140a7207 */ /* 0x000fe40004000000 */
[----:B------:R-:W3:Y:S01]  /*0550*/  S2UR UR6, SR_CgaCtaId ;  /* 0x00000000000679c3 */ /* 0x000ee20000008800 */
[----:B------:R-:W-:Y:S01]  /*0560*/  IMAD.IADD R13, R13, 0x1, R3 ;  /* 0x000000010d0d7824 */ /* 0x000fe200078e0203 */
[--C-:B------:R-:W-:Y:S01]  /*0570*/  SHF.R.S32.HI R5, RZ, 0x1f, R10.reuse ;  /* 0x0000001fff057819 */ /* 0x100fe2000001140a */
[----:B------:R-:W-:Y:S01]  /*0580*/  IMAD.MOV R6, RZ, RZ, -R10 ;  /* 0x000000ffff067224 */ /* 0x000fe200078e0a0a */
[----:B------:R-:W-:-:S03]  /*0590*/  IADD3 R3, PT, PT, R17, 0x20, RZ ;  /* 0x0000002011037810 */ /* 0x000fc60007ffe0ff */
[----:B------:R-:W-:Y:S01]  /*05a0*/  IMAD R5, R5, UR4, RZ ;  /* 0x0000000405057c24 */ /* 0x000fe2000f8e02ff */
[----:B------:R-:W-:Y:S01]  /*05b0*/  ISETP.GE.U32.AND P3, PT, R3, R23, PT ;  /* 0x000000170300720c */ /* 0x000fe20003f66070 */
[----:B------:R-:W-:Y:S02]  /*05c0*/  IMAD R20, R4, R6, R20 ;  /* 0x0000000604147224 */ /* 0x000fe400078e0214 */
[C---:B------:R-:W-:Y:S01]  /*05d0*/  IMAD.WIDE.U32 R6, R10.reuse, UR4, R12 ;  /* 0x000000040a067c25 */ /* 0x040fe2000f8e000c */
[----:B------:R-:W-:Y:S01]  /*05e0*/  UMOV UR4, 0x400 ;  /* 0x0000040000047882 */ /* 0x000fe20000000000 */
[----:B------:R-:W4:Y:S02]  /*05f0*/  @!P4 LDC.64 R12, c[0x0][0x3d8] ;  /* 0x0000f600ff0ccb82 */ /* 0x000f240000000a00 */
[----:B------:R-:W-:Y:S01]  /*0600*/  IMAD R4, R10, UR5, R5 ;  /* 0x000000050a047c24 */ /* 0x000fe2000f8e0205 */
[----:B------:R-:W-:Y:S02]  /*0610*/  SHF.R.S32.HI R5, RZ, 0x1f, R20 ;  /* 0x0000001fff057819 */ /* 0x000fe40000011414 */
[----:B------:R-:W-:-:S03]  /*0620*/  IADD3 R20, P0, PT, R20, R6, RZ ;  /* 0x0000000614147210 */ /* 0x000fc60007f1e0ff */
[----:B------:R-:W2:Y:S01]  /*0630*/  @!P4 LDC.64 R10, c[0x0][0x3c0] ;  /* 0x0000f000ff0acb82 */ /* 0x000ea20000000a00 */
[----:B------:R-:W-:Y:S01]  /*0640*/  IADD3.X R21, PT, PT, R5, R7, R4, P0, !PT ;  /* 0x0000000705157210 */ /* 0x000fe200007fe404 */
[----:B---3--:R-:W-:Y:S02]  /*0650*/  ULEA UR4, UR6, UR4, 0x18 ;  /* 0x0000000406047291 */ /* 0x008fe4000f8ec0ff */
[----:B-----5:R-:W-:-:S04]  /*0660*/  @!P5 IMAD.WIDE.U32 R24, R17, R18, R20 ;  /* 0x000000121118d225 */ /* 0x020fc800078e0014 */
[----:B------:R-:W3:Y:S01]  /*0670*/  @!P3 LDC.64 R6, c[0x0][0x3d8] ;  /* 0x0000f600ff06bb82 */ /* 0x000ee20000000a00 */
[----:B------:R-:W-:Y:S01]  /*0680*/  @!P5 IMAD R19, R17, R19, R25 ;  /* 0x000000131113d224 */ /* 0x000fe200078e0219 */
[----:B-1----:R-:W-:Y:S02]  /*0690*/  @!P5 LEA R18, P0, R24, R14, 0x2 ;  /* 0x0000000e1812d211 */ /* 0x002fe400078010ff */
[----:B------:R-:W-:Y:S02]  /*06a0*/  LOP3.LUT R14, R44, 0xff, R2, 0x78, !PT ;  /* 0x000000ff2c0e7812 */ /* 0x000fe400078e7802 */
[----:B------:R-:W-:Y:S02]  /*06b0*/  @!P5 LEA.HI.X R19, R24, R15, R19, 0x2, P0 ;  /* 0x0000000f1813d211 */ /* 0x000fe400000f1413 */
[----:B------:R-:W1:Y:S01]  /*06c0*/  @!P3 LDC.64 R4, c[0x0][0x3c0] ;  /* 0x0000f000ff04bb82 */ /* 0x000e620000000a00 */
[----:B------:R-:W-:Y:S01]  /*06d0*/  @!P4 MOV R25, R21 ;  /* 0x000000150019c202 */ /* 0x000fe20000000f00 */
[----:B------:R-:W-:Y:S01]  /*06e0*/  @!P4 IMAD.MOV.U32 R24, RZ, RZ, R20 ;  /* 0x000000ffff18c224 */ /* 0x000fe200078e0014 */
[----:B------:R-:W-:Y:S01]  /*06f0*/  LEA R14, R14, UR4, 0x2 ;  /* 0x000000040e0e7c11 */ /* 0x000fe2000f8e10ff */
[----:B------:R-:W-:-:S02]  /*0700*/  @P5 IMAD.MOV.U32 R15, RZ, RZ, -0x800000 ;  /* 0xff800000ff0f5424 */ /* 0x000fc400078e00ff */
[----:B----4-:R-:W-:Y:S02]  /*0710*/  @!P4 IMAD.WIDE.U32 R24, R16, R12, R24 ;  /* 0x0000000c1018c225 */ /* 0x010fe400078e0018 */
[----:B------:R-:W-:Y:S01]  /*0720*/  @!PT LDS RZ, [RZ] ;  /* 0x00000000fffff984 */ /* 0x000fe20000000800 */
[----:B------:R-:W-:Y:S01]  /*0730*/  @!PT LDS RZ, [RZ] ;  /* 0x00000000fffff984 */ /* 0x000fe20000000800 */
[----:B------:R-:W-:Y:S01]  /*0740*/  @!PT LDS RZ, [RZ] ;  /* 0x00000000fffff984 */ /* 0x000fe20000000800 */
[----:B------:R4:W-:Y:S02]  /*0750*/  @!P5 LDGSTS.E.LTC128B [R14], desc[UR38][R18.64] ;  /* 0x00000000120edfae */ /* 0x0009e4000b9a1226 */
[----:B------:R-:W-:Y:S01]  /*0760*/  VIADD R12, R17, 0x30 ;  /* 0x00000030110c7836 */ /* 0x000fe20000000000 */
[----:B--2---:R-:W-:Y:S01]  /*0770*/  @!P4 LEA R10, P1, R24, R10, 0x2 ;  /* 0x0000000a180ac211 */ /* 0x004fe200078210ff */
[----:B------:R-:W-:Y:S01]  /*0780*/  @!P4 IMAD R13, R16, R13, R25 ;  /* 0x0000000d100dc224 */ /* 0x000fe200078e0219 */
[----:B------:R-:W-:Y:S02]  /*0790*/  @P5 STS [R14], R15 ;  /* 0x0000000f0e005388 */ /* 0x000fe40000000800 */
[----:B------:R-:W-:Y:S02]  /*07a0*/  ISETP.GE.U32.AND P2, PT, R12, R23, PT ;  /* 0x000000170c00720c */ /* 0x000fe40003f46070 */
[----:B------:R-:W-:-:S02]  /*07b0*/  @!P4 LEA.HI.X R11, R24, R11, R13, 0x2, P1 ;  /* 0x0000000b180bc211 */ /* 0x000fc400008f140d */
[----:B----4-:R-:W-:Y:S01]  /*07c0*/  @!P3 MOV R19, R21 ;  /* 0x000000150013b202 */ /* 0x010fe20000000f00 */
[----:B------:R-:W-:-:S04]  /*07d0*/  @!P3 IMAD.MOV.U32 R18, RZ, RZ, R20 ;  /* 0x000000ffff12b224 */ /* 0x000fc800078e0014 */
[----:B---3--:R-:W-:Y:S01]  /*07e0*/  @!P3 IMAD.WIDE.U32 R18, R3, R6, R18 ;  /* 0x000000060312b225 */ /* 0x008fe200078e0012 */
[----:B------:R-:W-:-:S03]  /*07f0*/  @P4 MOV R6, 0xff800000 ;  /* 0xff80000000064802 */ /* 0x000fc60000000f00 */
[----:B------:R-:W-:Y:S01]  /*0800*/  @!P3 IMAD R7, R3, R7, R19 ;  /* 0x000000070307b224 */ /* 0x000fe200078e0213 */
[C---:B-1----:R-:W-:Y:S01]  /*0810*/  @!P3 LEA R4, P0, R18.reuse, R4, 0x2 ;  /* 0x000000041204b211 */ /* 0x042fe200078010ff */
[----:B------:R1:W-:Y:S01]  /*0820*/  @P4 STS [R14+0x400], R6 ;  /* 0x000400060e004388 */ /* 0x0003e20000000800 */
[----:B------:R-:W-:Y:S02]  /*0830*/  @P2 MOV R3, 0xff800000 ;  /* 0xff80000000032802 */ /* 0x000fe40000000f00 */
[----:B------:R-:W-:Y:S01]  /*0840*/  @!P3 LEA.HI.X R5, R18, R5, R7, 0x2, P0 ;  /* 0x000000051205b211 */ /* 0x000fe200000f1407 */
[----:B------:R-:W-:Y:S01]  /*0850*/  @!PT LDS RZ, [RZ] ;  /* 0x00000000fffff984 */ /* 0x000fe20000000800 */
[----:B------:R-:W-:Y:S01]  /*0860*/  @!PT LDS RZ, [RZ] ;  /* 0x00000000fffff984 */ /* 0x000fe20000000800 */
[----:B------:R-:W-:Y:S01]  /*0870*/  @!PT LDS RZ, [RZ] ;  /* 0x00000000fffff984 */ /* 0x000fe20000000800 */
[----:B------:R3:W-:Y:S01]  /*0880*/  @!P4 LDGSTS.E.LTC128B [R14+0x400], desc[UR38][R10.64] ;  /* 0x004000000a0ecfae */ /* 0x0007e2000b9a1226 */
[----:B-1----:R-:W-:-:S05]  /*0890*/  @P3 IMAD.MOV.U32 R6, RZ, RZ, -0x800000 ;  /* 0xff800000ff063424 */ /* 0x002fca00078e00ff */
        /* <DEDUP_REMOVED lines=19> */
.L_x_324:
[----:B------:R-:W-:Y:S05]  /*09d0*/  BSYNC.RECONVERGENT B0 ;  /* 0x0000000000007941 */ /* 0x000fea0003800200 */
.L_x_323:
[----:B------:R-:W5:Y:S01]  /*09e0*/  LDCU UR5, c[0x0][0x430] ;  /* 0x00008600ff0577ac */ /* 0x000f620008000800 */
[----:B------:R-:W-:Y:S01]  /*09f0*/  IMAD.IADD R41, R17, 0x1, R0 ;  /* 0x0000000111297824 */ /* 0x000fe200078e0200 */
[----:B--2---:R-:W-:Y:S01]  /*0a00*/  ISETP.NE.AND P1, PT, R8, 0x1, PT ;  /* 0x000000010800780c */ /* 0x004fe20003f25270 */
[----:B------:R-:W-:Y:S01]  /*0a10*/  IMAD.SHL.U32 R16, R2, 0x4, RZ ;  /* 0x0000000402107824 */ /* 0x000fe200078e00ff */
[----:B------:R-:W2:Y:S01]  /*0a20*/  LDCU UR4, c[0x0][0x38c] ;  /* 0x00007180ff0477ac */ /* 0x000ea20008000800 */
[C---:B------:R-:W-:Y:S01]  /*0a30*/  IMAD.HI.U32 R9, R41.reuse, R9, RZ ;  /* 0x0000000929097227 */ /* 0x040fe200078e00ff */
[----:B------:R-:W-:Y:S01]  /*0a40*/  ISETP.GE.AND P0, PT, R41, UR36, PT ;  /* 0x0000002429007c0c */ /* 0x000fe2000bf06270 */
[----:B------:R-:W1:Y:S01]  /*0a50*/  S2R R0, SR_CgaCtaId ;  /* 0x0000000000007919 */ /* 0x000e620000008800 */
[----:B------:R-:W-:Y:S01]  /*0a60*/  LOP3.LUT R16, R16, 0x3c, RZ, 0xc0, !PT ;  /* 0x0000003c10107812 */ /* 0x000fe200078ec0ff */
[----:B------:R-:W-:Y:S01]  /*0a70*/  IMAD.SHL.U32 R18, R22, 0x40, RZ ;  /* 0x0000004016127824 */ /* 0x000fe200078e00ff */
[----:B------:R-:W3:Y:S01]  /*0a80*/  LDCU.128 UR8, c[0x0][0x3b0] ;  /* 0x00007600ff0877ac */ /* 0x000ee20008000c00 */
[----:B------:R-:W-:Y:S01]  /*0a90*/  IMAD.MOV.U32 R19, RZ, RZ, RZ ;  /* 0x000000ffff137224 */ /* 0x000fe200078e00ff */
[----:B------:R-:W0:Y:S01]  /*0aa0*/  LDGDEPBAR ;  /* 0x00000000000079af */ /* 0x000e220000000000 */
[----:B------:R-:W1:Y:S01]  /*0ab0*/  LDCU.64 UR6, c[0x0][0x3a0] ;  /* 0x00007400ff0677ac */ /* 0x000e620008000a00 */
[----:B-----5:R-:W-:-:S02]  /*0ac0*/  SHF.R.U32.HI R15, RZ, UR5, R9 ;  /* 0x00000005ff0f7c19 */ /* 0x020fc40008011609 */
[----:B--2---:R-:W-:Y:S01]  /*0ad0*/  IADD3 R13, PT, PT, -R18, UR4, RZ ;  /* 0x00000004120d7c10 */ /* 0x004fe2000fffe1ff */
[----:B------:R-:W2:Y:S01]  /*0ae0*/  LDCU.64 UR4, c[0x0][0x380] ;  /* 0x00007000ff0477ac */ /* 0x000ea20008000a00 */
[----:B------:R-:W-:Y:S02]  /*0af0*/  SEL R15, R41, R15, !P1 ;  /* 0x0000000f290f7207 */ /* 0x000fe40004800000 */
[----:B------:R-:W-:Y:S02]  /*0b00*/  ISETP.GE.AND P5, PT, R16, R13, PT ;  /* 0x0000000d1000720c */ /* 0x000fe40003fa6270 */
[----:B---34-:R-:W-:Y:S01]  /*0b10*/  SEL R14, R15, 0xffffffff, !P0 ;  /* 0xffffffff0f0e7807 */ /* 0x018fe20004000000 */
[----:B------:R-:W-:Y:S01]  /*0b20*/  IMAD R52, R39, UR10, RZ ;  /* 0x0000000a27347c24 */ /* 0x000fe2000f8e02ff */
[--C-:B------:R-:W-:Y:S01]  /*0b30*/  SHF.R.S32.HI R46, RZ, 0x1f, R15.reuse ;  /* 0x0000001fff2e7819 */ /* 0x100fe2000001140f */
[----:B------:R-:W-:Y:S01]  /*0b40*/  IMAD.MOV R9, RZ, RZ, -R15 ;  /* 0x000000ffff097224 */ /* 0x000fe200078e0a0f */
[----:B------:R-:W-:Y:S01]  /*0b50*/  ISETP.LT.OR P5, PT, R14, RZ, P5 ;  /* 0x000000ff0e00720c */ /* 0x000fe20002fa1670 */
[----:B------:R-:W-:-:S03]  /*0b60*/  IMAD.WIDE.U32 R10, R38, UR10, R18 ;  /* 0x0000000a260a7c25 */ /* 0x000fc6000f8e0012 */
[----:B------:R-:W-:Y:S01]  /*0b70*/  ISETP.EQ.OR P4, PT, R23, 0x2, P5 ;  /* 0x000000021700780c */ /* 0x000fe20002f82670 */
[----:B------:R-:W-:Y:S02]  /*0b80*/  IMAD R52, R38, UR11, R52 ;  /* 0x0000000b26347c24 */ /* 0x000fe4000f8e0234 */
[----:B------:R-:W-:Y:S02]  /*0b90*/  IMAD R41, R8, R9, R41 ;  /* 0x0000000908297224 */ /* 0x000fe400078e0229 */
[----:B------:R-:W-:Y:S02]  /*0ba0*/  IMAD.IADD R11, R52, 0x1, R11 ;  /* 0x00000001340b7824 */ /* 0x000fe400078e020b */
[----:B------:R-:W-:Y:S01]  /*0bb0*/  IMAD R3, R46, UR8, RZ ;  /* 0x000000082e037c24 */ /* 0x000fe2000f8e02ff */
[----:B------:R-:W-:Y:S01]  /*0bc0*/  SHF.R.S32.HI R40, RZ, 0x1f, R41 ;  /* 0x0000001fff287819 */ /* 0x000fe20000011429 */
[----:B------:R-:W3:Y:S01]  /*0bd0*/  @!P5 LDC.64 R6, c[0x0][0x3a8] ;  /* 0x0000ea00ff06db82 */ /* 0x000ee20000000a00 */
[----:B------:R-:W-:-:S04]  /*0be0*/  IMAD.WIDE.U32 R10, R15, UR8, R10 ;  /* 0x000000080f0a7c25 */ /* 0x000fc8000f8e000a */
[----:B------:R-:W-:Y:S02]  /*0bf0*/  IMAD R3, R15, UR9, R3 ;  /* 0x000000090f037c24 */ /* 0x000fe4000f8e0203 */
[----:B-1----:R-:W-:Y:S01]  /*0c00*/  IMAD R47, R40, UR6, RZ ;  /* 0x00000006282f7c24 */ /* 0x002fe2000f8e02ff */
[----:B------:R-:W1:Y:S01]  /*0c10*/  @!P4 LDC.64 R4, c[0x0][0x3a8] ;  /* 0x0000ea00ff04cb82 */ /* 0x000e620000000a00 */
[----:B------:R-:W-:Y:S01]  /*0c20*/  IMAD.IADD R11, R11, 0x1, R3 ;  /* 0x000000010b0b7824 */ /* 0x000fe200078e0203 */
[----:B------:R-:W-:Y:S01]  /*0c30*/  MOV R3, 0x400 ;  /* 0x0000040000037802 */ /* 0x000fe20000000f00 */
[C---:B------:R-:W-:Y:S02]  /*0c40*/  IMAD R47, R41.reuse, UR7, R47 ;  /* 0x00000007292f7c24 */ /* 0x040fe4000f8e022f */
[----:B------:R-:W-:Y:S01]  /*0c50*/  IMAD.WIDE.U32 R10, R41, UR6, R10 ;  /* 0x00000006290a7c25 */ /* 0x000fe2000f8e000a */
[----:B------:R-:W-:Y:S02]  /*0c60*/  LEA R0, R0, R3, 0x18 ;  /* 0x0000000300007211 */ /* 0x000fe400078ec0ff */
[----:B------:R-:W-:Y:S01]  /*0c70*/  LOP3.LUT R3, R2, 0xf, RZ, 0xc0, !PT ;  /* 0x0000000f02037812 */ /* 0x000fe200078ec0ff */
[----:B------:R-:W-:Y:S01]  /*0c80*/  IMAD.IADD R47, R11, 0x1, R47 ;  /* 0x000000010b2f7824 */ /* 0x000fe200078e022f */
[----:B--2---:R-:W-:Y:S01]  /*0c90*/  LEA R45, P3, R10, UR4, 0x2 ;  /* 0x000000040a2d7c11 */ /* 0x004fe2000f8610ff */
[----:B------:R-:W-:Y:S01]  /*0ca0*/  IMAD.WIDE.U32 R50, R38, UR10, RZ ;  /* 0x0000000a26327c25 */ /* 0x000fe2000f8e00ff */
[----:B------:R-:W-:-:S02]  /*0cb0*/  LOP3.LUT R37, R3, 0x3f0, R2, 0xf8, !PT ;  /* 0x000003f003257812 */ /* 0x000fc400078ef802 */
[----:B------:R-:W-:Y:S01]  /*0cc0*/  LEA.HI.X R47, R10, UR5, R47, 0x2, P3 ;  /* 0x000000050a2f7c11 */ /* 0x000fe200098f142f */
[----:B------:R-:W-:Y:S01]  /*0cd0*/  IMAD.SHL.U32 R23, R2, 0x10, RZ ;  /* 0x0000001002177824 */ /* 0x000fe200078e00ff */
[C---:B---3--:R-:W-:Y:S01]  /*0ce0*/  @!P5 IADD3 R6, P2, PT, R16.reuse, R6, RZ ;  /* 0x000000061006d210 */ /* 0x048fe20007f5e0ff */
[--C-:B------:R-:W-:Y:S01]  /*0cf0*/  IMAD R37, R37, 0x10, R0.reuse ;  /* 0x0000001025257824 */ /* 0x100fe200078e0200 */
[-C--:B------:R-:W-:Y:S01]  /*0d00*/  @!P5 LEA R20, P3, R16, R45.reuse, 0x2 ;  /* 0x0000002d1014d211 */ /* 0x080fe200078610ff */
[----:B------:R-:W-:Y:S01]  /*0d10*/  IMAD R42, R17, 0x4, R0 ;  /* 0x00000004112a7824 */ /* 0x000fe200078e0200 */
[----:B------:R-:W-:Y:S01]  /*0d20*/  LOP3.LUT R23, R3, 0xf0, R23, 0xf8, !PT ;  /* 0x000000f003177812 */ /* 0x000fe200078ef817 */
[----:B------:R-:W-:Y:S01]  /*0d30*/  @!P5 IMAD.X R7, RZ, RZ, R7, P2 ;  /* 0x000000ffff07d224 */ /* 0x000fe200010e0607 */
[----:B------:R-:W-:Y:S01]  /*0d40*/  @!P5 LEA R10, P2, R6, R45, 0x2 ;  /* 0x0000002d060ad211 */ /* 0x000fe200078410ff */
[----:B------:R-:W-:Y:S01]  /*0d50*/  @!P5 IMAD.X R21, RZ, RZ, R47, P3 ;  /* 0x000000ffff15d224 */ /* 0x000fe200018e062f */
[----:B-1----:R-:W-:-:S02]  /*0d60*/  @!P4 LEA R8, P1, R4, R16, 0x1 ;  /* 0x000000100408c211 */ /* 0x002fc400078208ff */
[----:B------:R-:W-:Y:S02]  /*0d70*/  @!P5 LEA.HI.X R11, R6, R47, R7, 0x2, P2 ;  /* 0x0000002f060bd211 */ /* 0x000fe400010f1407 */
[----:B------:R-:W-:Y:S01]  /*0d80*/  @!P4 LEA.HI.X R5, R4, RZ, R5, 0x1, P1 ;  /* 0x000000ff0405c211 */ /* 0x000fe200008f0c05 */
[----:B------:R-:W-:Y:S01]  /*0d90*/  @!PT LDS RZ, [RZ] ;  /* 0x00000000fffff984 */ /* 0x000fe20000000800 */
[----:B------:R-:W-:Y:S01]  /*0da0*/  @!PT LDS RZ, [RZ] ;  /* 0x00000000fffff984 */ /* 0x000fe20000000800 */
[----:B------:R-:W-:Y:S01]  /*0db0*/  @!PT LDS RZ, [RZ] ;  /* 0x00000000fffff984 */ /* 0x000fe20000000800 */
[----:B------:R1:W-:Y:S01]  /*0dc0*/  @!P5 LDGSTS.E.BYPASS.LTC128B.128 [R37+0x1040], desc[UR38][R20.64] ;  /* 0x010400001425dfae */ /* 0x0003e2000b981a26 */
[C---:B------:R-:W-:Y:S02]  /*0dd0*/  @!P4 LEA R4, P1, R8.reuse, R45, 0x2 ;  /* 0x0000002d0804c211 */ /* 0x040fe400078210ff */
[----:B------:R-:W-:Y:S01]  /*0de0*/  LOP3.LUT R23, R23, 0xf, R17, 0x78, !PT ;  /* 0x0000000f17177812 */ /* 0x000fe200078e7811 */
[----:B------:R-:W0:Y:S01]  /*0df0*/  LDGDEPBAR ;  /* 0x00000000000079af */ /* 0x000e220000000000 */
[----:B------:R-:W-:Y:S02]  /*0e00*/  @!P4 LEA.HI.X R5, R8, R47, R5, 0x2, P1 ;  /* 0x0000002f0805c211 */ /* 0x000fe400008f1405 */
[----:B------:R-:W-:Y:S01]  /*0e10*/  ISETP.NE.OR P0, PT, R3, RZ, P0 ;  /* 0x000000ff0300720c */ /* 0x000fe20000705670 */
[----:B------:R1:W-:Y:S01]  /*0e20*/  @!P5 LDGSTS.E.BYPASS.LTC128B.128 [R37+0x2040], desc[UR38][R10.64] ;  /* 0x020400000a25dfae */ /* 0x0003e2000b981a26 */
[----:B------:R-:W-:-:S02]  /*0e30*/  IMAD R23, R23, 0x4, R0 ;  /* 0x0000000417177824 */ /* 0x000fc400078e0200 */
[----:B------:R-:W-:Y:S01]  /*0e40*/  ISETP.NE.OR P0, PT, R22, RZ, P0 ;  /* 0x000000ff1600720c */ /* 0x000fe20000705670 */
[----:B------:R-:W0:Y:S04]  /*0e50*/  LDGDEPBAR ;  /* 0x00000000000079af */ /* 0x000e280000000000 */
[----:B------:R1:W-:Y:S04]  /*0e60*/  @!P4 LDGSTS.E.BYPASS.LTC128B.128 [R37+0x3040], desc[UR38][R4.64] ;  /* 0x030400000425cfae */ /* 0x0003e8000b981a26 */
[----:B------:R-:W0:Y:S01]  /*0e70*/  LDGDEPBAR ;  /* 0x00000000000079af */ /* 0x000e220000000000 */
[----:B------:R-:W-:-:S04]  /*0e80*/  DEPBAR.LE SB0, 0x3 ;  /* 0x000080c00000791a */ /* 0x000fc80000000000 */
[----:B------:R-:W-:Y:S05]  /*0e90*/  WARPSYNC.ALL ;  /* 0x0000000000007948 */ /* 0x000fea0003800000 */
[----:B------:R-:W-:Y:S06]  /*0ea0*/  BAR.SYNC.DEFER_BLOCKING 0x0 ;  /* 0x0000000000007b1d */ /* 0x000fec0000010000 */
[----:B------:R-:W-:Y:S01]  /*0eb0*/  BSSY.RECONVERGENT B0, `(.L_x_325) ;  /* 0x0000056000007945 */ /* 0x000fe20003800200 */
[----:B-1----:R-:W1:Y:S04]  /*0ec0*/  LDS R21, [R23] ;  /* 0x0000000017157984 */ /* 0x002e680000000800 */
[----:B------:R-:W2:Y:S04]  /*0ed0*/  LDS R20, [R23+0x400] ;  /* 0x0004000017147984 */ /* 0x000ea80000000800 */
[----:B------:R-:W3:Y:S04]  /*0ee0*/  LDS R12, [R23+0x800] ;  /* 0x00080000170c7984 */ /* 0x000ee80000000800 */
[----:B------:R-:W4:Y:S01]  /*0ef0*/  LDS R11, [R23+0xc00] ;  /* 0x000c0000170b7984 */ /* 0x000f220000000800 */
        /* <DEDUP_REMOVED lines=24> */
[C---:B------:R-:W-:Y:S02]  /*1080*/  SEL R12, R3.reuse, 0xffffffff, P4 ;  /* 0xffffffff030c7807 */ /* 0x040fe40002000000 */
[----:B------:R-:W1:Y:S01]  /*1090*/  MUFU.EX2 R9, R9 ;  /* 0x0000000900097308 */ /* 0x000e620000000800 */
[----:B------:R-:W-:-:S02]  /*10a0*/  @P3 LOP3.LUT R12, R3, 0x10, RZ, 0xfc, !PT ;  /* 0x00000010030c3812 */ /* 0x000fc400078efcff */
[C---:B------:R-:W-:Y:S02]  /*10b0*/  @P2 LOP3.LUT R12, R3.reuse, 0x20, RZ, 0xfc, !PT ;  /* 0x00000020030c2812 */ /* 0x040fe400078efcff */
[----:B------:R-:W-:-:S03]  /*10c0*/  @P1 LOP3.LUT R12, R3, 0x30, RZ, 0xfc, !PT ;  /* 0x00000030030c1812 */ /* 0x000fc600078efcff */
[----:B------:R-:W2:Y:S02]  /*10d0*/  MUFU.EX2 R8, R8 ;  /* 0x0000000800087308 */ /* 0x000ea40000000800 */
[----:B------:R-:W3:Y:S06]  /*10e0*/  SHFL.BFLY PT, R11, R12, 0x8, 0x1f ;  /* 0x0d001f000c0b7f89 */ /* 0x000eec00000e0000 */
[----:B------:R-:W4:Y:S01]  /*10f0*/  MUFU.EX2 R7, R7 ;  /* 0x0000000700077308 */ /* 0x000f220000000800 */
[----:B-1----:R-:W-:-:S07]  /*1100*/  FADD.FTZ R5, RZ, R9 ;  /* 0x00000009ff057221 */ /* 0x002fce0000010000 */
[----:B------:R-:W1:Y:S01]  /*1110*/  MUFU.EX2 R6, R6 ;  /* 0x0000000600067308 */ /* 0x000e620000000800 */
[----:B--2---:R-:W-:-:S04]  /*1120*/  FADD.FTZ R5, R5, R8 ;  /* 0x0000000805057221 */ /* 0x004fc80000010000 */
[----:B----4-:R-:W-:Y:S01]  /*1130*/  FADD.FTZ R5, R5, R7 ;  /* 0x0000000705057221 */ /* 0x010fe20000010000 */
[----:B---3--:R-:W-:-:S05]  /*1140*/  VIMNMX R12, PT, PT, R12, R11, !PT ;  /* 0x0000000b0c0c7248 */ /* 0x008fca0007fe0100 */
        /* <DEDUP_REMOVED lines=23> */
[----:B------:R-:W-:Y:S01]  /*12c0*/  FMUL.FTZ R4, R6, R4 ;  /* 0x0000000406047220 */ /* 0x000fe20000410000 */
[----:B--2---:R-:W-:Y:S01]  /*12d0*/  FFMA.FTZ R5, R5, 0.69314718246459960938, R10 ;  /* 0x3f31721805057823 */ /* 0x004fe2000001000a */
[----:B------:R1:W-:Y:S04]  /*12e0*/  STS [R23], R9 ;  /* 0x0000000917007388 */ /* 0x0003e80000000800 */
[----:B------:R1:W-:Y:S04]  /*12f0*/  STS [R23+0x400], R8 ;  /* 0x0004000817007388 */ /* 0x0003e80000000800 */
[----:B------:R1:W-:Y:S04]  /*1300*/  STS [R23+0x800], R7 ;  /* 0x0008000717007388 */ /* 0x0003e80000000800 */
[----:B------:R1:W-:Y:S01]  /*1310*/  STS [R23+0xc00], R4 ;  /* 0x000c000417007388 */ /* 0x0003e20000000800 */
[----:B------:R-:W-:Y:S05]  /*1320*/  @P0 BRA `(.L_x_326) ;  /* 0x0000000000380947 */ /* 0x000fea0003800000 */
[----:B------:R-:W2:Y:S01]  /*1330*/  LDCU.64 UR8, c[0x0][0x420] ;  /* 0x00008400ff0877ac */ /* 0x000ea20008000a00 */
[----:B------:R-:W3:Y:S01]  /*1340*/  LDCU.128 UR4, c[0x0][0x410] ;  /* 0x00008200ff0477ac */ /* 0x000ee20008000c00 */
[----:B--2---:R-:W-:Y:S02]  /*1350*/  IMAD R3, R39, UR8, RZ ;  /* 0x0000000827037c24 */ /* 0x004fe4000f8e02ff */
[----:B-1----:R-:W-:-:S04]  /*1360*/  IMAD.WIDE.U32 R6, R38, UR8, RZ ;  /* 0x0000000826067c25 */ /* 0x002fc8000f8e00ff */
        /* <DEDUP_REMOVED lines=10> */
.L_x_326:
[----:B------:R-:W-:Y:S05]  /*1410*/  BSYNC.RECONVERGENT B0 ;  /* 0x0000000000007941 */ /* 0x000fea0003800200 */
.L_x_325:
[----:B------:R3:W-:Y:S01]  /*1420*/  @!P1 STS [R42+0x1000], R12 ;  /* 0x0010000c2a009388 */ /* 0x0007e20000000800 */
[----:B------:R-:W-:Y:S01]  /*1430*/  BSSY.RECONVERGENT B1, `(.L_x_327) ;  /* 0x00000e8000017945 */ /* 0x000fe20003800200 */
[----:B------:R-:W-:Y:S01]  /*1440*/  CS2R R10, SRZ ;  /* 0x00000000000a7805 */ /* 0x000fe2000001ff00 */
[----:B-1----:R-:W-:Y:S01]  /*1450*/  IMAD.MOV.U32 R9, RZ, RZ, RZ ;  /* 0x000000ffff097224 */ /* 0x002fe200078e00ff */
[----:B------:R-:W-:Y:S01]  /*1460*/  BAR.SYNC.DEFER_BLOCKING 0x0 ;  /* 0x0000000000007b1d */ /* 0x000fe20000010000 */
[----:B------:R-:W-:Y:S01]  /*1470*/  IADD3 R43, PT, PT, R37, 0x1040, RZ ;  /* 0x00001040252b7810 */ /* 0x000fe20007ffe0ff */
[----:B------:R-:W-:Y:S02]  /*1480*/  IMAD.IADD R53, R51, 0x1, R52 ;  /* 0x0000000133357824 */ /* 0x000fe400078e0234 */
[----:B---3--:R-:W-:Y:S02]  /*1490*/  IMAD.MOV.U32 R12, RZ, RZ, RZ ;  /* 0x000000ffff0c7224 */ /* 0x008fe400078e00ff */
        /* <DEDUP_REMOVED lines=17> */
.L_x_331:
[C---:B------:R-:W-:Y:S01]  /*15b0*/  IADD3 R49, PT, PT, R8.reuse, 0x4, RZ ;  /* 0x0000000408317810 */ /* 0x040fe20007ffe0ff */
[C---:B------:R-:W-:Y:S02]  /*15c0*/  VIADD R3, R8.reuse, 0x3 ;  /* 0x0000000308037836 */ /* 0x040fe40000000000 */
[C---:B------:R-:W-:Y:S02]  /*15d0*/  VIADD R26, R8.reuse, 0x5 ;  /* 0x00000005081a7836 */ /* 0x040fe40000000000 */
[----:B--2---:R-:W-:Y:S01]  /*15e0*/  IMAD.SHL.U32 R5, R8, 0x10, RZ ;  /* 0x0000001008057824 */ /* 0x004fe200078e00ff */
        /* <DEDUP_REMOVED lines=123> */
.L_x_330:
[----:B------:R-:W-:Y:S05]  /*1da0*/  BSYNC.RECONVERGENT B0 ;  /* 0x0000000000007941 */ /* 0x000fea0003800200 */
.L_x_329:
[----:B------:R-:W-:Y:S05]  /*1db0*/  @!P5 BRA `(.L_x_328) ;  /* 0x00000004003cd947 */ /* 0x000fea0003800000 */
[----:B--2---:R-:W1:Y:S01]  /*1dc0*/  LDC.64 R4, c[0x0][0x3a0] ;  /* 0x0000e800ff047b82 */ /* 0x004e620000000a00 */
        /* <DEDUP_REMOVED lines=35> */
.L_x_332:
        /* <DEDUP_REMOVED lines=43> */
.L_x_328:
[----:B------:R-:W-:Y:S05]  /*22b0*/  BSYNC.RECONVERGENT B1 ;  /* 0x0000000000017941 */ /* 0x000fea0003800200 */
.L_x_327:
[----:B------:R-:W-:-:S04]  /*22c0*/  ISETP.GE.AND P0, PT, R16, R13, PT ;  /* 0x0000000d1000720c */ /* 0x000fc80003f06270 */
[----:B------:R-:W-:-:S13]  /*22d0*/  ISETP.LT.OR P0, PT, R14, RZ, P0 ;  /* 0x000000ff0e00720c */ /* 0x000fda0000701670 */
[----:B------:R-:W-:Y:S05]  /*22e0*/  @P0 EXIT ;  /* 0x000000000000094d */ /* 0x000fea0003800000 */
[----:B------:R-:W1:Y:S01]  /*22f0*/  LDCU.128 UR4, c[0x0][0x3f0] ;  /* 0x00007e00ff0477ac */ /* 0x000e620008000c00 */
[----:B------:R-:W-:Y:S02]  /*2300*/  IADD3 R16, PT, PT, R16, R18, RZ ;  /* 0x0000001210107210 */ /* 0x000fe40007ffe0ff */
[----:B------:R-:W-:Y:S01]  /*2310*/  MOV R17, RZ ;  /* 0x000000ff00117202 */ /* 0x000fe20000000f00 */
[----:B------:R-:W3:Y:S01]  /*2320*/  LDCU.128 UR8, c[0x0][0x400] ;  /* 0x00008000ff0877ac */ /* 0x000ee20008000c00 */
[----:B------:R-:W-:Y:S02]  /*2330*/  F2FP.BF16.F32.PACK_AB R10, R10, R9 ;  /* 0x000000090a0a723e */ /* 0x000fe400000010ff */
[----:B------:R-:W-:Y:S01]  /*2340*/  F2FP.BF16.F32.PACK_AB R11, R12, R11 ;  /* 0x0000000b0c0b723e */ /* 0x000fe200000010ff */
[----:B-1----:R-:W-:Y:S02]  /*2350*/  IMAD R40, R40, UR6, RZ ;  /* 0x0000000628287c24 */ /* 0x002fe4000f8e02ff */
        /* <DEDUP_REMOVED lines=8> */
[----:B--2---:R-:W-:-:S03]  /*23e0*/  IMAD.WIDE.U32 R4, R38, UR10, R2 ;  /* 0x0000000a26047c25 */ /* 0x004fc6000f8e0002 */
[----:B------:R-:W-:Y:S02]  /*23f0*/  LEA R2, P0, R4, UR4, 0x1 ;  /* 0x0000000404027c11 */ /* 0x000fe4000f8008ff */
[----:B------:R-:W-:-:S04]  /*2400*/  IADD3 R0, PT, PT, R5, R0, RZ ;  /* 0x0000000005007210 */ /* 0x000fc80007ffe0ff */
[----:B------:R-:W-:-:S05]  /*2410*/  LEA.HI.X R3, R4, UR5, R0, 0x1, P0 ;  /* 0x0000000504037c11 */ /* 0x000fca00080f0c00 */
[----:B------:R-:W-:Y:S01]  /*2420*/  STG.E.64 desc[UR38][R2.64], R10 ;  /* 0x0000000a02007986 */ /* 0x000fe2000c101b26 */
[----:B------:R-:W-:Y:S05]  /*2430*/  EXIT ;  /* 0x000000000000794d */ /* 0x000fea0003800000 */
.L_x_333:
        /* <DEDUP_REMOVED lines=12> */
.L_x_1994:


//--------------------- .text._ZN7cutlass13device_kernelIN5flash19FlashAttnFwdCombineIN4cute5tupleIJNS3_1CILi16EEENS5_ILi64EEEEEELi5ELi256ELi1ELb0ELb0ENS_10bfloat16_tEfNS_4arch4Sm90EEEEEvNT_6ParamsE --------------------------
	.section	.text._ZN7cutlass13device_kernelIN5flash19FlashAttnFwdCombineIN4cute5tupleIJNS3_1CILi16EEENS5_ILi64EEEEEELi5ELi256ELi1ELb0ELb0ENS_10bfloat16_tEfNS_4arch4Sm90EEEEEvNT_6ParamsE,"ax",@progbits
	.align	128
.text._ZN7cutlass13device_kernelIN5flash19FlashAttnFwdCombineIN4cute5tupleIJNS3_1CILi16EEENS5_ILi64EEEEEELi5ELi256ELi1ELb0ELb0ENS_10bfloat16_tEfNS_4arch4Sm90EEEEEvNT_6ParamsE:
        .type           _ZN7cutlass13device_kernelIN5flash19FlashAttnFwdCombineIN4cute5tupleIJNS3_1CILi16EEENS5_ILi64EEEEEELi5ELi256ELi1ELb0ELb0ENS_10bfloat16_tEfNS_4arch4Sm90EEEEEvNT_6ParamsE,@function
        .size           _ZN7cutlass13device_kernelIN5flash19FlashAttnFwdCombineIN4cute5tupleIJNS3_1CILi16EEENS5_ILi64EEEEEELi5ELi256ELi1ELb0ELb0ENS_10bfloat16_tEfNS_4arch4Sm90EEEEEvNT_6ParamsE,(.L_x_1995 - _ZN7cutlass13device_kernelIN5flash19FlashAttnFwdCombineIN4cute5tupleIJNS3_1CILi16EEENS5_ILi64EEEEEELi5ELi256ELi1ELb0ELb0ENS_10bfloat16_tEfNS_4arch4Sm90EEEEEvNT_6ParamsE)
        .other          _ZN7cutlass13device_kernelIN5flash19FlashAttnFwdCombineIN4cute5tupleIJNS3_1CILi16EEENS5_ILi64EEEEEELi5ELi256ELi1ELb0ELb0ENS_10bfloat16_tEfNS_4arch4Sm90EEEEEvNT_6ParamsE,@"STO_CUDA_ENTRY STV_DEFAULT"
_ZN7cutlass13device_kernelIN5flash19FlashAttnFwdCombineIN4cute5tupleIJNS3_1CILi16EEENS5_ILi64EEEEEELi5ELi256ELi1ELb0ELb0ENS_10bfloat16_tEfNS_4arch4Sm90EEEEEvNT_6ParamsE:
        /* <DEDUP_REMOVED lines=38> */
.L_x_335:
[----:B------:R-:W-:Y:S05]  /*0260*/  BSYNC.RECONVERGENT B0 ;  /* 0x0000000000007941 */ /* 0x000fea0003800200 */
.L_x_334:
        /* <DEDUP_REMOVED lines=22> */
.L_x_336:
        /* <DEDUP_REMOVED lines=11> */
[----:B------:R-:W-:Y:S01]  /*0480*/  ISETP.GE.U32.AND P2, PT, R17, R23, PT ;  /* 0x000000171100720c */ /* 0x000fe20003f46070 */
[----:B------:R-:W4:-:S12]  /*0490*/  LDCU.128 UR4, c[0x0][0x3e0] ;  /* 0x00007c00ff0477ac */ /* 0x000f180008000c00 */
[----:B------:R-:W5:Y:S01]  /*04a0*/  @!P2 LDC.64 R6, c[0x0][0x3d8] ;  /* 0x0000f600ff06ab82 */ /* 0x000f620000000a00 */
[----:B----4-:R-:W-:Y:S01]  /*04b0*/  IMAD R0, R39, UR6, RZ ;  /* 0x0000000627007c24 */ /* 0x010fe2000f8e02ff */
[----:B-1----:R-:W-:Y:S01]  /*04c0*/  ISETP.NE.AND P0, PT, R4, 0x1, PT ;  /* 0x000000010400780c */ /* 0x002fe20003f05270 */
[----:B------:R-:W-:-:S04]  /*04d0*/  IMAD.HI.U32 R3, R12, R5, RZ ;  /* 0x000000050c037227 */ /* 0x000fc800078e00ff */
[C---:B------:R-:W-:Y:S01]  /*04e0*/  IMAD.WIDE.U32 R10, R38.reuse, UR6, RZ ;  /* 0x00000006260a7c25 */ /* 0x040fe2000f8e00ff */
[----:B---3--:R-:W-:Y:S01]  /*04f0*/  SHF.R.U32.HI R3, RZ, UR8, R3 ;  /* 0x00000008ff037c19 */ /* 0x008fe20008011603 */
[----:B------:R-:W1:Y:S02]  /*0500*/  S2UR UR6, SR_CgaCtaId ;  /* 0x00000000000679c3 */ /* 0x000e640000008800 */
[----:B------:R-:W-:Y:S01]  /*0510*/  IMAD R0, R38, UR7, R0 ;  /* 0x0000000726007c24 */ /* 0x000fe2000f8e0200 */
[----:B------:R-:W-:-:S03]  /*0520*/  SEL R3, R12, R3, !P0 ;  /* 0x000000030c037207 */ /* 0x000fc60004000000 */
[----:B------:R-:W-:Y:S01]  /*0530*/  IMAD.IADD R11, R11, 0x1, R0 ;  /* 0x000000010b0b7824 */ /* 0x000fe200078e0200 */
[--C-:B------:R-:W-:Y:S01]  /*0540*/  SHF.R.S32.HI R0, RZ, 0x1f, R3.reuse ;  /* 0x0000001fff007819 */ /* 0x100fe20000011403 */
[----:B------:R-:W-:Y:S02]  /*0550*/  IMAD.MOV R5, RZ, RZ, -R3 ;  /* 0x000000ffff057224 */ /* 0x000fe400078e0a03 */
[----:B------:R-:W-:-:S04]  /*0560*/  IMAD.WIDE.U32 R10, R3, UR4, R10 ;  /* 0x00000004030a7c25 */ /* 0x000fc8000f8e000a */
[----:B------:R-:W-:Y:S02]  /*0570*/  IMAD R12, R4, R5, R12 ;  /* 0x00000005040c7224 */ /* 0x000fe400078e020c */
[----:B------:R-:W3:Y:S01]  /*0580*/  @!P2 LDC.64 R4, c[0x0][0x3c0] ;  /* 0x0000f000ff04ab82 */ /* 0x000ee20000000a00 */
[----:B------:R-:W-:Y:S01]  /*0590*/  IMAD R0, R0, UR4, RZ ;  /* 0x0000000400007c24 */ /* 0x000fe2000f8e02ff */
[----:B------:R-:W-:-:S03]  /*05a0*/  UMOV UR4, 0x400 ;  /* 0x0000040000047882 */ /* 0x000fc60000000000 */
[----:B------:R-:W-:Y:S01]  /*05b0*/  IMAD R0, R3, UR5, R0 ;  /* 0x0000000503007c24 */ /* 0x000fe2000f8e0200 */
[----:B------:R-:W-:Y:S02]  /*05c0*/  SHF.R.S32.HI R3, RZ, 0x1f, R12 ;  /* 0x0000001fff037819 */ /* 0x000fe4000001140c */
[----:B------:R-:W-:Y:S01]  /*05d0*/  IADD3 R12, P0, PT, R12, R10, RZ ;  /* 0x0000000a0c0c7210 */ /* 0x000fe20007f1e0ff */
[----:B-1----:R-:W-:-:S03]  /*05e0*/  ULEA UR4, UR6, UR4, 0x18 ;  /* 0x0000000406047291 */ /* 0x002fc6000f8ec0ff */
[----:B------:R-:W-:Y:S02]  /*05f0*/  IADD3.X R13, PT, PT, R3, R11, R0, P0, !PT ;  /* 0x0000000b030d7210 */ /* 0x000fe400007fe400 */
[C---:B------:R-:W-:Y:S02]  /*0600*/  IADD3 R0, PT, PT, R17.reuse, 0x10, RZ ;  /* 0x0000001011007810 */ /* 0x040fe40007ffe0ff */
[----:B------:R-:W-:Y:S01]  /*0610*/  LOP3.LUT R3, R44, 0xff, R2, 0x78, !PT ;  /* 0x000000ff2c037812 */ /* 0x000fe200078e7802 */
[----:B-----5:R-:W-:Y:S01]  /*0620*/  @!P2 IMAD.WIDE.U32 R10, R17, R6, R12 ;  /* 0x00000006110aa225 */ /* 0x020fe200078e000c */
[----:B------:R-:W-:-:S03]  /*0630*/  ISETP.GE.U32.AND P1, PT, R0, R23, PT ;  /* 0x000000170000720c */ /* 0x000fc60003f26070 */
[----:B------:R-:W-:Y:S02]  /*0640*/  @!P2 IMAD R7, R17, R7, R11 ;  /* 0x000000071107a224 */ /* 0x000fe400078e020b */
[----:B------:R-:W-:Y:S01]  /*0650*/  @P2 IMAD.MOV.U32 R6, RZ, RZ, -0x800000 ;  /* 0xff800000ff062424 */ /* 0x000fe200078e00ff */
[----:B---3--:R-:W-:-:S04]  /*0660*/  @!P2 LEA R4, P0, R10, R4, 0x2 ;  /* 0x000000040a04a211 */ /* 0x008fc800078010ff */
[----:B------:R-:W-:Y:S02]  /*0670*/  @!P2 LEA.HI.X R5, R10, R5, R7, 0x2, P0 ;  /* 0x000000050a05a211 */ /* 0x000fe400000f1407 */
[----:B------:R-:W-:Y:S02]  /*0680*/  LEA R7, R3, UR4, 0x2 ;  /* 0x0000000403077c11 */ /* 0x000fe4000f8e10ff */
[----:B------:R-:W-:-:S03]  /*0690*/  @P1 MOV R3, 0xff800000 ;  /* 0xff80000000031802 */ /* 0x000fc60000000f00 */
[----:B------:R-:W-:Y:S01]  /*06a0*/  @!PT LDS RZ, [RZ] ;  /* 0x00000000fffff984 */ /* 0x000fe20000000800 */
[----:B------:R-:W-:Y:S01]  /*06b0*/  @!PT LDS RZ, [RZ] ;  /* 0x00000000fffff984 */ /* 0x000fe20000000800 */
[----:B------:R-:W-:Y:S01]  /*06c0*/  @!PT LDS RZ, [RZ] ;  /* 0x00000000fffff984 */ /* 0x000fe20000000800 */
[----:B------:R3:W-:Y:S04]  /*06d0*/  @!P2 LDGSTS.E.LTC128B [R7], desc[UR38][R4.64] ;  /* 0x000000000407afae */ /* 0x0007e8000b9a1226 */
[----:B------:R3:W-:Y:S04]  /*06e0*/  @P2 STS [R7], R6 ;  /* 0x0000000607002388 */ /* 0x0007e80000000800 */
[----:B------:R3:W-:Y:S01]  /*06f0*/  @P1 STS [R7+0x400], R3 ;  /* 0x0004000307001388 */ /* 0x0007e20000000800 */
[----:B------:R-:W-:Y:S05]  /*0700*/  @P1 BRA `(.L_x_338) ;  /* 0x0000000000301947 */ /* 0x000fea0003800000 */
[----:B------:R-:W1:Y:S01]  /*0710*/  LDCU.64 UR6, c[0x0][0x3d8] ;  /* 0x00007b00ff0677ac */ /* 0x000e620008000a00 */
[----:B---3--:R-:W-:Y:S02]  /*0720*/  MOV R4, R12 ;  /* 0x0000000c00047202 */ /* 0x008fe40000000f00 */
[----:B------:R-:W-:Y:S01]  /*0730*/  MOV R5, R13 ;  /* 0x0000000d00057202 */ /* 0x000fe20000000f00 */
[----:B------:R-:W3:Y:S02]  /*0740*/  LDCU.64 UR4, c[0x0][0x3c0] ;  /* 0x00007800ff0477ac */ /* 0x000ee40008000a00 */
[----:B-1----:R-:W-:-:S04]  /*0750*/  IMAD.WIDE.U32 R4, R0, UR6, R4 ;  /* 0x0000000600047c25 */ /* 0x002fc8000f8e0004 */
[----:B------:R-:W-:Y:S01]  /*0760*/  IMAD R0, R0, UR7, R5 ;  /* 0x0000000700007c24 */ /* 0x000fe2000f8e0205 */
[----:B---3--:R-:W-:-:S04]  /*0770*/  LEA R10, P0, R4, UR4, 0x2 ;  /* 0x00000004040a7c11 */ /* 0x008fc8000f8010ff */
[----:B------:R-:W-:-:S05]  /*0780*/  LEA.HI.X R11, R4, UR5, R0, 0x2, P0 ;  /* 0x00000005040b7c11 */ /* 0x000fca00080f1400 */
[----:B------:R-:W-:Y:S01]  /*0790*/  @!PT LDS RZ, [RZ] ;  /* 0x00000000fffff984 */ /* 0x000fe20000000800 */
[----:B------:R-:W-:Y:S01]  /*07a0*/  @!PT LDS RZ, [RZ] ;  /* 0x00000000fffff984 */ /* 0x000fe20000000800 */
[----:B------:R-:W-:Y:S01]  /*07b0*/  @!PT LDS RZ, [RZ] ;  /* 0x00000000fffff984 */ /* 0x000fe20000000800 */
[----:B------:R4:W-:Y:S04]  /*07c0*/  LDGSTS.E.LTC128B [R7+0x400], desc[UR38][R10.64] ;  /* 0x004000000a077fae */ /* 0x0009e8000b9a1226 */
.L_x_338:
[----:B------:R-:W-:Y:S05]  /*07d0*/  BSYNC.RECONVERGENT B0 ;  /* 0x0000000000007941 */ /* 0x000fea0003800200 */
.L_x_337:
        /* <DEDUP_REMOVED lines=19> */
[----:B------:R-:W-:Y:S01]  /*0910*/  SEL R14, R15, 0xffffffff, !P0 ;  /* 0xffffffff0f0e7807 */ /* 0x000fe20004000000 */
[----:B---3--:R-:W-:Y:S01]  /*0920*/  IMAD R52, R39, UR10, RZ ;  /* 0x0000000a27347c24 */ /* 0x008fe2000f8e02ff */
[--C-:B------:R-:W-:Y:S01]  /*0930*/  SHF.R.S32.HI R46, RZ, 0x1f, R15.reuse ;  /* 0x0000001fff2e7819 */ /* 0x100fe2000001140f */
[----:B------:R-:W-:Y:S01]  /*0940*/  IMAD.MOV R9, RZ, RZ, -R15 ;  /* 0x000000ffff097224 */ /* 0x000fe200078e0a0f */
[----:B------:R-:W-:Y:S01]  /*0950*/  ISETP.LT.OR P5, PT, R14, RZ, P5 ;  /* 0x000000ff0e00720c */ /* 0x000fe20002fa1670 */
[----:B----4-:R-:W-:-:S03]  /*0960*/  IMAD.WIDE.U32 R10, R38, UR10, R18 ;  /* 0x0000000a260a7c25 */ /* 0x010fc6000f8e0012 */
        /* <DEDUP_REMOVED lines=22> */
[--C-:B------:R-:W-:Y:S01]  /*0ad0*/  IMAD R42, R17, 0x4, R0.reuse ;  /* 0x00000004112a7824 */ /* 0x100fe200078e0200 */
[C---:B---3--:R-:W-:Y:S01]  /*0ae0*/  @!P5 IADD3 R6, P2, PT, R16.reuse, R6, RZ ;  /* 0x000000061006d210 */ /* 0x048fe20007f5e0ff */
[----:B------:R-:W-:Y:S01]  /*0af0*/  IMAD R37, R37, 0x10, R0 ;  /* 0x0000001025257824 */ /* 0x000fe200078e0200 */
[-C--:B------:R-:W-:Y:S02]  /*0b00*/  @!P5 LEA R20, P3, R16, R45.reuse, 0x2 ;  /* 0x0000002d1014d211 */ /* 0x080fe400078610ff */
[----:B------:R-:W-:Y:S01]  /*0b10*/  ISETP.NE.OR P0, PT, R3, RZ, P0 ;  /* 0x000000ff0300720c */ /* 0x000fe20000705670 */
        /* <DEDUP_REMOVED lines=9> */
[----:B------:R-:W-:Y:S01]  /*0bb0*/  @!P5 LDGSTS.E.BYPASS.LTC128B.128 [R37+0x840], desc[UR38][R20.64] ;  /* 0x008400001425dfae */ /* 0x000fe2000b981a26 */
[----:B------:R-:W-:Y:S02]  /*0bc0*/  @!P4 LEA R4, P1, R8, R45, 0x2 ;  /* 0x0000002d0804c211 */ /* 0x000fe400078210ff */
[----:B------:R-:W-:Y:S01]  /*0bd0*/  ISETP.NE.OR P0, PT, R22, RZ, P0 ;  /* 0x000000ff1600720c */ /* 0x000fe20000705670 */
[----:B------:R-:W0:Y:S01]  /*0be0*/  LDGDEPBAR ;  /* 0x00000000000079af */ /* 0x000e220000000000 */
[----:B------:R-:W-:-:S03]  /*0bf0*/  @!P4 LEA.HI.X R5, R8, R47, R5, 0x2, P1 ;  /* 0x0000002f0805c211 */ /* 0x000fc600008f1405 */
[----:B------:R1:W-:Y:S04]  /*0c00*/  @!P5 LDGSTS.E.BYPASS.LTC128B.128 [R37+0x1840], desc[UR38][R10.64] ;  /* 0x018400000a25dfae */ /* 0x0003e8000b981a26 */
[----:B------:R-:W0:Y:S04]  /*0c10*/  LDGDEPBAR ;  /* 0x00000000000079af */ /* 0x000e280000000000 */
[----:B------:R2:W-:Y:S04]  /*0c20*/  @!P4 LDGSTS.E.BYPASS.LTC128B.128 [R37+0x2840], desc[UR38][R4.64] ;  /* 0x028400000425cfae */ /* 0x0005e8000b981a26 */
[----:B------:R-:W0:Y:S01]  /*0c30*/  LDGDEPBAR ;  /* 0x00000000000079af */ /* 0x000e220000000000 */
[----:B-1----:R-:W-:-:S05]  /*0c40*/  IMAD.SHL.U32 R11, R2, 0x10, RZ ;  /* 0x00000010020b7824 */ /* 0x002fca00078e00ff */
[----:B------:R-:W-:Y:S01]  /*0c50*/  LOP3.LUT R11, R3, 0xf0, R11, 0xf8, !PT ;  /* 0x000000f0030b7812 */ /* 0x000fe200078ef80b */
[----:B------:R-:W-:-:S06]  /*0c60*/  DEPBAR.LE SB0, 0x3 ;  /* 0x000080c00000791a */ /* 0x000fcc0000000000 */
[----:B------:R-:W-:Y:S05]  /*0c70*/  WARPSYNC.ALL ;  /* 0x0000000000007948 */ /* 0x000fea0003800000 */
[----:B------:R-:W-:Y:S01]  /*0c80*/  LOP3.LUT R11, R11, 0xf, R17, 0x78, !PT ;  /* 0x0000000f0b0b7812 */ /* 0x000fe200078e7811 */
[----:B------:R-:W-:Y:S04]  /*0c90*/  BSSY.RECONVERGENT B0, `(.L_x_339) ;  /* 0x0000045000007945 */ /* 0x000fe80003800200 */
[----:B------:R-:W-:Y:S01]  /*0ca0*/  IMAD R11, R11, 0x4, R0 ;  /* 0x000000040b0b7824 */ /* 0x000fe200078e0200 */
[----:B------:R-:W-:Y:S06]  /*0cb0*/  BAR.SYNC.DEFER_BLOCKING 0x0 ;  /* 0x0000000000007b1d */ /* 0x000fec0000010000 */
[----:B------:R-:W1:Y:S04]  /*0cc0*/  LDS R9, [R11] ;  /* 0x000000000b097984 */ /* 0x000e680000000800 */
[----:B------:R-:W2:Y:S01]  /*0cd0*/  LDS R8, [R11+0x400] ;  /* 0x000400000b087984 */ /* 0x000ea20000000800 */
        /* <DEDUP_REMOVED lines=15> */
[----:B------:R-:W-:Y:S02]  /*0dd0*/  SEL R8, R3, 0xffffffff, P2 ;  /* 0xffffffff03087807 */ /* 0x000fe40001000000 */
[----:B------:R-:W-:Y:S01]  /*0de0*/  FMUL.FTZ R4, R4, 1.4426950216293334961 ;  /* 0x3fb8aa3b04047820 */ /* 0x000fe20000410000 */
[----:B------:R-:W-:-:S05]  /*0df0*/  FMUL.FTZ R7, R7, 1.4426950216293334961 ;  /* 0x3fb8aa3b07077820 */ /* 0x000fca0000410000 */
[----:B------:R-:W1:Y:S01]  /*0e00*/  MUFU.EX2 R4, R4 ;  /* 0x0000000400047308 */ /* 0x000e620000000800 */
[----:B------:R-:W-:-:S05]  /*0e10*/  @P1 LOP3.LUT R8, R3, 0x10, RZ, 0xfc, !PT ;  /* 0x0000001003081812 */ /* 0x000fca00078efcff */
[----:B------:R-:W2:Y:S02]  /*0e20*/  SHFL.BFLY PT, R9, R8, 0x8, 0x1f ;  /* 0x0d001f0008097f89 */ /* 0x000ea400000e0000 */
        /* <DEDUP_REMOVED lines=25> */
[----:B--2---:R-:W-:-:S03]  /*0fc0*/  FFMA.FTZ R6, R6, 0.69314718246459960938, R10 ;  /* 0x3f31721806067823 */ /* 0x004fc6000001000a */
[----:B------:R1:W-:Y:S04]  /*0fd0*/  STS [R11], R4 ;  /* 0x000000040b007388 */ /* 0x0003e80000000800 */
        /* <DEDUP_REMOVED lines=16> */
.L_x_340:
[----:B------:R-:W-:Y:S05]  /*10e0*/  BSYNC.RECONVERGENT B0 ;  /* 0x0000000000007941 */ /* 0x000fea0003800200 */
.L_x_339:
[----:B------:R-:W-:Y:S01]  /*10f0*/  @!P1 STS [R42+0x800], R8 ;  /* 0x000800082a009388 */ /* 0x000fe20000000800 */
[----:B------:R-:W-:Y:S01]  /*1100*/  BSSY.RECONVERGENT B1, `(.L_x_341) ;  /* 0x00000e8000017945 */ /* 0x000fe20003800200 */
[----:B------:R-:W-:Y:S01]  /*1110*/  IMAD.MOV.U32 R12, RZ, RZ, RZ ;  /* 0x000000ffff0c7224 */ /* 0x000fe200078e00ff */
[----:B-12---:R-:W-:Y:S01]  /*1120*/  CS2R R10, SRZ ;  /* 0x00000000000a7805 */ /* 0x006fe2000001ff00 */
[----:B------:R-:W-:Y:S01]  /*1130*/  BAR.SYNC.DEFER_BLOCKING 0x0 ;  /* 0x0000000000007b1d */ /* 0x000fe20000010000 */
[----:B------:R-:W-:Y:S01]  /*1140*/  IMAD.MOV.U32 R9, RZ, RZ, RZ ;  /* 0x000000ffff097224 */ /* 0x000fe200078e00ff */
        /* <DEDUP_REMOVED lines=19> */
.L_x_345:
        /* <DEDUP_REMOVED lines=127> */
.L_x_344:
[----:B------:R-:W-:Y:S05]  /*1a70*/  BSYNC.RECONVERGENT B0 ;  /* 0x0000000000007941 */ /* 0x000fea0003800200 */
.L_x_343:
        /* <DEDUP_REMOVED lines=37> */
.L_x_346:
        /* <DEDUP_REMOVED lines=43> */
.L_x_342:
[----:B------:R-:W-:Y:S05]  /*1f80*/  BSYNC.RECONVERGENT B1 ;  /* 0x0000000000017941 */ /* 0x000fea0003800200 */
.L_x_341:
        /* <DEDUP_REMOVED lines=24> */
.L_x_347:
        /* <DEDUP_REMOVED lines=15> */
.L_x_1995:


//--------------------- .text._ZN7cutlass13device_kernelIN5flash19FlashAttnFwdCombineIN4cute5tupleIJNS3_1CILi16EEENS5_ILi64EEEEEELi4ELi256ELi1ELb0ELb0ENS_10bfloat16_tEfNS_4arch4Sm90EEEEEvNT_6ParamsE --------------------------
	.section	.text._ZN7cutlass13device_kernelIN5flash19FlashAttnFwdCombineIN4cute5tupleIJNS3_1CILi16EEENS5_ILi64EEEEEELi4ELi256ELi1ELb0ELb0ENS_10bfloat16_tEfNS_4arch4Sm90EEEEEvNT_6ParamsE,"ax",@progbits
	.align	128
.text._ZN7cutlass13device_kernelIN5flash19FlashAttnFwdCombineIN4cute5tupleIJNS3_1CILi16EEENS5_ILi64EEEEEELi4ELi256ELi1ELb0ELb0ENS_10bfloat16_tEfNS_4arch4Sm90EEEEEvNT_6ParamsE:
        .type           _ZN7cutlass13device_kernelIN5flash19FlashAttnFwdCombineIN4cute5tupleIJNS3_1CILi16EEENS5_ILi64EEEEEELi4ELi256ELi1ELb0ELb0ENS_10bfloat16_tEfNS_4arch4Sm90EEEEEvNT_6ParamsE,@function
        .size           _ZN7cutlass13device_kernelIN5flash19FlashAttnFwdCombineIN4cute5tupleIJNS3_1CILi16EEENS5_ILi64EEEEEELi4ELi256ELi1ELb0ELb0ENS_10bfloat16_tEfNS_4arch4Sm90EEEEEvNT_6ParamsE,(.L_x_1996 - _ZN7cutlass13device_kernelIN5flash19FlashAttnFwdCombineIN4cute5tupleIJNS3_1CILi16EEENS5_ILi64EEEEEELi4ELi256ELi1ELb0ELb0ENS_10bfloat16_tEfNS_4arch4Sm90EEEEEvNT_6ParamsE)
        .other          _ZN7cutlass13device_kernelIN5flash19FlashAttnFwdCombineIN4cute5tupleIJNS3_1CILi16EEENS5_ILi64EEEEEELi4ELi256ELi1ELb0ELb0ENS_10bfloat16_tEfNS_4arch4Sm90EEEEEvNT_6ParamsE,@"STO_CUDA_ENTRY STV_DEFAULT"
_ZN7cutlass13device_kernelIN5flash19FlashAttnFwdCombineIN4cute5tupleIJNS3_1CILi16EEENS5_ILi64EEEEEELi4ELi256ELi1ELb0ELb0ENS_10bfloat16_tEfNS_4arch4Sm90EEEEEvNT_6ParamsE:
        /* <DEDUP_REMOVED lines=38> */
.L_x_349:
[----:B------:R-:W-:Y:S05]  /*0260*/  BSYNC.RECONVERGENT B0 ;  /* 0x0000000000007941 */ /* 0x000fea0003800200 */
.L_x_348:
        /* <DEDUP_REMOVED lines=22> */
.L_x_350:
[----:B------:R-:W-:Y:S01]  /*03d0*/  IMAD.SHL.U32 R16, R16, 0x10, RZ ;  /* 0x0000001010107824 */ /* 0x000fe200078e00ff */
[----:B------:R-:W-:Y:S01]  /*03e0*/  SHF.R.U32.HI R17, RZ, 0x4, R2 ;  /* 0x00000004ff117819 */ /* 0x000fe20000011602 */
[----:B------:R-:W-:Y:S01]  /*03f0*/  BSSY.RECONVERGENT B0, `(.L_x_351) ;  /* 0x000002f000007945 */ /* 0x000fe20003800200 */
[----:B-----5:R-:W-:Y:S02]  /*0400*/  SHF.R.S32.HI R39, RZ, 0x1f, R38 ;  /* 0x0000001fff277819 */ /* 0x020fe40000011426 */
[----:B------:R-:W-:Y:S02]  /*0410*/  LOP3.LUT R3, R16, 0xf, R2, 0xf8, !PT ;  /* 0x0000000f10037812 */ /* 0x000fe400078ef802 */
[----:B------:R-:W-:Y:S02]  /*0420*/  LOP3.LUT R10, R2, 0xf, RZ, 0xc0, !PT ;  /* 0x0000000f020a7812 */ /* 0x000fe400078ec0ff */
[----:B------:R-:W-:Y:S02]  /*0430*/  ISETP.GE.AND P0, PT, R3, UR36, PT ;  /* 0x0000002403007c0c */ /* 0x000fe4000bf06270 */
[----:B------:R-:W-:-:S11]  /*0440*/  LOP3.LUT R44, R17, 0xf, RZ, 0xc0, !PT ;  /* 0x0000000f112c7812 */ /* 0x000fd600078ec0ff */
[----:B------:R-:W-:Y:S05]  /*0450*/  @P0 BRA `(.L_x_352) ;  /* 0x0000000000a00947 */ /* 0x000fea0003800000 */
[----:B------:R-:W2:Y:S01]  /*0460*/  S2UR UR4, SR_CgaCtaId ;  /* 0x00000000000479c3 */ /* 0x000ea20000008800 */
[----:B------:R-:W-:Y:S01]  /*0470*/  ISETP.GE.U32.AND P0, PT, R17, R23, PT ;  /* 0x000000171100720c */ /* 0x000fe20003f06070 */
[----:B------:R-:W-:Y:S01]  /*0480*/  UMOV UR5, 0x400 ;  /* 0x0000040000057882 */ /* 0x000fe20000000000 */
[----:B------:R-:W-:Y:S01]  /*0490*/  LOP3.LUT R0, R44, 0xff, R2, 0x78, !PT ;  /* 0x000000ff2c007812 */ /* 0x000fe200078e7802 */
[----:B--2---:R-:W-:-:S06]  /*04a0*/  ULEA UR4, UR4, UR5, 0x18 ;  /* 0x0000000504047291 */ /* 0x004fcc000f8ec0ff */
[----:B------:R-:W-:-:S04]  /*04b0*/  LEA R0, R0, UR4, 0x2 ;  /* 0x0000000400007c11 */ /* 0x000fc8000f8e10ff */
        /* <DEDUP_REMOVED lines=32> */
.L_x_353:
[----:B------:R-:W-:-:S05]  /*06c0*/  MOV R3, 0xff800000 ;  /* 0xff80000000037802 */ /* 0x000fca0000000f00 */
[----:B------:R3:W-:Y:S02]  /*06d0*/  STS [R0], R3 ;  /* 0x0000000300007388 */ /* 0x0007e40000000800 */
.L_x_352:
[----:B------:R-:W-:Y:S05]  /*06e0*/  BSYNC.RECONVERGENT B0 ;  /* 0x0000000000007941 */ /* 0x000fea0003800200 */
.L_x_351:
[----:B------:R-:W4:Y:S01]  /*06f0*/  LDC.64 R8, c[0x0][0x428] ;  /* 0x00010a00ff087b82 */ /* 0x000f220000000a00 */
[----:B------:R-:W5:Y:S01]  /*0700*/  LDCU UR5, c[0x0][0x430] ;  /* 0x00008600ff0577ac */ /* 0x000f620008000800 */
[----:B------:R-:W-:Y:S01]  /*0710*/  IMAD.IADD R41, R17, 0x1, R16 ;  /* 0x0000000111297824 */ /* 0x000fe200078e0210 */
[----:B--23--:R-:W2:Y:S01]  /*0720*/  S2R R0, SR_CgaCtaId ;  /* 0x0000000000007919 */ /* 0x00cea20000008800 */
[----:B------:R-:W-:Y:S01]  /*0730*/  IMAD.SHL.U32 R18, R22, 0x40, RZ ;  /* 0x0000004016127824 */ /* 0x000fe200078e00ff */
[----:B------:R-:W3:Y:S01]  /*0740*/  LDCU UR4, c[0x0][0x38c] ;  /* 0x00007180ff0477ac */ /* 0x000ee20008000800 */
[----:B------:R-:W-:Y:S01]  /*0750*/  IMAD.SHL.U32 R16, R2, 0x4, RZ ;  /* 0x0000000402107824 */ /* 0x000fe200078e00ff */
[C---:B------:R-:W-:Y:S01]  /*0760*/  ISETP.GE.AND P0, PT, R41.reuse, UR36, PT ;  /* 0x0000002429007c0c */ /* 0x040fe2000bf06270 */
[----:B------:R-:W-:Y:S01]  /*0770*/  IMAD.MOV.U32 R19, RZ, RZ, RZ ;  /* 0x000000ffff137224 */ /* 0x000fe200078e00ff */
[----:B------:R-:W1:Y:S01]  /*0780*/  LDCU.128 UR8, c[0x0][0x3b0] ;  /* 0x00007600ff0877ac */ /* 0x000e620008000c00 */
[----:B------:R-:W-:Y:S01]  /*0790*/  LOP3.LUT R37, R10, 0x3f0, R2, 0xf8, !PT ;  /* 0x000003f00a257812 */ /* 0x000fe200078ef802 */
[----:B------:R-:W0:Y:S01]  /*07a0*/  LDGDEPBAR ;  /* 0x00000000000079af */ /* 0x000e220000000000 */
[----:B------:R-:W-:Y:S01]  /*07b0*/  LOP3.LUT R16, R16, 0x3c, RZ, 0xc0, !PT ;  /* 0x0000003c10107812 */ /* 0x000fe200078ec0ff */
[----:B------:R-:W2:Y:S01]  /*07c0*/  LDCU.64 UR6, c[0x0][0x3a0] ;  /* 0x00007400ff0677ac */ /* 0x000ea20008000a00 */
[----:B---3--:R-:W-:Y:S01]  /*07d0*/  IADD3 R13, PT, PT, -R18, UR4, RZ ;  /* 0x00000004120d7c10 */ /* 0x008fe2000fffe1ff */
[----:B----4-:R-:W-:Y:S01]  /*07e0*/  IMAD.HI.U32 R9, R41, R9, RZ ;  /* 0x0000000929097227 */ /* 0x010fe200078e00ff */
[----:B------:R-:W-:-:S02]  /*07f0*/  ISETP.NE.AND P1, PT, R8, 0x1, PT ;  /* 0x000000010800780c */ /* 0x000fc40003f25270 */
[----:B------:R-:W-:Y:S01]  /*0800*/  ISETP.GE.AND P5, PT, R16, R13, PT ;  /* 0x0000000d1000720c */ /* 0x000fe20003fa6270 */
[----:B-1----:R-:W-:Y:S01]  /*0810*/  IMAD R52, R39, UR10, RZ ;  /* 0x0000000a27347c24 */ /* 0x002fe2000f8e02ff */
[----:B-----5:R-:W-:Y:S01]  /*0820*/  SHF.R.U32.HI R15, RZ, UR5, R9 ;  /* 0x00000005ff0f7c19 */ /* 0x020fe20008011609 */
        /* <DEDUP_REMOVED lines=9> */
[----:B------:R-:W-:Y:S01]  /*08c0*/  IMAD.IADD R21, R52, 0x1, R21 ;  /* 0x0000000134157824 */ /* 0x000fe200078e0215 */
[----:B------:R-:W-:Y:S01]  /*08d0*/  ISETP.NE.OR P0, PT, R10, RZ, P0 ;  /* 0x000000ff0a00720c */ /* 0x000fe20000705670 */
[----:B------:R-:W-:Y:S01]  /*08e0*/  IMAD R41, R8, R9, R41 ;  /* 0x0000000908297224 */ /* 0x000fe200078e0229 */
[----:B------:R-:W-:Y:S01]  /*08f0*/  ISETP.EQ.OR P4, PT, R23, 0x2, P5 ;  /* 0x000000021700780c */ /* 0x000fe20002f82670 */
[----:B------:R-:W-:Y:S01]  /*0900*/  IMAD R3, R46, UR8, RZ ;  /* 0x000000082e037c24 */ /* 0x000fe2000f8e02ff */
[----:B------:R-:W-:Y:S01]  /*0910*/  ISETP.NE.OR P0, PT, R22, RZ, P0 ;  /* 0x000000ff1600720c */ /* 0x000fe20000705670 */
[----:B------:R-:W-:Y:S01]  /*0920*/  IMAD.WIDE.U32 R20, R15, UR8, R20 ;  /* 0x000000080f147c25 */ /* 0x000fe2000f8e0014 */
[----:B------:R-:W-:-:S03]  /*0930*/  SHF.R.S32.HI R40, RZ, 0x1f, R41 ;  /* 0x0000001fff287819 */ /* 0x000fc60000011429 */
[----:B------:R-:W-:Y:S02]  /*0940*/  IMAD R3, R15, UR9, R3 ;  /* 0x000000090f037c24 */ /* 0x000fe4000f8e0203 */
[----:B------:R-:W3:Y:S01]  /*0950*/  @!P5 LDC.64 R6, c[0x0][0x3a8] ;  /* 0x0000ea00ff06db82 */ /* 0x000ee20000000a00 */
[----:B--2---:R-:W-:Y:S02]  /*0960*/  IMAD R47, R40, UR6, RZ ;  /* 0x00000006282f7c24 */ /* 0x004fe4000f8e02ff */
[----:B------:R-:W-:Y:S01]  /*0970*/  IMAD.IADD R21, R21, 0x1, R3 ;  /* 0x0000000115157824 */ /* 0x000fe200078e0203 */
[----:B------:R-:W-:Y:S01]  /*0980*/  MOV R3, 0x400 ;  /* 0x0000040000037802 */ /* 0x000fe20000000f00 */
[C---:B------:R-:W-:Y:S02]  /*0990*/  IMAD R47, R41.reuse, UR7, R47 ;  /* 0x00000007292f7c24 */ /* 0x040fe4000f8e022f */
[----:B------:R-:W-:Y:S01]  /*09a0*/  IMAD.WIDE.U32 R20, R41, UR6, R20 ;  /* 0x0000000629147c25 */ /* 0x000fe2000f8e0014 */
[----:B------:R-:W2:Y:S01]  /*09b0*/  @!P4 LDC.64 R4, c[0x0][0x3a8] ;  /* 0x0000ea00ff04cb82 */ /* 0x000ea20000000a00 */
[----:B------:R-:W-:-:S02]  /*09c0*/  LEA R0, R0, R3, 0x18 ;  /* 0x0000000300007211 */ /* 0x000fc400078ec0ff */
[----:B------:R-:W-:Y:S01]  /*09d0*/  IMAD.IADD R47, R21, 0x1, R47 ;  /* 0x00000001152f7824 */ /* 0x000fe200078e022f */
[----:B-1----:R-:W-:Y:S01]  /*09e0*/  LEA R45, P3, R20, UR4, 0x2 ;  /* 0x00000004142d7c11 */ /* 0x002fe2000f8610ff */
[----:B------:R-:W-:Y:S02]  /*09f0*/  IMAD.SHL.U32 R9, R2, 0x10, RZ ;  /* 0x0000001002097824 */ /* 0x000fe400078e00ff */
[--C-:B------:R-:W-:Y:S01]  /*0a00*/  IMAD R37, R37, 0x10, R0.reuse ;  /* 0x0000001025257824 */ /* 0x100fe200078e0200 */
[----:B------:R-:W-:Y:S01]  /*0a10*/  LEA.HI.X R47, R20, UR5, R47, 0x2, P3 ;  /* 0x00000005142f7c11 */ /* 0x000fe200098f142f */
[----:B------:R-:W-:Y:S01]  /*0a20*/  IMAD R42, R17, 0x4, R0 ;  /* 0x00000004112a7824 */ /* 0x000fe200078e0200 */
[----:B------:R-:W-:Y:S02]  /*0a30*/  @!P5 LEA R24, P3, R16, R45, 0x2 ;  /* 0x0000002d1018d211 */ /* 0x000fe400078610ff */
[----:B------:R-:W-:-:S03]  /*0a40*/  LOP3.LUT R9, R10, 0xf0, R9, 0xf8, !PT ;  /* 0x000000f00a097812 */ /* 0x000fc600078ef809 */
[----:B------:R-:W-:Y:S01]  /*0a50*/  @!P5 IMAD.X R25, RZ, RZ, R47, P3 ;  /* 0x000000ffff19d224 */ /* 0x000fe200018e062f */
[----:B---3--:R-:W-:Y:S02]  /*0a60*/  @!P5 IADD3 R6, P2, PT, R16, R6, RZ ;  /* 0x000000061006d210 */ /* 0x008fe40007f5e0ff */
[----:B------:R-:W-:Y:S02]  /*0a70*/  LOP3.LUT R9, R9, 0xf, R17, 0x78, !PT ;  /* 0x0000000f09097812 */ /* 0x000fe400078e7811 */
[----:B------:R-:W-:Y:S01]  /*0a80*/  @!PT LDS RZ, [RZ] ;  /* 0x00000000fffff984 */ /* 0x000fe20000000800 */
[----:B------:R-:W-:Y:S01]  /*0a90*/  @!PT LDS RZ, [RZ] ;  /* 0x00000000fffff984 */ /* 0x000fe20000000800 */
[----:B------:R-:W-:Y:S01]  /*0aa0*/  @!PT LDS RZ, [RZ] ;  /* 0x00000000fffff984 */ /* 0x000fe20000000800 */
[----:B------:R1:W-:Y:S01]  /*0ab0*/  @!P5 LDGSTS.E.BYPASS.LTC128B.128 [R37+0x440], desc[UR38][R24.64] ;  /* 0x004400001825dfae */ /* 0x0003e2000b981a26 */
[----:B------:R-:W-:Y:S01]  /*0ac0*/  @!P5 IMAD.X R7, RZ, RZ, R7, P2 ;  /* 0x000000ffff07d224 */ /* 0x000fe200010e0607 */
[----:B------:R-:W-:Y:S01]  /*0ad0*/  @!P5 LEA R20, P2, R6, R45, 0x2 ;  /* 0x0000002d0614d211 */ /* 0x000fe200078410ff */
[----:B------:R-:W-:Y:S01]  /*0ae0*/  IMAD R9, R9, 0x4, R0 ;  /* 0x0000000409097824 */ /* 0x000fe200078e0200 */
[----:B--2---:R-:W-:Y:S01]  /*0af0*/  @!P4 LEA R8, P1, R4, R16, 0x1 ;  /* 0x000000100408c211 */ /* 0x004fe200078208ff */
[----:B------:R-:W0:Y:S01]  /*0b00*/  LDGDEPBAR ;  /* 0x00000000000079af */ /* 0x000e220000000000 */
[----:B------:R-:W-:-:S02]  /*0b10*/  @!P5 LEA.HI.X R21, R6, R47, R7, 0x2, P2 ;  /* 0x0000002f0615d211 */ /* 0x000fc400010f1407 */
[----:B------:R-:W-:Y:S02]  /*0b20*/  @!P4 LEA.HI.X R5, R4, RZ, R5, 0x1, P1 ;  /* 0x000000ff0405c211 */ /* 0x000fe400008f0c05 */
[C---:B------:R-:W-:Y:S01]  /*0b30*/  @!P4 LEA R4, P1, R8.reuse, R45, 0x2 ;  /* 0x0000002d0804c211 */ /* 0x040fe200078210ff */
[----:B------:R1:W-:Y:S03]  /*0b40*/  @!P5 LDGSTS.E.BYPASS.LTC128B.128 [R37+0x1440], desc[UR38][R20.64] ;  /* 0x014400001425dfae */ /* 0x0003e6000b981a26 */
[----:B------:R-:W-:Y:S01]  /*0b50*/  @!P4 LEA.HI.X R5, R8, R47, R5, 0x2, P1 ;  /* 0x0000002f0805c211 */ /* 0x000fe200008f1405 */
        /* <DEDUP_REMOVED lines=8> */
[----:B--2---:R-:W2:Y:S02]  /*0be0*/  SHFL.BFLY PT, R3, R6, 0x8, 0x1f ;  /* 0x0d001f0006037f89 */ /* 0x004ea400000e0000 */
[----:B--2---:R-:W-:-:S05]  /*0bf0*/  FMNMX.FTZ R3, R6, R3, !PT ;  /* 0x0000000306037209 */ /* 0x004fca0007810000 */
[----:B-1----:R-:W1:Y:S02]  /*0c00*/  SHFL.BFLY PT, R4, R3, 0x4, 0x1f ;  /* 0x0c801f0003047f89 */ /* 0x002e6400000e0000 */
        /* <DEDUP_REMOVED lines=52> */
.L_x_355:
[----:B------:R-:W-:Y:S05]  /*0f50*/  BSYNC.RECONVERGENT B0 ;  /* 0x0000000000007941 */ /* 0x000fea0003800200 */
.L_x_354:
        /* <DEDUP_REMOVED lines=25> */
.L_x_360:
        /* <DEDUP_REMOVED lines=127> */
.L_x_359:
[----:B------:R-:W-:Y:S05]  /*18e0*/  BSYNC.RECONVERGENT B0 ;  /* 0x0000000000007941 */ /* 0x000fea0003800200 */
.L_x_358:
        /* <DEDUP_REMOVED lines=37> */
.L_x_361:
        /* <DEDUP_REMOVED lines=43> */
.L_x_357:
[----:B------:R-:W-:Y:S05]  /*1df0*/  BSYNC.RECONVERGENT B1 ;  /* 0x0000000000017941 */ /* 0x000fea0003800200 */
.L_x_356:
        /* <DEDUP_REMOVED lines=24> */
.L_x_362:
        /* <DEDUP_REMOVED lines=16> */
.L_x_1996:


//--------------------- .text._ZN7cutlass13device_kernelIN5flash19FlashAttnFwdCombineIN4cute5tupleIJNS3_1CILi16EEENS5_ILi64EEEEEELi8ELi256ELi1ELb0ELb1ENS_10bfloat16_tEfNS_4arch4Sm90EEEEEvNT_6ParamsE --------------------------
	.section	.text._ZN7cutlass13device_kernelIN5flash19FlashAttnFwdCombineIN4cute5tupleIJNS3_1CILi16EEENS5_ILi64EEEEEELi8ELi256ELi1ELb0ELb1ENS_10bfloat16_tEfNS_4arch4Sm90EEEEEvNT_6ParamsE,"ax",@progbits
	.align	128
.text._ZN7cutlass13device_kernelIN5flash19FlashAttnFwdCombineIN4cute5tupleIJNS3_1CILi16EEENS5_ILi64EEEEEELi8ELi256ELi1ELb0ELb1ENS_10bfloat16_tEfNS_4arch4Sm90EEEEEvNT_6ParamsE:
        .type           _ZN7cutlass13device_kernelIN5flash19FlashAttnFwdCombineIN4cute5tupleIJNS3_1CILi16EEENS5_ILi64EEEEEELi8ELi256ELi1ELb0ELb1ENS_10bfloat16_tEfNS_4arch4Sm90EEEEEvNT_6ParamsE,@function
        .size           _ZN7cutlass13device_kernelIN5flash19FlashAttnFwdCombineIN4cute5tupleIJNS3_1CILi16EEENS5_ILi64EEEEEELi8ELi256ELi1ELb0ELb1ENS_10bfloat16_tEfNS_4arch4Sm90EEEEEvNT_6ParamsE,(.L_x_1997 - _ZN7cutlass13device_kernelIN5flash19FlashAttnFwdCombineIN4cute5tupleIJNS3_1CILi16EEENS5_ILi64EEEEEELi8ELi256ELi1ELb0ELb1ENS_10bfloat16_tEfNS_4arch4Sm90EEEEEvNT_6ParamsE)
        .other          _ZN7cutlass13device_kernelIN5flash19FlashAttnFwdCombineIN4cute5tupleIJNS3_1CILi16EEENS5_ILi64EEEEEELi8ELi256ELi1ELb0ELb1ENS_10bfloat16_tEfNS_4arch4Sm90EEEEEvNT_6ParamsE,@"STO_CUDA_ENTRY STV_DEFAULT"
_ZN7cutlass13device_kernelIN5flash19FlashAttnFwdCombineIN4cute5tupleIJNS3_1CILi16EEENS5_ILi64EEEEEELi8ELi256ELi1ELb0ELb1ENS_10bfloat16_tEfNS_4arch4Sm90EEEEEvNT_6ParamsE:
        /* <DEDUP_REMOVED lines=8> */
[----:B---3--:R-:W-:-:S06]  /*0080*/  @P1 IMAD.WIDE.U32 R26, R4, 0x4, R2 ;  /* 0x00000004041a1825 */ /* 0x008fcc00078e0002 */
[----:B------:R-:W2:Y:S01]  /*0090*/  LDC.64 R2, c[0x0][0x458] ;  /* 0x00011600ff027b82 */ /* 0x000ea20000000a00 */
[----:B----4-:R-:W3:Y:S01]  /*00a0*/  @P1 LDG.E R26, desc[UR38][R26.64] ;  /* 0x000000261a1a1981 */ /* 0x010ee2000c1e1900 */
[----:B------:R-:W-:Y:S01]  /*00b0*/  IMAD.MOV.U32 R0, RZ, RZ, R4 ;  /* 0x000000ffff007224 */ /* 0x000fe200078e0004 */
[----:B--2---:R-:W-:-:S04]  /*00c0*/  ISETP.NE.U32.AND P0, PT, R2, RZ, PT ;  /* 0x000000ff0200720c */ /* 0x004fc80003f05070 */
[----:B------:R-:W-:-:S13]  /*00d0*/  ISETP.NE.AND.EX P0, PT, R3, RZ, PT, P0 ;  /* 0x000000ff0300720c */ /* 0x000fda0003f05300 */
[----:B------:R-:W2:Y:S08]  /*00e0*/  @P0 LDC.64 R2, c[0x0][0x458] ;  /* 0x00011600ff020b82 */ /* 0x000eb00000000a00 */
[----:B------:R-:W4:Y:S01]  /*00f0*/  S2UR UR6, SR_CTAID.X ;  /* 0x00000000000679c3 */ /* 0x000f220000002500 */
[----:B--2---:R-:W-:Y:S02]  /*0100*/  @P0 IMAD.WIDE.U32 R6, R4, 0x4, R2 ;  /* 0x0000000404060825 */ /* 0x004fe400078e0002 */
[----:B------:R-:W2:Y:S05]  /*0110*/  S2R R2, SR_TID.X ;  /* 0x0000000000027919 */ /* 0x000eaa0000002100 */
[----:B------:R-:W4:Y:S01]  /*0120*/  LDC R3, c[0x0][0x370] ;  /* 0x0000dc00ff037b82 */ /* 0x000f220000000800 */
[----:B------:R2:W5:Y:S01]  /*0130*/  @P0 LDG.E R0, desc[UR38][R6.64] ;  /* 0x0000002606000981 */ /* 0x000562000c1e1900 */
[----:B-1----:R-:W-:Y:S01]  /*0140*/  ISETP.NE.U32.AND P0, PT, RZ, UR4, PT ;  /* 0x00000004ff007c0c */ /* 0x002fe2000bf05070 */
[----:B------:R-:W-:Y:S01]  /*0150*/  BSSY.RECONVERGENT B0, `(.L_x_363) ;  /* 0x0000011000007945 */ /* 0x000fe20003800200 */
[----:B------:R-:W1:Y:S02]  /*0160*/  S2R R23, SR_CTAID.Y ;  /* 0x0000000000177919 */ /* 0x000e640000002600 */
[----:B------:R-:W-:Y:S01]  /*0170*/  ISETP.NE.AND.EX P0, PT, RZ, UR5, PT, P0 ;  /* 0x00000005ff007c0c */ /* 0x000fe2000bf05300 */
[----:B----4-:R-:W-:-:S03]  /*0180*/  VIADD R3, R3, 0xffffffff ;  /* 0xffffffff03037836 */ /* 0x010fc60000000000 */
        /* <DEDUP_REMOVED lines=13> */
.L_x_364:
[----:B------:R-:W-:Y:S05]  /*0260*/  BSYNC.RECONVERGENT B0 ;  /* 0x0000000000007941 */ /* 0x000fea0003800200 */
.L_x_363:
        /* <DEDUP_REMOVED lines=13> */
.L_x_365:
        /* <DEDUP_REMOVED lines=8> */
.L_x_367:
[----:B-1----:R-:W1:Y:S02]  /*03c0*/  LDC.64 R4, c[0x0][0x448] ;  /* 0x00011200ff047b82 */ /* 0x002e640000000a00 */
[----:B-1---5:R-:W-:-:S05]  /*03d0*/  IMAD.WIDE R4, R0, 0x4, R4 ;  /* 0x0000000400047825 */ /* 0x022fca00078e0204 */
[----:B------:R2:W5:Y:S01]  /*03e0*/  LDG.E R24, desc[UR38][R4.64] ;  /* 0x0000002604187981 */ /* 0x000562000c1e1900 */
[----:B------:R-:W-:Y:S05]  /*03f0*/  BRA `(.L_x_366) ;  /* 0x0000000000087947 */ /* 0x000fea0003800000 */
.L_x_368:
[----:B------:R-:W2:Y:S02]  /*0400*/  LDG.E R5, desc[UR38][R4.64+0x4] ;  /* 0x0000042604057981 */ /* 0x000ea4000c1e1900 */
[----:B--2---:R-:W-:-:S07]  /*0410*/  IADD3 R24, PT, PT, -R28, R5, RZ ;  /* 0x000000051c187210 */ /* 0x004fce0007ffe1ff */
.L_x_366:
        /* <DEDUP_REMOVED lines=23> */
.L_x_369:
        /* <DEDUP_REMOVED lines=99> */
.L_x_371:
[----:B------:R-:W-:Y:S02]  /*0bc0*/  VIADD R3, R24, 0xffffffff ;  /* 0xffffffff18037836 */ /* 0x000fe40000000000 */
        /* <DEDUP_REMOVED lines=12> */
[----:B------:R-:W-:Y:S01]  /*0c90*/  IMAD.MOV.U32 R6, RZ, RZ, RZ ;  /* 0x000000ffff067224 */ /* 0x000fe200078e00ff */
[----:B------:R-:W-:-:S06]  /*0ca0*/  ISETP.NE.U32.AND P0, PT, R24, RZ, PT ;  /* 0x000000ff1800720c */ /* 0x000fcc0003f05070 */
[----:B-1----:R-:W1:Y:S02]  /*0cb0*/  MUFU.RCP R7, R4 ;  /* 0x0000000400077308 */ /* 0x002e640000001000 */
[----:B-1----:R-:W-:-:S06]  /*0cc0*/  IADD3 R7, PT, PT, R7, 0xffffffe, RZ ;  /* 0x0ffffffe07077810 */ /* 0x002fcc0007ffe0ff */
[----:B------:R-:W1:Y:S02]  /*0cd0*/  F2I.FTZ.U32.TRUNC.NTZ R7, R7 ;  /* 0x0000000700077305 */ /* 0x000e64000021f000 */
[----:B-1----:R-:W-:-:S05]  /*0ce0*/  IADD3 R0, PT, PT, RZ, -R7, RZ ;  /* 0x80000007ff007210 */ /* 0x002fca0007ffe0ff */
        /* <DEDUP_REMOVED lines=12> */
.L_x_372:
[----:B------:R-:W-:Y:S02]  /*0db0*/  MOV R6, 0xdd0 ;  /* 0x00000dd000067802 */ /* 0x000fe40000000f00 */
[----:B------:R-:W-:Y:S05]  /*0dc0*/  CALL.REL.NOINC `($__internal_8_$__cuda_sm20_div_u64) ;  /* 0x0000003000707944 */ /* 0x000fea0003c00000 */
.L_x_373:
[----:B------:R-:W-:Y:S02]  /*0dd0*/  IADD3 R0, PT, PT, R8, 0x1e, RZ ;  /* 0x0000001e08007810 */ /* 0x000fe40007ffe0ff */
[----:B------:R-:W-:Y:S02]  /*0de0*/  MOV R8, R3 ;  /* 0x0000000300087202 */ /* 0x000fe40000000f00 */
.L_x_370:
[----:B------:R-:W-:Y:S01]  /*0df0*/  LOP3.LUT R9, R2, 0xf, RZ, 0xc0, !PT ;  /* 0x0000000f02097812 */ /* 0x000fe200078ec0ff */
[----:B------:R-:W-:Y:S01]  /*0e00*/  BSSY.RECONVERGENT B0, `(.L_x_374) ;  /* 0x0000118000007945 */ /* 0x000fe20003800200 */
[----:B------:R-:W-:-:S03]  /*0e10*/  SHF.R.U32.HI R15, RZ, 0x4, R2 ;  /* 0x00000004ff0f7819 */ /* 0x000fc60000011602 */
[----:B-12---:R-:W-:Y:S01]  /*0e20*/  VIADD R5, R9, UR36 ;  /* 0x0000002409057c36 */ /* 0x006fe20008000000 */
[----:B------:R-:W-:-:S04]  /*0e30*/  LOP3.LUT R21, R15, 0xf, RZ, 0xc0, !PT ;  /* 0x0000000f0f157812 */ /* 0x000fc800078ec0ff */
[----:B------:R-:W-:-:S13]  /*0e40*/  ISETP.GE.U32.AND P0, PT, R5, R22, PT ;  /* 0x000000160500720c */ /* 0x000fda0003f06070 */
[----:B------:R-:W-:Y:S05]  /*0e50*/  @P0 BRA `(.L_x_375) ;  /* 0x0000001000480947 */ /* 0x000fea0003800000 */
[----:B------:R-:W-:Y:S01]  /*0e60*/  IMAD.HI.U32 R3, R5, R8, RZ ;  /* 0x0000000805037227 */ /* 0x000fe200078e00ff */
[----:B------:R-:W-:Y:S01]  /*0e70*/  ISETP.NE.AND P0, PT, R24, 0x1, PT ;  /* 0x000000011800780c */ /* 0x000fe20003f05270 */
[----:B------:R-:W1:Y:S01]  /*0e80*/  LDCU.64 UR4, c[0x0][0x3e0] ;  /* 0x00007c00ff0477ac */ /* 0x000e620008000a00 */
[C---:B------:R-:W-:Y:S01]  /*0e90*/  ISETP.GE.U32.AND P3, PT, R15.reuse, R26, PT ;  /* 0x0000001a0f00720c */ /* 0x040fe20003f66070 */
[C---:B------:R-:W-:Y:S01]  /*0ea0*/  VIADD R27, R15.reuse, 0x10 ;  /* 0x000000100f1b7836 */ /* 0x040fe20000000000 */
[----:B------:R-:W-:Y:S01]  /*0eb0*/  SHF.R.U32.HI R32, RZ, R0, R3 ;  /* 0x00000000ff207219 */ /* 0x000fe20000011603 */
[----:B------:R-:W2:Y:S01]  /*0ec0*/  S2UR UR6, SR_CgaCtaId ;  /* 0x00000000000679c3 */ /* 0x000ea20000008800 */
[----:B------:R-:W-:Y:S02]  /*0ed0*/  IADD3 R31, PT, PT, R15, 0x20, RZ ;  /* 0x000000200f1f7810 */ /* 0x000fe40007ffe0ff */
[----:B------:R-:W-:Y:S02]  /*0ee0*/  SEL R32, R5, R32, !P0 ;  /* 0x0000002005207207 */ /* 0x000fe40004000000 */
[----:B------:R-:W-:-:S02]  /*0ef0*/  ISETP.GE.U32.AND P5, PT, R31, R26, PT ;  /* 0x0000001a1f00720c */ /* 0x000fc40003fa6070 */
[--C-:B------:R-:W-:Y:S01]  /*0f00*/  SHF.R.S32.HI R35, RZ, 0x1f, R32.reuse ;  /* 0x0000001fff237819 */ /* 0x100fe20000011420 */
[----:B------:R-:W-:Y:S01]  /*0f10*/  IMAD.MOV R3, RZ, RZ, -R32 ;  /* 0x000000ffff037224 */ /* 0x000fe200078e0a20 */
[C---:B------:R-:W-:Y:S01]  /*0f20*/  IADD3 R19, PT, PT, R15.reuse, 0x30, RZ ;  /* 0x000000300f137810 */ /* 0x040fe20007ffe0ff */
[----:B------:R-:W3:Y:S01]  /*0f30*/  @!P3 LDC.64 R10, c[0x0][0x3d8] ;  /* 0x0000f600ff0abb82 */ /* 0x000ee20000000a00 */
[----:B------:R-:W-:Y:S01]  /*0f40*/  LOP3.LUT R25, R15, 0x40, RZ, 0xfc, !PT ;  /* 0x000000400f197812 */ /* 0x000fe200078efcff */
[----:B------:R-:W-:Y:S01]  /*0f50*/  IMAD R3, R24, R3, R5 ;  /* 0x0000000318037224 */ /* 0x000fe200078e0205 */
[-C--:B------:R-:W-:Y:S01]  /*0f60*/  ISETP.GE.U32.AND P1, PT, R19, R26.reuse, PT ;  /* 0x0000001a1300720c */ /* 0x080fe20003f26070 */
[----:B-1----:R-:W-:Y:S01]  /*0f70*/  IMAD R35, R35, UR4, RZ ;  /* 0x0000000423237c24 */ /* 0x002fe2000f8e02ff */
[----:B------:R-:W-:Y:S02]  /*0f80*/  ISETP.GE.U32.AND P4, PT, R25, R26, PT ;  /* 0x0000001a1900720c */ /* 0x000fe40003f86070 */
[----:B------:R-:W-:Y:S01]  /*0f90*/  IADD3 R4, P0, PT, R3, R28, RZ ;  /* 0x0000001c03047210 */ /* 0x000fe20007f1e0ff */
[----:B------:R-:W1:Y:S01]  /*0fa0*/  @!P3 LDC.64 R6, c[0x0][0x3c0] ;  /* 0x0000f000ff06bb82 */ /* 0x000e620000000a00 */
[----:B------:R-:W-:Y:S01]  /*0fb0*/  IMAD R35, R32, UR5, R35 ;  /* 0x0000000520237c24 */ /* 0x000fe2000f8e0223 */
[----:B------:R-:W-:-:S02]  /*0fc0*/  @P3 MOV R20, 0xff800000 ;  /* 0xff80000000143802 */ /* 0x000fc40000000f00 */
[----:B------:R-:W-:Y:S02]  /*0fd0*/  LEA.HI.X.SX32 R5, R3, R29, 0x1, P0 ;  /* 0x0000001d03057211 */ /* 0x000fe400000f0eff */
[----:B------:R-:W-:Y:S02]  /*0fe0*/  ISETP.GE.U32.AND P0, PT, R27, R26, PT ;  /* 0x0000001a1b00720c */ /* 0x000fe40003f06070 */
[----:B------:R-:W-:Y:S01]  /*0ff0*/  LOP3.LUT R3, R21, 0xff, R2, 0x78, !PT ;  /* 0x000000ff15037812 */ /* 0x000fe200078e7802 */
[----:B------:R-:W-:Y:S01]  /*1000*/  IMAD.WIDE.U32 R32, R32, UR4, R4 ;  /* 0x0000000420207c25 */ /* 0x000fe2000f8e0004 */
[----:B------:R-:W-:Y:S02]  /*1010*/  UMOV UR4, 0x400 ;  /* 0x0000040000047882 */ /* 0x000fe40000000000 */
[----:B--2---:R-:W-:Y:S01]  /*1020*/  ULEA UR4, UR6, UR4, 0x18 ;  /* 0x0000000406047291 */ /* 0x004fe2000f8ec0ff */
[----:B------:R-:W-:Y:S02]  /*1030*/  IMAD.IADD R35, R33, 0x1, R35 ;  /* 0x0000000121237824 */ /* 0x000fe400078e0223 */
[----:B------:R-:W-:-:S02]  /*1040*/  @!P3 IMAD.MOV.U32 R34, RZ, RZ, R32 ;  /* 0x000000ffff22b224 */ /* 0x000fc400078e0020 */
[----:B------:R-:W-:Y:S01]  /*1050*/  @!P1 IMAD.MOV.U32 R30, RZ, RZ, R32 ;  /* 0x000000ffff1e9224 */ /* 0x000fe200078e0020 */
[----:B------:R-:W-:Y:S01]  /*1060*/  LEA R3, R3, UR4, 0x2 ;  /* 0x0000000403037c11 */ /* 0x000fe2000f8e10ff */
[----:B------:R-:W2:Y:S01]  /*1070*/  @!P0 LDC.64 R4, c[0x0][0x3d8] ;  /* 0x0000f600ff048b82 */ /* 0x000ea20000000a00 */
[----:B---3--:R-:W-:Y:S01]  /*1080*/  @!P3 IMAD.WIDE.U32 R16, R15, R10, R34 ;  /* 0x0000000a0f10b225 */ /* 0x008fe200078e0022 */
[----:B------:R-:W-:-:S03]  /*1090*/  @!P4 MOV R45, R35 ;  /* 0x00000023002dc202 */ /* 0x000fc60000000f00 */
[----:B------:R-:W-:Y:S01]  /*10a0*/  @!P3 IMAD R14, R15, R11, R17 ;  /* 0x0000000b0f0eb224 */ /* 0x000fe200078e0211 */
[C---:B-1----:R-:W-:Y:S01]  /*10b0*/  @!P3 LEA R38, P2, R16.reuse, R6, 0x2 ;  /* 0x000000061026b211 */ /* 0x042fe200078410ff */
[----:B------:R-:W-:Y:S01]  /*10c0*/  @!P0 IMAD.MOV.U32 R36, RZ, RZ, R32 ;  /* 0x000000ffff248224 */ /* 0x000fe200078e0020 */
[----:B------:R-:W1:Y:S01]  /*10d0*/  @!P0 LDC.64 R12, c[0x0][0x3c0] ;  /* 0x0000f000ff0c8b82 */ /* 0x000e620000000a00 */
[----:B------:R-:W-:Y:S01]  /*10e0*/  @!P0 IMAD.MOV.U32 R37, RZ, RZ, R35 ;  /* 0x000000ffff258224 */ /* 0x000fe200078e0023 */
[----:B------:R-:W-:Y:S01]  /*10f0*/  @!P3 LEA.HI.X R39, R16, R7, R14, 0x2, P2 ;  /* 0x000000071027b211 */ /* 0x000fe200010f140e */
[----:B------:R-:W-:Y:S02]  /*1100*/  @P0 IMAD.MOV.U32 R14, RZ, RZ, -0x800000 ;  /* 0xff800000ff0e0424 */ /* 0x000fe400078e00ff */
[----:B------:R-:W-:Y:S02]  /*1110*/  @!P4 IMAD.MOV.U32 R44, RZ, RZ, R32 ;  /* 0x000000ffff2cc224 */ /* 0x000fe400078e0020 */
[----:B------:R-:W-:Y:S01]  /*1120*/  @!PT LDS RZ, [RZ] ;  /* 0x00000000fffff984 */ /* 0x000fe20000000800 */
[----:B------:R-:W-:Y:S01]  /*1130*/  @!PT LDS RZ, [RZ] ;  /* 0x00000000fffff984 */ /* 0x000fe20000000800 */
[----:B------:R-:W-:Y:S01]  /*1140*/  @!PT LDS RZ, [RZ] ;  /* 0x00000000fffff984 */ /* 0x000fe20000000800 */
[----:B------:R3:W-:Y:S01]  /*1150*/  @!P3 LDGSTS.E.LTC128B [R3], desc[UR38][R38.64] ;  /* 0x000000002603bfae */ /* 0x0007e2000b9a1226 */
[----:B------:R-:W4:Y:S03]  /*1160*/  @!P5 LDC.64 R10, c[0x0][0x3d8] ;  /* 0x0000f600ff0adb82 */ /* 0x000f260000000a00 */
[----:B------:R-:W-:Y:S04]  /*1170*/  @P3 STS [R3], R20 ;  /* 0x0000001403003388 */ /* 0x000fe80000000800 */
[----:B------:R5:W-:Y:S01]  /*1180*/  @P0 STS [R3+0x400], R14 ;  /* 0x0004000e03000388 */ /* 0x000be20000000800 */
[----:B------:R-:W5:Y:S01]  /*1190*/  @!P5 LDC.64 R6, c[0x0][0x3c0] ;  /* 0x0000f000ff06db82 */ /* 0x000f620000000a00 */
[----:B--2---:R-:W-:-:S04]  /*11a0*/  @!P0 IMAD.WIDE.U32 R36, R27, R4, R36 ;  /* 0x000000041b248225 */ /* 0x004fc800078e0024 */
[----:B------:R-:W-:Y:S02]  /*11b0*/  @!P0 IMAD R18, R27, R5, R37 ;  /* 0x000000051b128224 */ /* 0x000fe400078e0225 */
[----:B------:R-:W-:Y:S01]  /*11c0*/  @!P5 IMAD.MOV.U32 R37, RZ, RZ, R35 ;  /* 0x000000ffff25d224 */ /* 0x000fe200078e0023 */
[----:B------:R-:W2:Y:S01]  /*11d0*/  @!P1 LDC.64 R16, c[0x0][0x3d8] ;  /* 0x0000f600ff109b82 */ /* 0x000ea20000000a00 */
[----:B-1----:R-:W-:Y:S01]  /*11e0*/  @!P0 LEA R42, P2, R36, R12, 0x2 ;  /* 0x0000000c242a8211 */ /* 0x002fe200078410ff */
[----:B------:R-:W-:-:S03]  /*11f0*/  VIADD R27, R15, 0x60 ;  /* 0x000000600f1b7836 */ /* 0x000fc60000000000 */
[----:B------:R-:W-:Y:S02]  /*1200*/  @!P0 LEA.HI.X R43, R36, R13, R18, 0x2, P2 ;  /* 0x0000000d242b8211 */ /* 0x000fe400010f1412 */
[----:B------:R-:W-:Y:S01]  /*1210*/  @!P5 MOV R36, R32 ;  /* 0x000000200024d202 */ /* 0x000fe20000000f00 */
[----:B------:R-:W1:Y:S01]  /*1220*/  @!P1 LDC.64 R4, c[0x0][0x3c0] ;  /* 0x0000f000ff049b82 */ /* 0x000e620000000a00 */
[----:B------:R-:W-:Y:S01]  /*1230*/  ISETP.GE.U32.AND P2, PT, R27, R26, PT ;  /* 0x0000001a1b00720c */ /* 0x000fe20003f46070 */
[----:B---3--:R-:W-:Y:S01]  /*1240*/  VIADD R39, R15, 0x50 ;  /* 0x000000500f277836 */ /* 0x008fe20000000000 */
[----:B------:R-:W-:Y:S01]  /*1250*/  @!PT LDS RZ, [RZ] ;  /* 0x00000000fffff984 */ /* 0x000fe20000000800 */
[----:B------:R-:W-:Y:S01]  /*1260*/  @!PT LDS RZ, [RZ] ;  /* 0x00000000fffff984 */ /* 0x000fe20000000800 */
[----:B------:R-:W-:Y:S01]  /*1270*/  @!PT LDS RZ, [RZ] ;  /* 0x00000000fffff984 */ /* 0x000fe20000000800 */
[----:B------:R3:W-:Y:S01]  /*1280*/  @!P0 LDGSTS.E.LTC128B [R3+0x400], desc[UR38][R42.64] ;  /* 0x004000002a038fae */ /* 0x0007e2000b9a1226 */
[----:B----4-:R-:W-:-:S03]  /*1290*/  @!P5 IMAD.WIDE.U32 R36, R31, R10, R36 ;  /* 0x0000000a1f24d225 */ /* 0x010fc600078e0024 */
[----:B------:R-:W-:Y:S01]  /*12a0*/  ISETP.GE.U32.AND P3, PT, R39, R26, PT ;  /* 0x0000001a2700720c */ /* 0x000fe20003f66070 */
[----:B------:R-:W4:Y:S01]  /*12b0*/  @!P4 LDC.64 R12, c[0x0][0x3d8] ;  /* 0x0000f600ff0ccb82 */ /* 0x000f220000000a00 */
[----:B------:R-:W-:Y:S01]  /*12c0*/  @!P5 IMAD R18, R31, R11, R37 ;  /* 0x0000000b1f12d224 */ /* 0x000fe200078e0225 */
[C---:B-----5:R-:W-:Y:S01]  /*12d0*/  @!P5 LEA R40, P0, R36.reuse, R6, 0x2 ;  /* 0x000000062428d211 */ /* 0x060fe200078010ff */
[----:B------:R-:W-:Y:S01]  /*12e0*/  @!P1 IMAD.MOV.U32 R31, RZ, RZ, R35 ;  /* 0x000000ffff1f9224 */ /* 0x000fe200078e0023 */
[----:B------:R-:W-:Y:S01]  /*12f0*/  @P5 MOV R14, 0xff800000 ;  /* 0xff800000000e5802 */ /* 0x000fe20000000f00 */
[----:B------:R-:W-:Y:S01]  /*1300*/  VIADD R37, R15, 0x70 ;  /* 0x000000700f257836 */ /* 0x000fe20000000000 */
[----:B------:R-:W-:Y:S01]  /*1310*/  @!P5 LEA.HI.X R41, R36, R7, R18, 0x2, P0 ;  /* 0x000000072429d211 */ /* 0x000fe200000f1412 */
[----:B------:R-:W-:Y:S01]  /*1320*/  @!P2 IMAD.MOV.U32 R38, RZ, RZ, R32 ;  /* 0x000000ffff26a224 */ /* 0x000fe200078e0020 */
[----:B------:R-:W3:Y:S01]  /*1330*/  @!P4 LDC.64 R10, c[0x0][0x3c0] ;  /* 0x0000f000ff0acb82 */ /* 0x000ee20000000a00 */
[C---:B--2---:R-:W-:Y:S01]  /*1340*/  @!P1 IMAD.WIDE.U32 R30, R19.reuse, R16, R30 ;  /* 0x00000010131e9225 */ /* 0x044fe200078e001e */
[----:B------:R-:W-:Y:S01]  /*1350*/  @P1 MOV R16, 0xff800000 ;  /* 0xff80000000101802 */ /* 0x000fe20000000f00 */
[----:B------:R-:W-:Y:S02]  /*1360*/  @P5 STS [R3+0x800], R14 ;  /* 0x0008000e03005388 */ /* 0x000fe40000000800 */
[----:B------:R-:W-:Y:S01]  /*1370*/  @!P1 IMAD R17, R19, R17, R31 ;  /* 0x0000001113119224 */ /* 0x000fe200078e021f */
[----:B------:R-:W-:Y:S01]  /*1380*/  LOP3.LUT R31, R15, 0x80, RZ, 0xfc, !PT ;  /* 0x000000800f1f7812 */ /* 0x000fe200078efcff */
[----:B------:R-:W-:Y:S01]  /*1390*/  @!PT LDS RZ, [RZ] ;  /* 0x00000000fffff984 */ /* 0x000fe20000000800 */
[----:B------:R-:W-:Y:S01]  /*13a0*/  @!PT LDS RZ, [RZ] ;  /* 0x00000000fffff984 */ /* 0x000fe20000000800 */
[----:B------:R-:W-:Y:S01]  /*13b0*/  @!PT LDS RZ, [RZ] ;  /* 0x00000000fffff984 */ /* 0x000fe20000000800 */
[----:B------:R2:W-:Y:S01]  /*13c0*/  @!P5 LDGSTS.E.LTC128B [R3+0x800], desc[UR38][R40.64] ;  /* 0x008000002803dfae */ /* 0x0005e2000b9a1226 */
[----:B------:R-:W5:Y:S01]  /*13d0*/  @!P3 LDC.64 R6, c[0x0][0x3d8] ;  /* 0x0000f600ff06bb82 */ /* 0x000f620000000a00 */
[----:B-1----:R-:W-:Y:S01]  /*13e0*/  @!P1 LEA R46, P0, R30, R4, 0x2 ;  /* 0x000000041e2e9211 */ /* 0x002fe200078010ff */
[----:B------:R-:W-:Y:S01]  /*13f0*/  @P4 IMAD.MOV.U32 R20, RZ, RZ, -0x800000 ;  /* 0xff800000ff144424 */ /* 0x000fe200078e00ff */
[----:B------:R1:W-:Y:S01]  /*1400*/  @P1 STS [R3+0xc00], R16 ;  /* 0x000c001003001388 */ /* 0x0003e20000000800 */
[----:B------:R-:W-:-:S02]  /*1410*/  ISETP.GE.U32.AND P6, PT, R31, R26, PT ;  /* 0x0000001a1f00720c */ /* 0x000fc40003fc6070 */
[----:B------:R-:W-:Y:S02]  /*1420*/  @!P1 LEA.HI.X R47, R30, R5, R17, 0x2, P0 ;  /* 0x000000051e2f9211 */ /* 0x000fe400000f1411 */
[----:B------:R-:W1:Y:S01]  /*1430*/  @!P2 LDC.64 R18, c[0x0][0x3d8] ;  /* 0x0000f600ff12ab82 */ /* 0x000e620000000a00 */
[----:B------:R-:W-:Y:S01]  /*1440*/  ISETP.GE.U32.AND P0, PT, R37, R26, PT ;  /* 0x0000001a2500720c */ /* 0x000fe20003f06070 */
[C---:B----4-:R-:W-:Y:S01]  /*1450*/  @!P4 IMAD.WIDE.U32 R44, R25.reuse, R12, R44 ;  /* 0x0000000c192cc225 */ /* 0x050fe200078e002c */
[----:B------:R-:W-:Y:S01]  /*1460*/  @!PT LDS RZ, [RZ] ;  /* 0x00000000fffff984 */ /* 0x000fe20000000800 */
[----:B------:R-:W-:Y:S01]  /*1470*/  @!PT LDS RZ, [RZ] ;  /* 0x00000000fffff984 */ /* 0x000fe20000000800 */
[----:B------:R-:W-:Y:S01]  /*1480*/  @!PT LDS RZ, [RZ] ;  /* 0x00000000fffff984 */ /* 0x000fe20000000800 */
[----:B------:R4:W-:Y:S03]  /*1490*/  @!P1 LDGSTS.E.LTC128B [R3+0xc00], desc[UR38][R46.64] ;  /* 0x00c000002e039fae */ /* 0x0009e6000b9a1226 */
[----:B------:R-:W-:Y:S01]  /*14a0*/  @!P4 IMAD R12, R25, R13, R45 ;  /* 0x0000000d190cc224 */ /* 0x000fe200078e022d */
[----:B------:R4:W-:Y:S01]  /*14b0*/  @P4 STS [R3+0x1000], R20 ;  /* 0x0010001403004388 */ /* 0x0009e20000000800 */
[----:B------:R-:W4:Y:S01]  /*14c0*/  @!P3 LDC.64 R4, c[0x0][0x3c0] ;  /* 0x0000f000ff04bb82 */ /* 0x000f220000000a00 */
[----:B---3--:R-:W-:Y:S01]  /*14d0*/  @!P4 LEA R42, P1, R44, R10, 0x2 ;  /* 0x0000000a2c2ac211 */ /* 0x008fe200078210ff */
[----:B------:R-:W-:-:S02]  /*14e0*/  VIADD R25, R15, 0x90 ;  /* 0x000000900f197836 */ /* 0x000fc40000000000 */
[----:B------:R-:W-:Y:S01]  /*14f0*/  @!P6 IMAD.MOV.U32 R36, RZ, RZ, R32 ;  /* 0x000000ffff24e224 */ /* 0x000fe200078e0020 */
[----:B------:R-:W-:Y:S02]  /*1500*/  @!P4 LEA.HI.X R43, R44, R11, R12, 0x2, P1 ;  /* 0x0000000b2c2bc211 */ /* 0x000fe400008f140c */
[----:B------:R-:W-:Y:S01]  /*1510*/  ISETP.GE.U32.AND P5, PT, R25, R26, PT ;  /* 0x0000001a1900720c */ /* 0x000fe20003fa6070 */
[----:B------:R-:W3:Y:S01]  /*1520*/  @!P0 LDC.64 R12, c[0x0][0x3d8] ;  /* 0x0000f600ff0c8b82 */ /* 0x000ee20000000a00 */
[----:B--2---:R-:W-:Y:S01]  /*1530*/  @!P3 MOV R41, R35 ;  /* 0x000000230029b202 */ /* 0x004fe20000000f00 */
[----:B------:R-:W-:Y:S01]  /*1540*/  @!P3 IMAD.MOV.U32 R40, RZ, RZ, R32 ;  /* 0x000000ffff28b224 */ /* 0x000fe200078e0020 */
[----:B------:R-:W-:Y:S01]  /*1550*/  @!PT LDS RZ, [RZ] ;  /* 0x00000000fffff984 */ /* 0x000fe20000000800 */
[----:B------:R-:W-:Y:S01]  /*1560*/  @!PT LDS RZ, [RZ] ;  /* 0x00000000fffff984 */ /* 0x000fe20000000800 */
[----:B------:R-:W-:Y:S01]  /*1570*/  @!PT LDS RZ, [RZ] ;  /* 0x00000000fffff984 */ /* 0x000fe20000000800 */
[----:B------:R-:W-:Y:S03]  /*1580*/  @!P4 LDGSTS.E.LTC128B [R3+0x1000], desc[UR38][R42.64] ;  /* 0x010000002a03cfae */ /* 0x000fe6000b9a1226 */
[----:B-----5:R-:W-:-:S02]  /*1590*/  @!P3 IMAD.WIDE.U32 R40, R39, R6, R40 ;  /* 0x000000062728b225 */ /* 0x020fc400078e0028 */
[----:B-1----:R-:W1:Y:S02]  /*15a0*/  @!P2 LDC.64 R16, c[0x0][0x3c0] ;  /* 0x0000f000ff10ab82 */ /* 0x002e640000000a00 */
[----:B------:R-:W-:Y:S01]  /*15b0*/  @!P3 IMAD R14, R39, R7, R41 ;  /* 0x00000007270eb224 */ /* 0x000fe200078e0229 */
[----:B------:R-:W-:Y:S02]  /*15c0*/  @!P2 MOV R39, R35 ;  /* 0x000000230027a202 */ /* 0x000fe40000000f00 */
[----:B------:R-:W-:Y:S02]  /*15d0*/  IADD3 R41, PT, PT, R15, 0xa0, RZ ;  /* 0x000000a00f297810 */ /* 0x000fe40007ffe0ff */
[----:B----4-:R-:W-:Y:S01]  /*15e0*/  @!P3 LEA R44, P1, R40, R4, 0x2 ;  /* 0x00000004282cb211 */ /* 0x010fe200078210ff */
[----:B------:R-:W-:Y:S01]  /*15f0*/  @!P2 IMAD.WIDE.U32 R38, R27, R18, R38 ;  /* 0x000000121b26a225 */ /* 0x000fe200078e0026 */
[----:B------:R-:W2:Y:S01]  /*1600*/  @!P6 LDC.64 R6, c[0x0][0x3d8] ;  /* 0x0000f600ff06eb82 */ /* 0x000ea20000000a00 */
[----:B------:R-:W-:-:S02]  /*1610*/  ISETP.GE.U32.AND P4, PT, R41, R26, PT ;  /* 0x0000001a2900720c */ /* 0x000fc40003f86070 */
[----:B------:R-:W-:Y:S01]  /*1620*/  @!P3 LEA.HI.X R45, R40, R5, R14, 0x2, P1 ;  /* 0x00000005282db211 */ /* 0x000fe200008f140e */
[----:B------:R-:W-:Y:S01]  /*1630*/  @!P2 IMAD R19, R27, R19, R39 ;  /* 0x000000131b13a224 */ /* 0x000fe200078e0227 */
[----:B------:R-:W-:Y:S01]  /*1640*/  IADD3 R27, PT, PT, R15, 0xb0, RZ ;  /* 0x000000b00f1b7810 */ /* 0x000fe20007ffe0ff */
[----:B------:R-:W-:Y:S02]  /*1650*/  @!P0 IMAD.MOV.U32 R39, RZ, RZ, R35 ;  /* 0x000000ffff278224 */ /* 0x000fe400078e0023 */
[----:B------:R-:W4:Y:S01]  /*1660*/  @!P0 LDC.64 R10, c[0x0][0x3c0] ;  /* 0x0000f000ff0a8b82 */ /* 0x000f220000000a00 */
[----:B------:R-:W-:Y:S02]  /*1670*/  @P3 IMAD.MOV.U32 R18, RZ, RZ, -0x800000 ;  /* 0xff800000ff123424 */ /* 0x000fe400078e00ff */
[----:B------:R-:W-:Y:S01]  /*1680*/  @P2 IMAD.MOV.U32 R14, RZ, RZ, -0x800000 ;  /* 0xff800000ff0e2424 */ /* 0x000fe200078e00ff */
[C---:B-1----:R-:W-:Y:S02]  /*1690*/  @!P2 LEA R46, P1, R38.reuse, R16, 0x2 ;  /* 0x00000010262ea211 */ /* 0x042fe400078210ff */
[----:B------:R1:W-:Y:S02]  /*16a0*/  @P3 STS [R3+0x1400], R18 ;  /* 0x0014001203003388 */ /* 0x0003e40000000800 */
[----:B------:R-:W5:Y:S01]  /*16b0*/  @!P6 LDC.64 R4, c[0x0][0x3c0] ;  /* 0x0000f000ff04eb82 */ /* 0x000f620000000a00 */
[----:B------:R-:W-:Y:S01]  /*16c0*/  @!P2 LEA.HI.X R47, R38, R17, R19, 0x2, P1 ;  /* 0x00000011262fa211 */ /* 0x000fe200008f1413 */
[----:B------:R-:W-:Y:S01]  /*16d0*/  @!P0 IMAD.MOV.U32 R38, RZ, RZ, R32 ;  /* 0x000000ffff268224 */ /* 0x000fe200078e0020 */
[----:B------:R-:W-:Y:S01]  /*16e0*/  @!PT LDS RZ, [RZ] ;  /* 0x00000000fffff984 */ /* 0x000fe20000000800 */
[----:B------:R-:W-:Y:S01]  /*16f0*/  @!PT LDS RZ, [RZ] ;  /* 0x00000000fffff984 */ /* 0x000fe20000000800 */
[----:B------:R-:W-:Y:S01]  /*1700*/  @!PT LDS RZ, [RZ] ;  /* 0x00000000fffff984 */ /* 0x000fe20000000800 */
[----:B------:R4:W-:Y:S01]  /*1710*/  @!P3 LDGSTS.E.LTC128B [R3+0x1400], desc[UR38][R44.64] ;  /* 0x014000002c03bfae */ /* 0x0009e2000b9a1226 */
[----:B------:R-:W-:-:S02]  /*1720*/  ISETP.GE.U32.AND P3, PT, R27, R26, PT ;  /* 0x0000001a1b00720c */ /* 0x000fc40003f66070 */
[C---:B---3--:R-:W-:Y:S02]  /*1730*/  @!P0 IMAD.WIDE.U32 R38, R37.reuse, R12, R38 ;  /* 0x0000000c25268225 */ /* 0x048fe400078e0026 */
[----:B------:R-:W3:Y:S01]  /*1740*/  @!P5 LDC.64 R16, c[0x0][0x3d8] ;  /* 0x0000f600ff10db82 */ /* 0x000ee20000000a00 */
[----:B------:R-:W-:Y:S01]  /*1750*/  @P2 STS [R3+0x1800], R14 ;  /* 0x0018000e03002388 */ /* 0x000fe20000000800 */
[----:B------:R-:W-:Y:S01]  /*1760*/  @!P5 MOV R19, R35 ;  /* 0x000000230013d202 */ /* 0x000fe20000000f00 */
[----:B------:R-:W-:Y:S01]  /*1770*/  @!P0 IMAD R20, R37, R13, R39 ;  /* 0x0000000d25148224 */ /* 0x000fe200078e0227 */
[----:B------:R-:W-:Y:S01]  /*1780*/  LOP3.LUT R39, R15, 0xc0, RZ, 0xfc, !PT ;  /* 0x000000c00f277812 */ /* 0x000fe200078efcff */
[----:B------:R-:W-:Y:S01]  /*1790*/  @!P6 IMAD.MOV.U32 R37, RZ, RZ, R35 ;  /* 0x000000ffff25e224 */ /* 0x000fe200078e0023 */
[----:B------:R-:W-:Y:S01]  /*17a0*/  @!PT LDS RZ, [RZ] ;  /* 0x00000000fffff984 */ /* 0x000fe20000000800 */
[----:B------:R-:W-:Y:S01]  /*17b0*/  @!PT LDS RZ, [RZ] ;  /* 0x00000000fffff984 */ /* 0x000fe20000000800 */
[----:B------:R-:W-:Y:S01]  /*17c0*/  @!PT LDS RZ, [RZ] ;  /* 0x00000000fffff984 */ /* 0x000fe20000000800 */
[----:B------:R3:W-:Y:S02]  /*17d0*/  @!P2 LDGSTS.E.LTC128B [R3+0x1800], desc[UR38][R46.64] ;  /* 0x018000002e03afae */ /* 0x0007e4000b9a1226 */
[----:B------:R-:W3:Y:S01]  /*17e0*/  @!P5 LDC.64 R12, c[0x0][0x3c0] ;  /* 0x0000f000ff0cdb82 */ /* 0x000ee20000000a00 */
[----:B--2---:R-:W-:Y:S01]  /*17f0*/  @!P6 IMAD.WIDE.U32 R36, R31, R6, R36 ;  /* 0x000000061f24e225 */ /* 0x004fe200078e0024 */
[----:B------:R-:W-:-:S03]  /*1800*/  ISETP.GE.U32.AND P2, PT, R39, R26, PT ;  /* 0x0000001a2700720c */ /* 0x000fc60003f46070 */
[----:B------:R-:W-:Y:S02]  /*1810*/  @!P6 IMAD R31, R31, R7, R37 ;  /* 0x000000071f1fe224 */ /* 0x000fe400078e0225 */
[----:B------:R-:W-:Y:S01]  /*1820*/  VIADD R37, R15, 0xd0 ;  /* 0x000000d00f257836 */ /* 0x000fe20000000000 */
[----:B-1----:R-:W-:Y:S01]  /*1830*/  @P0 MOV R18, 0xff800000 ;  /* 0xff80000000120802 */ /* 0x002fe20000000f00 */
[----:B------:R-:W1:Y:S04]  /*1840*/  @!P4 LDC.64 R6, c[0x0][0x3d8] ;  /* 0x0000f600ff06cb82 */ /* 0x000e680000000a00 */
[----:B------:R2:W-:Y:S01]  /*1850*/  @P0 STS [R3+0x1c00], R18 ;  /* 0x001c001203000388 */ /* 0x0005e20000000800 */
[----:B----4-:R-:W-:-:S04]  /*1860*/  @!P0 LEA R44, P1, R38, R10, 0x2 ;  /* 0x0000000a262c8211 */ /* 0x010fc800078210ff */
[----:B------:R-:W-:Y:S01]  /*1870*/  @!P0 LEA.HI.X R45, R38, R11, R20, 0x2, P1 ;  /* 0x0000000b262d8211 */ /* 0x000fe200008f1414 */
[----:B------:R-:W-:Y:S01]  /*1880*/  @P6 IMAD.MOV.U32 R20, RZ, RZ, -0x800000 ;  /* 0xff800000ff146424 */ /* 0x000fe200078e00ff */
[C---:B-----5:R-:W-:Y:S01]  /*1890*/  @!P6 LEA R42, P1, R36.reuse, R4, 0x2 ;  /* 0x00000004242ae211 */ /* 0x060fe200078210ff */
[----:B------:R-:W4:Y:S02]  /*18a0*/  @!P4 LDC.64 R10, c[0x0][0x3c0] ;  /* 0x0000f000ff0acb82 */ /* 0x000f240000000a00 */
[----:B------:R-:W-:Y:S01]  /*18b0*/  @!PT LDS RZ, [RZ] ;  /* 0x00000000fffff984 */ /* 0x000fe20000000800 */
[----:B------:R-:W-:Y:S01]  /*18c0*/  @!PT LDS RZ, [RZ] ;  /* 0x00000000fffff984 */ /* 0x000fe20000000800 */
[----:B------:R-:W-:Y:S01]  /*18d0*/  @!PT LDS RZ, [RZ] ;  /* 0x00000000fffff984 */ /* 0x000fe20000000800 */
[----:B------:R5:W-:Y:S01]  /*18e0*/  @!P0 LDGSTS.E.LTC128B [R3+0x1c00], desc[UR38][R44.64] ;  /* 0x01c000002c038fae */ /* 0x000be2000b9a1226 */
[----:B------:R-:W-:Y:S02]  /*18f0*/  @!P6 LEA.HI.X R43, R36, R5, R31, 0x2, P1 ;  /* 0x00000005242be211 */ /* 0x000fe400008f141f */
[----:B------:R-:W-:Y:S01]  /*1900*/  ISETP.GE.U32.AND P1, PT, R37, R26, PT ;  /* 0x0000001a2500720c */ /* 0x000fe20003f26070 */
[----:B------:R4:W-:Y:S01]  /*1910*/  @P6 STS [R3+0x2000], R20 ;  /* 0x0020001403006388 */ /* 0x0009e20000000800 */
[----:B------:R-:W-:Y:S01]  /*1920*/  @P5 MOV R36, 0xff800000 ;  /* 0xff80000000245802 */ /* 0x000fe20000000f00 */
[----:B------:R-:W4:Y:S02]  /*1930*/  @!P3 LDC.64 R4, c[0x0][0x3d8] ;  /* 0x0000f600ff04bb82 */ /* 0x000f240000000a00 */
[----:B------:R-:W-:Y:S01]  /*1940*/  @!PT LDS RZ, [RZ] ;  /* 0x00000000fffff984 */ /* 0x000fe20000000800 */
[----:B------:R-:W-:Y:S01]  /*1950*/  @!PT LDS RZ, [RZ] ;  /* 0x00000000fffff984 */ /* 0x000fe20000000800 */
[----:B------:R-:W-:Y:S01]  /*1960*/  @!PT LDS RZ, [RZ] ;  /* 0x00000000fffff984 */ /* 0x000fe20000000800 */
[----:B------:R1:W-:Y:S04]  /*1970*/  @!P6 LDGSTS.E.LTC128B [R3+0x2000], desc[UR38][R42.64] ;  /* 0x020000002a03efae */ /* 0x0003e8000b9a1226 */
[----:B------:R4:W-:Y:S01]  /*1980*/  @P5 STS [R3+0x2400], R36 ;  /* 0x0024002403005388 */ /* 0x0009e20000000800 */
[--C-:B--2---:R-:W-:Y:S01]  /*1990*/  @!P5 IMAD.MOV.U32 R18, RZ, RZ, R32.reuse ;  /* 0x000000ffff12d224 */ /* 0x104fe200078e0020 */
[----:B------:R-:W2:Y:S02]  /*19a0*/  @!P3 LDC.64 R30, c[0x0][0x3c0] ;  /* 0x0000f000ff1ebb82 */ /* 0x000ea40000000a00 */
[----:B------:R-:W-:-:S02]  /*19b0*/  @!P1 IMAD.MOV.U32 R38, RZ, RZ, R32 ;  /* 0x000000ffff269224 */ /* 0x000fc400078e0020 */
[----:B---3--:R-:W-:-:S04]  /*19c0*/  @!P5 IMAD.WIDE.U32 R18, R25, R16, R18 ;  /* 0x000000101912d225 */ /* 0x008fc800078e0012 */
[----:B------:R-:W-:Y:S01]  /*19d0*/  @!P5 IMAD R14, R25, R17, R19 ;  /* 0x00000011190ed224 */ /* 0x000fe200078e0213 */
[C---:B------:R-:W-:Y:S01]  /*19e0*/  @!P5 LEA R46, P0, R18.reuse, R12, 0x2 ;  /* 0x0000000c122ed211 */ /* 0x040fe200078010ff */
[----:B------:R-:W-:Y:S01]  /*19f0*/  VIADD R25, R15, 0xe0 ;  /* 0x000000e00f197836 */ /* 0x000fe20000000000 */
[----:B------:R-:W3:Y:S02]  /*1a00*/  @!P2 LDC.64 R16, c[0x0][0x3c0] ;  /* 0x0000f000ff10ab82 */ /* 0x000ee40000000a00 */
[----:B------:R-:W-:Y:S01]  /*1a10*/  @!P5 LEA.HI.X R47, R18, R13, R14, 0x2, P0 ;  /* 0x0000000d122fd211 */ /* 0x000fe200000f140e */
[----:B-----5:R-:W-:Y:S01]  /*1a20*/  @!P4 IMAD.MOV.U32 R44, RZ, RZ, R32 ;  /* 0x000000ffff2cc224 */ /* 0x020fe200078e0020 */
[----:B------:R-:W-:Y:S01]  /*1a30*/  ISETP.GE.U32.AND P0, PT, R25, R26, PT ;  /* 0x0000001a1900720c */ /* 0x000fe20003f06070 */
[----:B------:R-:W-:Y:S01]  /*1a40*/  @!P4 IMAD.MOV.U32 R45, RZ, RZ, R35 ;  /* 0x000000ffff2dc224 */ /* 0x000fe200078e0023 */
[----:B------:R-:W-:Y:S01]  /*1a50*/  @P4 MOV R14, 0xff800000 ;  /* 0xff800000000e4802 */ /* 0x000fe20000000f00 */
[----:B------:R-:W-:Y:S01]  /*1a60*/  @!PT LDS RZ, [RZ] ;  /* 0x00000000fffff984 */ /* 0x000fe20000000800 */
[----:B------:R-:W-:Y:S01]  /*1a70*/  @!PT LDS RZ, [RZ] ;  /* 0x00000000fffff984 */ /* 0x000fe20000000800 */
[----:B------:R-:W-:Y:S01]  /*1a80*/  @!PT LDS RZ, [RZ] ;  /* 0x00000000fffff984 */ /* 0x000fe20000000800 */
[----:B------:R-:W-:Y:S01]  /*1a90*/  @!P5 LDGSTS.E.LTC128B [R3+0x2400], desc[UR38][R46.64] ;  /* 0x024000002e03dfae */ /* 0x000fe2000b9a1226 */
[----:B------:R-:W5:Y:S01]  /*1aa0*/  @!P2 LDC.64 R18, c[0x0][0x3d8] ;  /* 0x0000f600ff12ab82 */ /* 0x000f620000000a00 */
[----:B-1----:R-:W-:-:S02]  /*1ab0*/  @!P4 IMAD.WIDE.U32 R44, R41, R6, R44 ;  /* 0x00000006292cc225 */ /* 0x002fc400078e002c */
[----:B------:R1:W-:Y:S02]  /*1ac0*/  @P4 STS [R3+0x2800], R14 ;  /* 0x0028000e03004388 */ /* 0x0003e40000000800 */
[----:B------:R-:W-:Y:S01]  /*1ad0*/  @!P3 IMAD.MOV.U32 R42, RZ, RZ, R32 ;  /* 0x000000ffff2ab224 */ /* 0x000fe200078e0020 */
[----:B----4-:R-:W-:Y:S01]  /*1ae0*/  @!P4 LEA R40, P5, R44, R10, 0x2 ;  /* 0x0000000a2c28c211 */ /* 0x010fe200078a10ff */
[----:B------:R-:W-:Y:S01]  /*1af0*/  @!P3 IMAD.MOV.U32 R43, RZ, RZ, R35 ;  /* 0x000000ffff2bb224 */ /* 0x000fe200078e0023 */
[----:B------:R-:W4:Y:S01]  /*1b00*/  @!P1 LDC.64 R12, c[0x0][0x3d8] ;  /* 0x0000f600ff0c9b82 */ /* 0x000f220000000a00 */
[----:B------:R-:W-:Y:S02]  /*1b10*/  @!P4 IMAD R20, R41, R7, R45 ;  /* 0x000000072914c224 */ /* 0x000fe400078e022d */
[----:B------:R-:W-:-:S03]  /*1b20*/  @!P3 IMAD.WIDE.U32 R42, R27, R4, R42 ;  /* 0x000000041b2ab225 */ /* 0x000fc600078e002a */
[----:B------:R-:W-:Y:S01]  /*1b30*/  @!P4 LEA.HI.X R41, R44, R11, R20, 0x2, P5 ;  /* 0x0000000b2c29c211 */ /* 0x000fe200028f1414 */
[----:B------:R-:W-:Y:S01]  /*1b40*/  @!P3 IMAD R27, R27, R5, R43 ;  /* 0x000000051b1bb224 */ /* 0x000fe200078e022b */
[----:B------:R-:W4:Y:S01]  /*1b50*/  @!P0 LDC.64 R6, c[0x0][0x3d8] ;  /* 0x0000f600ff068b82 */ /* 0x000f220000000a00 */
[C---:B--2---:R-:W-:Y:S01]  /*1b60*/  @!P3 LEA R30, P5, R42.reuse, R30, 0x2 ;  /* 0x0000001e2a1eb211 */ /* 0x044fe200078a10ff */
[----:B------:R-:W-:Y:S01]  /*1b70*/  @P2 IMAD.MOV.U32 R36, RZ, RZ, -0x800000 ;  /* 0xff800000ff242424 */ /* 0x000fe200078e00ff */
[----:B------:R-:W-:Y:S01]  /*1b80*/  @!PT LDS RZ, [RZ] ;  /* 0x00000000fffff984 */ /* 0x000fe20000000800 */
[----:B------:R-:W-:Y:S01]  /*1b90*/  @!PT LDS RZ, [RZ] ;  /* 0x00000000fffff984 */ /* 0x000fe20000000800 */
[----:B------:R-:W-:Y:S01]  /*1ba0*/  @!PT LDS RZ, [RZ] ;  /* 0x00000000fffff984 */ /* 0x000fe20000000800 */
[----:B------:R2:W-:Y:S01]  /*1bb0*/  @!P4 LDGSTS.E.LTC128B [R3+0x2800], desc[UR38][R40.64] ;  /* 0x028000002803cfae */ /* 0x0005e2000b9a1226 */
[----:B------:R-:W-:Y:S02]  /*1bc0*/  @P3 MOV R20, 0xff800000 ;  /* 0xff80000000143802 */ /* 0x000fe40000000f00 */
[----:B------:R-:W-:Y:S02]  /*1bd0*/  @!P3 LEA.HI.X R31, R42, R31, R27, 0x2, P5 ;  /* 0x0000001f2a1fb211 */ /* 0x000fe400028f141b */
[----:B------:R-:W4:Y:S01]  /*1be0*/  @!P1 LDC.64 R10, c[0x0][0x3c0] ;  /* 0x0000f000ff0a9b82 */ /* 0x000f220000000a00 */
[----:B------:R-:W-:Y:S01]  /*1bf0*/  IADD3 R27, PT, PT, R15, 0xf0, RZ ;  /* 0x000000f00f1b7810 */ /* 0x000fe20007ffe0ff */
[----:B------:R3:W-:Y:S01]  /*1c00*/  @P3 STS [R3+0x2c00], R20 ;  /* 0x002c001403003388 */ /* 0x0007e20000000800 */
[----:B-1----:R-:W-:-:S02]  /*1c10*/  @P0 IMAD.MOV.U32 R14, RZ, RZ, -0x800000 ;  /* 0xff800000ff0e0424 */ /* 0x002fc400078e00ff */
[----:B------:R-:W-:Y:S01]  /*1c20*/  ISETP.GE.U32.AND P5, PT, R27, R26, PT ;  /* 0x0000001a1b00720c */ /* 0x000fe20003fa6070 */
[----:B------:R-:W-:Y:S01]  /*1c30*/  @!PT LDS RZ, [RZ] ;  /* 0x00000000fffff984 */ /* 0x000fe20000000800 */
[----:B------:R-:W-:Y:S01]  /*1c40*/  @!PT LDS RZ, [RZ] ;  /* 0x00000000fffff984 */ /* 0x000fe20000000800 */
[----:B------:R-:W-:Y:S01]  /*1c50*/  @!PT LDS RZ, [RZ] ;  /* 0x00000000fffff984 */ /* 0x000fe20000000800 */
[----:B------:R1:W-:Y:S02]  /*1c60*/  @!P3 LDGSTS.E.LTC128B [R3+0x2c00], desc[UR38][R30.64] ;  /* 0x02c000001e03bfae */ /* 0x0003e4000b9a1226 */
[----:B------:R-:W1:Y:S02]  /*1c70*/  @!P0 LDC.64 R4, c[0x0][0x3c0] ;  /* 0x0000f000ff048b82 */ /* 0x000e640000000a00 */
[----:B------:R1:W-:Y:S01]  /*1c80*/  @P2 STS [R3+0x3000], R36 ;  /* 0x0030002403002388 */ /* 0x0003e20000000800 */
[----:B--2---:R-:W-:Y:S01]  /*1c90*/  @!P2 MOV R41, R35 ;  /* 0x000000230029a202 */ /* 0x004fe20000000f00 */
[----:B------:R-:W-:-:S04]  /*1ca0*/  @!P2 IMAD.MOV.U32 R40, RZ, RZ, R32 ;  /* 0x000000ffff28a224 */ /* 0x000fc800078e0020 */
[----:B-----5:R-:W-:-:S04]  /*1cb0*/  @!P2 IMAD.WIDE.U32 R42, R39, R18, R40 ;  /* 0x00000012272aa225 */ /* 0x020fc800078e0028 */
[----:B------:R-:W-:Y:S01]  /*1cc0*/  @!P2 IMAD R19, R39, R19, R43 ;  /* 0x000000132713a224 */ /* 0x000fe200078e022b */
[C---:B---3--:R-:W-:Y:S01]  /*1cd0*/  @!P2 LEA R16, P3, R42.reuse, R16, 0x2 ;  /* 0x000000102a10a211 */ /* 0x048fe200078610ff */
[----:B------:R-:W-:Y:S02]  /*1ce0*/  @!P1 IMAD.MOV.U32 R39, RZ, RZ, R35 ;  /* 0x000000ffff279224 */ /* 0x000fe400078e0023 */
[----:B------:R-:W-:Y:S01]  /*1cf0*/  @!P0 IMAD.MOV.U32 R40, RZ, RZ, R32 ;  /* 0x000000ffff288224 */ /* 0x000fe200078e0020 */
[----:B------:R-:W-:Y:S01]  /*1d00*/  @!P2 LEA.HI.X R17, R42, R17, R19, 0x2, P3 ;  /* 0x000000112a11a211 */ /* 0x000fe200018f1413 */
[----:B------:R-:W-:Y:S02]  /*1d10*/  @!P0 IMAD.MOV.U32 R41, RZ, RZ, R35 ;  /* 0x000000ffff298224 */ /* 0x000fe400078e0023 */
[----:B----4-:R-:W-:Y:S01]  /*1d20*/  @!P1 IMAD.WIDE.U32 R38, R37, R12, R38 ;  /* 0x0000000c25269225 */ /* 0x010fe200078e0026 */
[----:B------:R-:W-:Y:S01]  /*1d30*/  @P5 MOV R12, 0xff800000 ;  /* 0xff800000000c5802 */ /* 0x000fe20000000f00 */
[----:B------:R-:W-:Y:S01]  /*1d40*/  @!PT LDS RZ, [RZ] ;  /* 0x00000000fffff984 */ /* 0x000fe20000000800 */
[----:B------:R-:W-:Y:S01]  /*1d50*/  @!PT LDS RZ, [RZ] ;  /* 0x00000000fffff984 */ /* 0x000fe20000000800 */
[----:B------:R-:W-:Y:S01]  /*1d60*/  @!PT LDS RZ, [RZ] ;  /* 0x00000000fffff984 */ /* 0x000fe20000000800 */
[----:B------:R2:W-:Y:S02]  /*1d70*/  @!P2 LDGSTS.E.LTC128B [R3+0x3000], desc[UR38][R16.64] ;  /* 0x030000001003afae */ /* 0x0005e4000b9a1226 */
[----:B------:R-:W-:Y:S01]  /*1d80*/  @!P0 IMAD.WIDE.U32 R40, R25, R6, R40 ;  /* 0x0000000619288225 */ /* 0x000fe200078e0028 */
[----:B------:R-:W-:-:S02]  /*1d90*/  @!P1 LEA R10, P4, R38, R10, 0x2 ;  /* 0x0000000a260a9211 */ /* 0x000fc400078810ff */
[----:B------:R-:W-:Y:S01]  /*1da0*/  @P1 MOV R6, 0xff800000 ;  /* 0xff80000000061802 */ /* 0x000fe20000000f00 */
[----:B------:R-:W-:Y:S01]  /*1db0*/  @!P1 IMAD R13, R37, R13, R39 ;  /* 0x0000000d250d9224 */ /* 0x000fe200078e0227 */
[----:B-1----:R-:W-:Y:S01]  /*1dc0*/  @!P0 LEA R4, P3, R40, R4, 0x2 ;  /* 0x0000000428048211 */ /* 0x002fe200078610ff */
[----:B------:R-:W-:Y:S02]  /*1dd0*/  @!P0 IMAD R7, R25, R7, R41 ;  /* 0x0000000719078224 */ /* 0x000fe400078e0229 */
[----:B------:R2:W-:Y:S01]  /*1de0*/  @P1 STS [R3+0x3400], R6 ;  /* 0x0034000603001388 */ /* 0x0005e20000000800 */
[----:B------:R-:W-:Y:S02]  /*1df0*/  @!P1 LEA.HI.X R11, R38, R11, R13, 0x2, P4 ;  /* 0x0000000b260b9211 */ /* 0x000fe400020f140d */
[----:B------:R-:W-:-:S03]  /*1e00*/  @!P0 LEA.HI.X R5, R40, R5, R7, 0x2, P3 ;  /* 0x0000000528058211 */ /* 0x000fc600018f1407 */
        /* <DEDUP_REMOVED lines=12> */
[----:B--2---:R-:W-:Y:S02]  /*1ed0*/  MOV R4, R32 ;  /* 0x0000002000047202 */ /* 0x004fe40000000f00 */
        /* <DEDUP_REMOVED lines=10> */
.L_x_375:
[----:B------:R-:W-:Y:S05]  /*1f80*/  BSYNC.RECONVERGENT B0 ;  /* 0x0000000000007941 */ /* 0x000fea0003800200 */
.L_x_374:
[----:B------:R-:W3:Y:S01]  /*1f90*/  LDCU UR4, c[0x0][0x38c] ;  /* 0x00007180ff0477ac */ /* 0x000ee20008000800 */
[----:B-1----:R-:W-:Y:S01]  /*1fa0*/  VIADD R7, R15, UR36 ;  /* 0x000000240f077c36 */ /* 0x002fe20008000000 */
[----:B------:R-:W-:Y:S01]  /*1fb0*/  ISETP.NE.AND P0, PT, R24, 0x1, PT ;  /* 0x000000011800780c */ /* 0x000fe20003f05270 */
[----:B--2---:R-:W-:Y:S01]  /*1fc0*/  IMAD.SHL.U32 R16, R2, 0x4, RZ ;  /* 0x0000000402107824 */ /* 0x004fe200078e00ff */
[----:B------:R-:W-:Y:S01]  /*1fd0*/  SHF.L.U32 R18, R23, 0x6, RZ ;  /* 0x0000000617127819 */ /* 0x000fe200000006ff */
[----:B------:R-:W-:Y:S01]  /*1fe0*/  IMAD.HI.U32 R3, R7, R8, RZ ;  /* 0x0000000807037227 */ /* 0x000fe200078e00ff */
[----:B------:R-:W1:Y:S01]  /*1ff0*/  LDCU.64 UR6, c[0x0][0x3b0] ;  /* 0x00007600ff0677ac */ /* 0x000e620008000a00 */
[----:B------:R-:W-:Y:S01]  /*2000*/  LOP3.LUT R17, R9, 0x3f0, R2, 0xf8, !PT ;  /* 0x000003f009117812 */ /* 0x000fe200078ef802 */
[----:B------:R-:W0:Y:S01]  /*2010*/  LDGDEPBAR ;  /* 0x00000000000079af */ /* 0x000e220000000000 */
[----:B------:R-:W-:Y:S01]  /*2020*/  LOP3.LUT R16, R16, 0x3c, RZ, 0xc0, !PT ;  /* 0x0000003c10107812 */ /* 0x000fe200078ec0ff */
[----:B------:R-:W-:Y:S01]  /*2030*/  IMAD.MOV.U32 R19, RZ, RZ, RZ ;  /* 0x000000ffff137224 */ /* 0x000fe200078e00ff */
[----:B------:R-:W-:-:S04]  /*2040*/  SHF.R.U32.HI R0, RZ, R0, R3 ;  /* 0x00000000ff007219 */ /* 0x000fc80000011603 */
[C---:B------:R-:W-:Y:S02]  /*2050*/  SEL R3, R7.reuse, R0, !P0 ;  /* 0x0000000007037207 */ /* 0x040fe40004000000 */
[----:B------:R-:W-:Y:S01]  /*2060*/  ISETP.GE.U32.AND P0, PT, R7, R22, PT ;  /* 0x000000160700720c */ /* 0x000fe20003f06070 */
[----:B------:R-:W2:Y:S01]  /*2070*/  S2R R0, SR_CgaCtaId ;  /* 0x0000000000007919 */ /* 0x000ea20000008800 */
[----:B---3--:R-:W-:Y:S01]  /*2080*/  IADD3 R13, PT, PT, -R18, UR4, RZ ;  /* 0x00000004120d7c10 */ /* 0x008fe2000fffe1ff */
[----:B------:R-:W-:Y:S01]  /*2090*/  IMAD.MOV R5, RZ, RZ, -R3 ;  /* 0x000000ffff057224 */ /* 0x000fe200078e0a03 */
[C---:B------:R-:W-:Y:S01]  /*20a0*/  SEL R6, R3.reuse, 0xffffffff, !P0 ;  /* 0xffffffff03067807 */ /* 0x040fe20004000000 */
[----:B------:R-:W3:Y:S01]  /*20b0*/  LDCU.64 UR4, c[0x0][0x3a0] ;  /* 0x00007400ff0477ac */ /* 0x000ee20008000a00 */
[----:B------:R-:W-:Y:S01]  /*20c0*/  ISETP.GE.AND P0, PT, R16, R13, PT ;  /* 0x0000000d1000720c */ /* 0x000fe20003f06270 */
[----:B------:R-:W-:Y:S01]  /*20d0*/  IMAD R5, R24, R5, R7 ;  /* 0x0000000518057224 */ /* 0x000fe200078e0207 */
[----:B------:R-:W-:Y:S01]  /*20e0*/  SHF.R.S32.HI R4, RZ, 0x1f, R3 ;  /* 0x0000001fff047819 */ /* 0x000fe20000011403 */
[----:B-1----:R-:W-:Y:S01]  /*20f0*/  IMAD.WIDE.U32 R48, R3, UR6, RZ ;  /* 0x0000000603307c25 */ /* 0x002fe2000f8e00ff */
[----:B------:R-:W-:-:S02]  /*2100*/  ISETP.LT.OR P0, PT, R6, RZ, P0 ;  /* 0x000000ff0600720c */ /* 0x000fc40000701670 */
[C---:B------:R-:W-:Y:S01]  /*2110*/  IADD3 R42, P1, PT, R5.reuse, R28, RZ ;  /* 0x0000001c052a7210 */ /* 0x040fe20007f3e0ff */
[----:B------:R-:W-:Y:S01]  /*2120*/  IMAD R8, R4, UR6, RZ ;  /* 0x0000000604087c24 */ /* 0x000fe2000f8e02ff */
[----:B------:R-:W-:Y:S02]  /*2130*/  ISETP.EQ.OR P4, PT, R26, 0x2, P0 ;  /* 0x000000021a00780c */ /* 0x000fe40000782670 */
[----:B------:R-:W-:Y:S01]  /*2140*/  LEA.HI.X.SX32 R43, R5, R29, 0x1, P1 ;  /* 0x0000001d052b7211 */ /* 0x000fe200008f0eff */
[----:B------:R-:W-:-:S04]  /*2150*/  IMAD R55, R3, UR7, R8 ;  /* 0x0000000703377c24 */ /* 0x000fc8000f8e0208 */
[----:B---3--:R-:W-:Y:S02]  /*2160*/  IMAD R5, R43, UR4, RZ ;  /* 0x000000042b057c24 */ /* 0x008fe4000f8e02ff */
[----:B------:R-:W1:Y:S01]  /*2170*/  @!P0 LDC.64 R24, c[0x0][0x3a8] ;  /* 0x0000ea00ff188b82 */ /* 0x000e620000000a00 */
[----:B------:R-:W-:-:S04]  /*2180*/  IMAD.WIDE.U32 R26, R42, UR4, R18 ;  /* 0x000000042a1a7c25 */ /* 0x000fc8000f8e0012 */
[----:B------:R-:W-:Y:S01]  /*2190*/  IMAD R5, R42, UR5, R5 ;  /* 0x000000052a057c24 */ /* 0x000fe2000f8e0205 */
[----:B------:R-:W3:Y:S02]  /*21a0*/  LDCU.64 UR4, c[0x0][0x380] ;  /* 0x00007000ff0477ac */ /* 0x000ee40008000a00 */
[----:B------:R-:W4:Y:S02]  /*21b0*/  @!P4 LDC.64 R10, c[0x0][0x3a8] ;  /* 0x0000ea00ff0acb82 */ /* 0x000f240000000a00 */
[----:B------:R-:W-:Y:S02]  /*21c0*/  IADD3 R27, PT, PT, R27, R5, RZ ;  /* 0x000000051b1b7210 */ /* 0x000fe40007ffe0ff */
[----:B------:R-:W-:Y:S01]  /*21d0*/  MOV R5, 0x400 ;  /* 0x0000040000057802 */ /* 0x000fe20000000f00 */
[----:B------:R-:W-:-:S03]  /*21e0*/  IMAD.WIDE.U32 R26, R3, UR6, R26 ;  /* 0x00000006031a7c25 */ /* 0x000fc6000f8e001a */
[----:B--2---:R-:W-:Y:S01]  /*21f0*/  LEA R0, R0, R5, 0x18 ;  /* 0x0000000500007211 */ /* 0x004fe200078ec0ff */
[----:B------:R-:W-:-:S03]  /*2200*/  IMAD.IADD R46, R55, 0x1, R27 ;  /* 0x00000001372e7824 */ /* 0x000fc600078e021b */
[----:B------:R-:W-:Y:S02]  /*2210*/  LEA R17, R17, R0, 0x4 ;  /* 0x0000000011117211 */ /* 0x000fe400078e20ff */
[----:B---3--:R-:W-:Y:S02]  /*2220*/  LEA R45, P3, R26, UR4, 0x2 ;  /* 0x000000041a2d7c11 */ /* 0x008fe4000f8610ff */
[----:B-1----:R-:W-:Y:S02]  /*2230*/  @!P0 IADD3 R24, P2, PT, R16, R24, RZ ;  /* 0x0000001810188210 */ /* 0x002fe40007f5e0ff */
[----:B------:R-:W-:Y:S02]  /*2240*/  LEA.HI.X R46, R26, UR5, R46, 0x2, P3 ;  /* 0x000000051a2e7c11 */ /* 0x000fe400098f142e */
[----:B------:R-:W-:Y:S02]  /*2250*/  @!P0 LEA R28, P3, R16, R45, 0x2 ;  /* 0x0000002d101c8211 */ /* 0x000fe400078610ff */
[----:B----4-:R-:W-:-:S02]  /*2260*/  @!P4 LEA R8, P1, R10, R16, 0x1 ;  /* 0x000000100a08c211 */ /* 0x010fc400078208ff */
[----:B------:R-:W-:Y:S01]  /*2270*/  @!P0 IADD3.X R25, PT, PT, RZ, R25, RZ, P2, !PT ;  /* 0x00000019ff198210 */ /* 0x000fe200017fe4ff */
[----:B------:R-:W-:Y:S01]  /*2280*/  @!P0 IMAD.X R29, RZ, RZ, R46, P3 ;  /* 0x000000ffff1d8224 */ /* 0x000fe200018e062e */
[-C--:B------:R-:W-:Y:S02]  /*2290*/  @!P0 LEA R26, P2, R24, R45.reuse, 0x2 ;  /* 0x0000002d181a8211 */ /* 0x080fe400078410ff */
[----:B------:R-:W-:Y:S02]  /*22a0*/  @!P4 LEA.HI.X R11, R10, RZ, R11, 0x1, P1 ;  /* 0x000000ff0a0bc211 */ /* 0x000fe400008f0c0b */
        /* <DEDUP_REMOVED lines=8> */
[----:B------:R-:W-:-:S03]  /*2330*/  IMAD.SHL.U32 R8, R2, 0x10, RZ ;  /* 0x0000001002087824 */ /* 0x000fc600078e00ff */
[----:B------:R1:W-:Y:S02]  /*2340*/  @!P0 LDGSTS.E.BYPASS.LTC128B.128 [R17+0x5040], desc[UR38][R26.64] ;  /* 0x050400001a118fae */ /* 0x0003e4000b981a26 */
[----:B------:R-:W-:Y:S02]  /*2350*/  LOP3.LUT R8, R9, 0xf0, R8, 0xf8, !PT ;  /* 0x000000f009087812 */ /* 0x000fe400078ef808 */
[----:B------:R-:W0:Y:S02]  /*2360*/  LDGDEPBAR ;  /* 0x00000000000079af */ /* 0x000e240000000000 */
[----:B------:R-:W-:Y:S02]  /*2370*/  LOP3.LUT R5, R8, 0xf, R15, 0x78, !PT ;  /* 0x0000000f08057812 */ /* 0x000fe400078e780f */
[----:B------:R1:W-:Y:S02]  /*2380*/  @!P4 LDGSTS.E.BYPASS.LTC128B.128 [R17+0x6040], desc[UR38][R10.64] ;  /* 0x060400000a11cfae */ /* 0x0003e4000b981a26 */
[----:B------:R-:W-:-:S02]  /*2390*/  LEA R52, R5, R0, 0x2 ;  /* 0x0000000005347211 */ /* 0x000fc400078e10ff */
[----:B------:R-:W0:Y:S01]  /*23a0*/  LDGDEPBAR ;  /* 0x00000000000079af */ /* 0x000e220000000000 */
[----:B------:R-:W-:-:S04]  /*23b0*/  DEPBAR.LE SB0, 0x3 ;  /* 0x000080c00000791a */ /* 0x000fc80000000000 */
[----:B------:R-:W-:Y:S05]  /*23c0*/  WARPSYNC.ALL ;  /* 0x0000000000007948 */ /* 0x000fea0003800000 */
[----:B------:R-:W-:Y:S06]  /*23d0*/  BAR.SYNC.DEFER_BLOCKING 0x0 ;  /* 0x0000000000007b1d */ /* 0x000fec0000010000 */
[----:B------:R-:W-:Y:S01]  /*23e0*/  BSSY.RECONVERGENT B0, `(.L_x_376) ;  /* 0x00000b3000007945 */ /* 0x000fe20003800200 */
[----:B------:R-:W-:Y:S04]  /*23f0*/  LDS R57, [R52] ;  /* 0x0000000034397984 */ /* 0x000fe80000000800 */
[----:B------:R-:W2:Y:S04]  /*2400*/  LDS R50, [R52+0x400] ;  /* 0x0004000034327984 */ /* 0x000ea80000000800 */
[----:B------:R-:W3:Y:S04]  /*2410*/  LDS R53, [R52+0x800] ;  /* 0x0008000034357984 */ /* 0x000ee80000000800 */
[----:B------:R-:W4:Y:S04]  /*2420*/  LDS R44, [R52+0xc00] ;  /* 0x000c0000342c7984 */ /* 0x000f280000000800 */
[----:B------:R-:W5:Y:S04]  /*2430*/  LDS R51, [R52+0x1000] ;  /* 0x0010000034337984 */ /* 0x000f680000000800 */
[----:B------:R-:W-:Y:S04]  /*2440*/  LDS R40, [R52+0x1400] ;  /* 0x0014000034287984 */ /* 0x000fe80000000800 */
[----:B------:R-:W1:Y:S04]  /*2450*/  LDS R47, [R52+0x1800] ;  /* 0x00180000342f7984 */ /* 0x000e680000000800 */
[----:B------:R-:W-:Y:S04]  /*2460*/  LDS R38, [R52+0x1c00] ;  /* 0x001c000034267984 */ /* 0x000fe80000000800 */
[----:B------:R-:W1:Y:S04]  /*2470*/  LDS R41, [R52+0x2000] ;  /* 0x0020000034297984 */ /* 0x000e680000000800 */
[----:B------:R-:W-:Y:S04]  /*2480*/  LDS R36, [R52+0x2400] ;  /* 0x0024000034247984 */ /* 0x000fe80000000800 */
[----:B------:R-:W1:Y:S04]  /*2490*/  LDS R39, [R52+0x2800] ;  /* 0x0028000034277984 */ /* 0x000e680000000800 */
[----:B------:R-:W-:Y:S01]  /*24a0*/  LDS R34, [R52+0x2c00] ;  /* 0x002c000034227984 */ /* 0x000fe20000000800 */
[----:B--2---:R-:W-:-:S03]  /*24b0*/  FSETP.NEU.FTZ.AND P4, PT, R50, -INF , PT ;  /* 0xff8000003200780b */ /* 0x004fc60003f9d000 */
[----:B------:R-:W2:Y:S01]  /*24c0*/  LDS R37, [R52+0x3000] ;  /* 0x0030000034257984 */ /* 0x000ea20000000800 */
[----:B---3--:R-:W-:Y:S02]  /*24d0*/  FMNMX3.FTZ R8, R57, R50, R53, !PT ;  /* 0x0000003239087276 */ /* 0x008fe40007810035 */
[----:B------:R-:W-:Y:S01]  /*24e0*/  FSETP.NEU.FTZ.AND P3, PT, R53, -INF , PT ;  /* 0xff8000003500780b */ /* 0x000fe20003f7d000 */
[----:B------:R-:W-:Y:S01]  /*24f0*/  LDS R32, [R52+0x3400] ;  /* 0x0034000034207984 */ /* 0x000fe20000000800 */
[----:B----4-:R-:W-:-:S03]  /*2500*/  FSETP.NEU.FTZ.AND P2, PT, R44, -INF , PT ;  /* 0xff8000002c00780b */ /* 0x010fc60003f5d000 */
[----:B------:R-:W3:Y:S01]  /*2510*/  LDS R35, [R52+0x3800] ;  /* 0x0038000034237984 */ /* 0x000ee20000000800 */
[----:B-----5:R-:W-:Y:S02]  /*2520*/  FMNMX3.FTZ R8, R8, R44, R51, !PT ;  /* 0x0000002c08087276 */ /* 0x020fe40007810033 */
[----:B------:R-:W-:Y:S01]  /*2530*/  FSETP.NEU.FTZ.AND P1, PT, R51, -INF , PT ;  /* 0xff8000003300780b */ /* 0x000fe20003f3d000 */
        /* <DEDUP_REMOVED lines=42> */
[--C-:B------:R-:W-:Y:S01]  /*27e0*/  FADD.FTZ R50, R37, -R30.reuse ;  /* 0x8000001e25327221 */ /* 0x100fe20000010000 */
[----:B------:R-:W-:Y:S01]  /*27f0*/  SEL R44, R9, 0xffffffff, P0 ;  /* 0xffffffff092c7807 */ /* 0x000fe20000000000 */
[----:B------:R-:W3:Y:S01]  /*2800*/  MUFU.EX2 R26, R26 ;  /* 0x0000001a001a7308 */ /* 0x000ee20000000800 */
[----:B-1----:R-:W-:Y:S01]  /*2810*/  FADD.FTZ R28, RZ, R29 ;  /* 0x0000001dff1c7221 */ /* 0x002fe20000010000 */
[----:B------:R-:W-:Y:S01]  /*2820*/  FMUL.FTZ R8, R8, 1.4426950216293334961 ;  /* 0x3fb8aa3b08087820 */ /* 0x000fe20000410000 */
[----:B------:R-:W-:Y:S01]  /*2830*/  FMUL.FTZ R5, R5, 1.4426950216293334961 ;  /* 0x3fb8aa3b05057820 */ /* 0x000fe20000410000 */
[----:B------:R-:W-:Y:S01]  /*2840*/  FMUL.FTZ R50, R50, 1.4426950216293334961 ;  /* 0x3fb8aa3b32327820 */ /* 0x000fe20000410000 */
[----:B------:R-:W-:Y:S01]  /*2850*/  FSETP.NEU.FTZ.AND P0, PT, R40, -INF , PT ;  /* 0xff8000002800780b */ /* 0x000fe20003f1d000 */
[----:B------:R-:W-:Y:S01]  /*2860*/  FADD.FTZ R40, R35, -R30 ;  /* 0x8000001e23287221 */ /* 0x000fe20000010000 */
[C---:B------:R-:W-:Y:S01]  /*2870*/  @P4 LOP3.LUT R44, R9.reuse, 0x10, RZ, 0xfc, !PT ;  /* 0x00000010092c4812 */ /* 0x040fe200078efcff */
[----:B------:R-:W1:Y:S01]  /*2880*/  MUFU.EX2 R25, R25 ;  /* 0x0000001900197308 */ /* 0x000e620000000800 */
[----:B--2---:R-:W-:Y:S01]  /*2890*/  FADD.FTZ R59, R28, R27 ;  /* 0x0000001b1c3b7221 */ /* 0x004fe20000010000 */
[----:B------:R-:W-:Y:S01]  /*28a0*/  @P3 LOP3.LUT R44, R9, 0x20, RZ, 0xfc, !PT ;  /* 0x00000020092c3812 */ /* 0x000fe200078efcff */
[----:B------:R-:W-:Y:S01]  /*28b0*/  FMUL.FTZ R40, R40, 1.4426950216293334961 ;  /* 0x3fb8aa3b28287820 */ /* 0x000fe20000410000 */
[----:B------:R-:W-:-:S02]  /*28c0*/  FSETP.NEU.FTZ.AND P3, PT, R47, -INF , PT ;  /* 0xff8000002f00780b */ /* 0x000fc40003f7d000 */
[----:B------:R-:W-:Y:S02]  /*28d0*/  @P2 LOP3.LUT R44, R9, 0x30, RZ, 0xfc, !PT ;  /* 0x00000030092c2812 */ /* 0x000fe400078efcff */
[----:B------:R-:W2:Y:S01]  /*28e0*/  MUFU.EX2 R24, R24 ;  /* 0x0000001800187308 */ /* 0x000ea20000000800 */
[----:B---3--:R-:W-:Y:S01]  /*28f0*/  FADD.FTZ R28, R59, R26 ;  /* 0x0000001a3b1c7221 */ /* 0x008fe20000010000 */
[----:B------:R-:W-:Y:S02]  /*2900*/  FSETP.NEU.FTZ.AND P2, PT, R38, -INF , PT ;  /* 0xff8000002600780b */ /* 0x000fe40003f5d000 */
[----:B------:R-:W-:Y:S02]  /*2910*/  @P1 LOP3.LUT R44, R9, 0x40, RZ, 0xfc, !PT ;  /* 0x00000040092c1812 */ /* 0x000fe400078efcff */
[----:B------:R-:W-:Y:S02]  /*2920*/  FSETP.NEU.FTZ.AND P1, PT, R41, -INF , PT ;  /* 0xff8000002900780b */ /* 0x000fe40003f3d000 */
[----:B------:R-:W3:Y:S01]  /*2930*/  MUFU.EX2 R20, R20 ;  /* 0x0000001400147308 */ /* 0x000ee20000000800 */
[----:B-1----:R-:W-:Y:S01]  /*2940*/  FADD.FTZ R57, R28, R25 ;  /* 0x000000191c397221 */ /* 0x002fe20000010000 */
[--C-:B------:R-:W-:Y:S01]  /*2950*/  FADD.FTZ R28, R32, -R30.reuse ;  /* 0x8000001e201c7221 */ /* 0x100fe20000010000 */
[----:B------:R-:W-:Y:S01]  /*2960*/  FADD.FTZ R30, R33, -R30 ;  /* 0x8000001e211e7221 */ /* 0x000fe20000010000 */
[----:B------:R-:W-:-:S02]  /*2970*/  @P0 LOP3.LUT R44, R9, 0x50, RZ, 0xfc, !PT ;  /* 0x00000050092c0812 */ /* 0x000fc400078efcff */
[----:B------:R-:W-:Y:S01]  /*2980*/  FMUL.FTZ R28, R28, 1.4426950216293334961 ;  /* 0x3fb8aa3b1c1c7820 */ /* 0x000fe20000410000 */
[----:B------:R-:W-:Y:S01]  /*2990*/  FMUL.FTZ R30, R30, 1.4426950216293334961 ;  /* 0x3fb8aa3b1e1e7820 */ /* 0x000fe20000410000 */
[----:B------:R-:W1:Y:S01]  /*29a0*/  MUFU.EX2 R14, R14 ;  /* 0x0000000e000e7308 */ /* 0x000e620000000800 */
[----:B--2---:R-:W-:Y:S01]  /*29b0*/  FADD.FTZ R57, R57, R24 ;  /* 0x0000001839397221 */ /* 0x004fe20000010000 */
[----:B------:R-:W-:Y:S02]  /*29c0*/  FSETP.NEU.FTZ.AND P0, PT, R36, -INF , PT ;  /* 0xff8000002400780b */ /* 0x000fe40003f1d000 */
[----:B------:R-:W-:Y:S02]  /*29d0*/  @P3 LOP3.LUT R44, R9, 0x60, RZ, 0xfc, !PT ;  /* 0x00000060092c3812 */ /* 0x000fe400078efcff */
[----:B------:R-:W-:Y:S02]  /*29e0*/  FSETP.NEU.FTZ.AND P3, PT, R39, -INF , PT ;  /* 0xff8000002700780b */ /* 0x000fe40003f7d000 */
[----:B------:R-:W2:Y:S01]  /*29f0*/  MUFU.EX2 R12, R12 ;  /* 0x0000000c000c7308 */ /* 0x000ea20000000800 */
[----:B---3--:R-:W-:Y:S01]  /*2a00*/  FADD.FTZ R57, R57, R20 ;  /* 0x0000001439397221 */ /* 0x008fe20000010000 */
[----:B------:R-:W-:-:S02]  /*2a10*/  @P2 LOP3.LUT R44, R9, 0x70, RZ, 0xfc, !PT ;  /* 0x00000070092c2812 */ /* 0x000fc400078efcff */
[----:B------:R-:W-:Y:S02]  /*2a20*/  FSETP.NEU.FTZ.AND P2, PT, R34, -INF , PT ;  /* 0xff8000002200780b */ /* 0x000fe40003f5d000 */
[----:B------:R-:W-:Y:S02]  /*2a30*/  @P1 LOP3.LUT R44, R9, 0x80, RZ, 0xfc, !PT ;  /* 0x00000080092c1812 */ /* 0x000fe400078efcff */
[----:B------:R-:W3:Y:S01]  /*2a40*/  MUFU.EX2 R11, R11 ;  /* 0x0000000b000b7308 */ /* 0x000ee20000000800 */
[----:B-1----:R-:W-:Y:S01]  /*2a50*/  FADD.FTZ R57, R57, R14 ;  /* 0x0000000e39397221 */ /* 0x002fe20000010000 */
[----:B------:R-:W-:Y:S02]  /*2a60*/  @P0 LOP3.LUT R44, R9, 0x90, RZ, 0xfc, !PT ;  /* 0x00000090092c0812 */ /* 0x000fe400078efcff */
[----:B------:R-:W-:Y:S02]  /*2a70*/  FSETP.NEU.FTZ.AND P0, PT, R32, -INF , PT ;  /* 0xff8000002000780b */ /* 0x000fe40003f1d000 */
[----:B------:R-:W-:-:S02]  /*2a80*/  FSETP.NEU.FTZ.AND P1, PT, R37, -INF , PT ;  /* 0xff8000002500780b */ /* 0x000fc40003f3d000 */
[----:B------:R-:W1:Y:S01]  /*2a90*/  MUFU.EX2 R10, R10 ;  /* 0x0000000a000a7308 */ /* 0x000e620000000800 */
[----:B--2---:R-:W-:Y:S01]  /*2aa0*/  FADD.FTZ R54, R57, R12 ;  /* 0x0000000c39367221 */ /* 0x004fe20000010000 */
[----:B------:R-:W-:Y:S02]  /*2ab0*/  @P3 LOP3.LUT R44, R9, 0xa0, RZ, 0xfc, !PT ;  /* 0x000000a0092c3812 */ /* 0x000fe400078efcff */
[----:B------:R-:W-:Y:S02]  /*2ac0*/  FSETP.NEU.FTZ.AND P3, PT, R35, -INF , PT ;  /* 0xff8000002300780b */ /* 0x000fe40003f7d000 */
[----:B------:R-:W-:Y:S02]  /*2ad0*/  @P2 LOP3.LUT R44, R9, 0xb0, RZ, 0xfc, !PT ;  /* 0x000000b0092c2812 */ /* 0x000fe400078efcff */
[----:B------:R-:W2:Y:S01]  /*2ae0*/  MUFU.EX2 R8, R8 ;  /* 0x0000000800087308 */ /* 0x000ea20000000800 */
[----:B---3--:R-:W-:Y:S01]  /*2af0*/  FADD.FTZ R47, R54, R11 ;  /* 0x0000000b362f7221 */ /* 0x008fe20000010000 */
[----:B------:R-:W-:-:S02]  /*2b00*/  FSETP.NEU.FTZ.AND P2, PT, R33, -INF , PT ;  /* 0xff8000002100780b */ /* 0x000fc40003f5d000 */
[C---:B------:R-:W-:Y:S02]  /*2b10*/  @P1 LOP3.LUT R44, R9.reuse, 0xc0, RZ, 0xfc, !PT ;  /* 0x000000c0092c1812 */ /* 0x040fe400078efcff */
[----:B------:R-:W-:Y:S02]  /*2b20*/  @P0 LOP3.LUT R44, R9, 0xd0, RZ, 0xfc, !PT ;  /* 0x000000d0092c0812 */ /* 0x000fe400078efcff */
[----:B------:R-:W3:Y:S01]  /*2b30*/  MUFU.EX2 R5, R5 ;  /* 0x0000000500057308 */ /* 0x000ee20000000800 */
[----:B-1----:R-:W-:Y:S01]  /*2b40*/  FADD.FTZ R47, R47, R10 ;  /* 0x0000000a2f2f7221 */ /* 0x002fe20000010000 */
[----:B------:R-:W-:Y:S02]  /*2b50*/  @P3 LOP3.LUT R44, R9, 0xe0, RZ, 0xfc, !PT ;  /* 0x000000e0092c3812 */ /* 0x000fe400078efcff */
[----:B------:R-:W-:-:S03]  /*2b60*/  LOP3.LUT P1, RZ, R23, 0xf, R2, 0xf8, !PT ;  /* 0x0000000f17ff7812 */ /* 0x000fc6000782f802 */
[----:B------:R-:W-:Y:S01]  /*2b70*/  @P2 LOP3.LUT R44, R9, 0xf0, RZ, 0xfc, !PT ;  /* 0x000000f0092c2812 */ /* 0x000fe200078efcff */
[----:B------:R-:W1:Y:S01]  /*2b80*/  MUFU.EX2 R50, R50 ;  /* 0x0000003200327308 */ /* 0x000e620000000800 */
[----:B--2---:R-:W-:Y:S01]  /*2b90*/  FADD.FTZ R38, R47, R8 ;  /* 0x000000082f267221 */ /* 0x004fe20000010000 */
[----:B------:R-:W-:Y:S02]  /*2ba0*/  ISETP.GE.U32.OR P1, PT, R7, R22, P1 ;  /* 0x000000160700720c */ /* 0x000fe40000f26470 */
[----:B------:R-:W2:Y:S04]  /*2bb0*/  SHFL.BFLY PT, R9, R44, 0x8, 0x1f ;  /* 0x0d001f002c097f89 */ /* 0x000ea800000e0000 */
[----:B------:R-:W4:Y:S01]  /*2bc0*/  MUFU.EX2 R28, R28 ;  /* 0x0000001c001c7308 */ /* 0x000f220000000800 */
[----:B---3--:R-:W-:-:S07]  /*2bd0*/  FADD.FTZ R41, R38, R5 ;  /* 0x0000000526297221 */ /* 0x008fce0000010000 */
[----:B------:R-:W3:Y:S01]  /*2be0*/  MUFU.EX2 R40, R40 ;  /* 0x0000002800287308 */ /* 0x000ee20000000800 */
[----:B-1----:R-:W-:-:S07]  /*2bf0*/  FADD.FTZ R41, R41, R50 ;  /* 0x0000003229297221 */ /* 0x002fce0000010000 */
[----:B------:R-:W1:Y:S01]  /*2c00*/  MUFU.EX2 R30, R30 ;  /* 0x0000001e001e7308 */ /* 0x000e620000000800 */
[----:B----4-:R-:W-:Y:S01]  /*2c10*/  FADD.FTZ R41, R41, R28 ;  /* 0x0000001c29297221 */ /* 0x010fe20000010000 */
[----:B--2---:R-:W-:-:S03]  /*2c20*/  VIMNMX R34, PT, PT, R44, R9, !PT ;  /* 0x000000092c227248 */ /* 0x004fc60007fe0100 */
[----:B---3--:R-:W-:Y:S02]  /*2c30*/  FADD.FTZ R41, R41, R40 ;  /* 0x0000002829297221 */ /* 0x008fe40000010000 */
[----:B------:R-:W2:Y:S02]  /*2c40*/  SHFL.BFLY PT, R9, R34, 0x4, 0x1f ;  /* 0x0c801f0022097f89 */ /* 0x000ea400000e0000 */
        /* <DEDUP_REMOVED lines=17> */
[----:B-1----:R-:W-:-:S05]  /*2d60*/  FSEL R23, R32, RZ, P0 ;  /* 0x000000ff20177208 */ /* 0x002fca0000000000 */
        /* <DEDUP_REMOVED lines=26> */
.L_x_377:
[----:B------:R-:W-:Y:S05]  /*2f10*/  BSYNC.RECONVERGENT B0 ;  /* 0x0000000000007941 */ /* 0x000fea0003800200 */
.L_x_376:
[----:B------:R-:W-:Y:S01]  /*2f20*/  LOP3.LUT P0, RZ, R2, 0x30f, RZ, 0xc0, !PT ;  /* 0x0000030f02ff7812 */ /* 0x000fe2000780c0ff */
[----:B------:R-:W-:Y:S01]  /*2f30*/  IMAD R4, R15, 0x4, R0 ;  /* 0x000000040f047824 */ /* 0x000fe200078e0200 */
[----:B------:R-:W-:Y:S01]  /*2f40*/  STS [R52], R29 ;  /* 0x0000001d34007388 */ /* 0x000fe20000000800 */
[----:B------:R-:W-:Y:S01]  /*2f50*/  BSSY.RECONVERGENT B1, `(.L_x_378) ;  /* 0x00000f0000017945 */ /* 0x000fe20003800200 */
[----:B------:R-:W-:Y:S02]  /*2f60*/  HFMA2 R12, -RZ, RZ, 0, 0 ;  /* 0x00000000ff0c7431 */ /* 0x000fe400000001ff */
[----:B------:R-:W-:Y:S01]  /*2f70*/  IMAD.MOV.U32 R14, RZ, RZ, RZ ;  /* 0x000000ffff0e7224 */ /* 0x000fe200078e00ff */
[----:B------:R-:W-:Y:S01]  /*2f80*/  STS [R52+0x400], R27 ;  /* 0x0004001b34007388 */ /* 0x000fe20000000800 */
[----:B------:R-:W-:Y:S01]  /*2f90*/  VIADD R44, R17, 0x4040 ;  /* 0x00004040112c7836 */ /* 0x000fe20000000000 */
[----:B------:R-:W-:Y:S02]  /*2fa0*/  IADD3 R55, PT, PT, R49, R55, RZ ;  /* 0x0000003731377210 */ /* 0x000fe40007ffe0ff */
[----:B------:R-:W-:Y:S04]  /*2fb0*/  STS [R52+0x800], R7 ;  /* 0x0008000734007388 */ /* 0x000fe80000000800 */
[----:B------:R-:W-:Y:S04]  /*2fc0*/  STS [R52+0xc00], R25 ;  /* 0x000c001934007388 */ /* 0x000fe80000000800 */
[----:B------:R-:W-:Y:S04]  /*2fd0*/  STS [R52+0x1000], R31 ;  /* 0x0010001f34007388 */ /* 0x000fe80000000800 */
[----:B------:R-:W-:Y:S04]  /*2fe0*/  STS [R52+0x1400], R33 ;  /* 0x0014002134007388 */ /* 0x000fe80000000800 */
[----:B------:R-:W-:Y:S04]  /*2ff0*/  STS [R52+0x1800], R35 ;  /* 0x0018002334007388 */ /* 0x000fe80000000800 */
[----:B------:R-:W-:Y:S04]  /*3000*/  STS [R52+0x1c00], R37 ;  /* 0x001c002534007388 */ /* 0x000fe80000000800 */
[----:B------:R2:W-:Y:S04]  /*3010*/  STS [R52+0x2000], R11 ;  /* 0x0020000b34007388 */ /* 0x0005e80000000800 */
[----:B------:R-:W-:Y:S04]  /*3020*/  STS [R52+0x2400], R39 ;  /* 0x0024002734007388 */ /* 0x000fe80000000800 */
[----:B------:R-:W-:Y:S04]  /*3030*/  STS [R52+0x2800], R47 ;  /* 0x0028002f34007388 */ /* 0x000fe80000000800 */
[----:B------:R-:W-:Y:S04]  /*3040*/  STS [R52+0x2c00], R5 ;  /* 0x002c000534007388 */ /* 0x000fe80000000800 */
[----:B------:R-:W-:Y:S04]  /*3050*/  STS [R52+0x3000], R51 ;  /* 0x0030003334007388 */ /* 0x000fe80000000800 */
[----:B------:R-:W-:Y:S04]  /*3060*/  STS [R52+0x3400], R53 ;  /* 0x0034003534007388 */ /* 0x000fe80000000800 */
[----:B------:R-:W-:Y:S01]  /*3070*/  STS [R52+0x3800], R57 ;  /* 0x0038003934007388 */ /* 0x000fe20000000800 */
[----:B--2---:R-:W-:-:S03]  /*3080*/  CS2R R10, SRZ ;  /* 0x00000000000a7805 */ /* 0x004fc6000001ff00 */
[----:B------:R-:W-:Y:S04]  /*3090*/  STS [R52+0x3c00], R23 ;  /* 0x003c001734007388 */ /* 0x000fe80000000800 */
[----:B------:R-:W-:Y:S01]  /*30a0*/  @!P0 STS [R4+0x4000], R9 ;  /* 0x0040000904008388 */ /* 0x000fe20000000800 */
[----:B------:R-:W-:Y:S06]  /*30b0*/  BAR.SYNC.DEFER_BLOCKING 0x0 ;  /* 0x0000000000007b1d */ /* 0x000fec0000010000 */
        /* <DEDUP_REMOVED lines=13> */
[----:B------:R-:W-:Y:S01]  /*3190*/  LOP3.LUT R40, R3, 0xfffffffc, RZ, 0xc0, !PT ;  /* 0xfffffffc03287812 */ /* 0x000fe200078ec0ff */
[----:B------:R-:W-:Y:S01]  /*31a0*/  IMAD.MOV.U32 R14, RZ, RZ, RZ ;  /* 0x000000ffff0e7224 */ /* 0x000fe200078e00ff */
[----:B------:R-:W-:Y:S01]  /*31b0*/  CS2R R10, SRZ ;  /* 0x00000000000a7805 */ /* 0x000fe2000001ff00 */
[----:B------:R-:W-:-:S08]  /*31c0*/  IMAD.MOV.U32 R12, RZ, RZ, RZ ;  /* 0x000000ffff0c7224 */ /* 0x000fd000078e00ff */
.L_x_382:
[----:B------:R-:W-:Y:S01]  /*31d0*/  ISETP.GE.AND P2, PT, R6, RZ, PT ;  /* 0x000000ff0600720c */ /* 0x000fe20003f46270 */
[C---:B------:R-:W-:Y:S02]  /*31e0*/  VIADD R50, R9.reuse, 0x3 ;  /* 0x0000000309327836 */ /* 0x040fe40000000000 */
[C---:B------:R-:W-:Y:S02]  /*31f0*/  IMAD.SHL.U32 R4, R9.reuse, 0x10, RZ ;  /* 0x0000001009047824 */ /* 0x040fe400078e00ff */
[C---:B------:R-:W-:Y:S01]  /*3200*/  VIADD R56, R9.reuse, 0x5 ;  /* 0x0000000509387836 */ /* 0x040fe20000000000 */
[----:B------:R-:W-:Y:S01]  /*3210*/  ISETP.GT.OR P0, PT, R50, R41, !P4 ;  /* 0x000000293200720c */ /* 0x000fe20006704670 */
[C---:B------:R-:W-:Y:S01]  /*3220*/  VIADD R7, R9.reuse, 0x1 ;  /* 0x0000000109077836 */ /* 0x040fe20000000000 */
[----:B------:R-:W-:Y:S01]  /*3230*/  LOP3.LUT R4, R4, 0x3fffffc0, RZ, 0xc0, !PT ;  /* 0x3fffffc004047812 */ /* 0x000fe200078ec0ff */
[----:B------:R-:W-:Y:S01]  /*3240*/  VIADD R8, R9, 0x2 ;  /* 0x0000000209087836 */ /* 0x000fe20000000000 */
[----:B------:R-:W-:Y:S02]  /*3250*/  ISETP.GE.OR P0, PT, R16, R13, P0 ;  /* 0x0000000d1000720c */ /* 0x000fe40000706670 */
[----:B------:R-:W-:Y:S02]  /*3260*/  LOP3.LUT R4, R4, 0xf, R15, 0xf8, !PT ;  /* 0x0000000f04047812 */ /* 0x000fe400078ef80f */
[----:B------:R-:W-:Y:S02]  /*3270*/  ISETP.GT.OR P3, PT, R56, R41, !P2 ;  /* 0x000000293800720c */ /* 0x000fe40005764670 */
[----:B------:R-:W-:Y:S01]  /*3280*/  LOP3.LUT R3, R4, 0xc, R9, 0x78, !PT ;  /* 0x0000000c04037812 */ /* 0x000fe200078e7809 */
[----:B------:R-:W-:Y:S01]  /*3290*/  IMAD.SHL.U32 R4, R7, 0x10, RZ ;  /* 0x0000001007047824 */ /* 0x000fe200078e00ff */
[----:B------:R-:W-:Y:S03]  /*32a0*/  ISETP.GE.OR P3, PT, R16, R13, P3 ;  /* 0x0000000d1000720c */ /* 0x000fe60001f66670 */
[----:B------:R-:W-:Y:S01]  /*32b0*/  IMAD R5, R3, 0x4, R0 ;  /* 0x0000000403057824 */ /* 0x000fe200078e0200 */
[----:B------:R-:W-:Y:S01]  /*32c0*/  LOP3.LUT R4, R4, 0x7fffffd0, RZ, 0xc0, !PT ;  /* 0x7fffffd004047812 */ /* 0x000fe200078ec0ff */
[----:B------:R-:W2:Y:S01]  /*32d0*/  @!P0 LDC.64 R22, c[0x0][0x3a8] ;  /* 0x0000ea00ff168b82 */ /* 0x000ea20000000a00 */
[----:B------:R-:W-:Y:S02]  /*32e0*/  @!P0 IMAD.MOV.U32 R52, RZ, RZ, R16 ;  /* 0x000000ffff348224 */ /* 0x000fe400078e0010 */
[----:B------:R-:W-:Y:S01]  /*32f0*/  @!P0 IMAD.MOV.U32 R53, RZ, RZ, RZ ;  /* 0x000000ffff358224 */ /* 0x000fe200078e00ff */
[----:B------:R-:W3:Y:S01]  /*3300*/  LDS R5, [R5] ;  /* 0x0000000005057984 */ /* 0x000ee20000000800 */
[----:B------:R-:W-:Y:S04]  /*3310*/  LOP3.LUT R4, R4, 0xf, R15, 0xf8, !PT ;  /* 0x0000000f04047812 */ /* 0x000fe800078ef80f */
[----:B------:R-:W-:Y:S05]  /*3320*/  LOP3.LUT R7, R4, 0xd, R7, 0x78, !PT ;  /* 0x0000000d04077812 */ /* 0x000fea00078e7807 */
[----:B------:R-:W-:Y:S02]  /*3330*/  IMAD R3, R7, 0x4, R0 ;  /* 0x0000000407037824 */ /* 0x000fe400078e0200 */
[----:B------:R-:W-:Y:S05]  /*3340*/  IMAD.SHL.U32 R7, R8, 0x10, RZ ;  /* 0x0000001008077824 */ /* 0x000fea00078e00ff */
[----:B------:R-:W-:Y:S04]  /*3350*/  LOP3.LUT R20, R7, 0x3fffffe0, RZ, 0xc0, !PT ;  /* 0x3fffffe007147812 */ /* 0x000fe800078ec0ff */
[----:B------:R-:W-:Y:S04]  /*3360*/  LOP3.LUT R7, R20, 0xf, R15, 0xf8, !PT ;  /* 0x0000000f14077812 */ /* 0x000fe800078ef80f */
[----:B------:R-:W-:Y:S01]  /*3370*/  LOP3.LUT R7, R7, 0xe, R8, 0x78, !PT ;  /* 0x0000000e07077812 */ /* 0x000fe200078e7808 */
[C---:B--2---:R-:W-:Y:S04]  /*3380*/  @!P0 IMAD.WIDE.U32 R52, R50.reuse, R22, R52 ;  /* 0x0000001632348225 */ /* 0x044fe800078e0034 */
[----:B------:R-:W-:Y:S01]  /*3390*/  @!P0 IMAD R23, R50, R23, R53 ;  /* 0x0000001732178224 */ /* 0x000fe200078e0235 */
[C---:B------:R-:W-:Y:S04]  /*33a0*/  @!P0 LEA R50, P1, R52.reuse, R45, 0x2 ;  /* 0x0000002d34328211 */ /* 0x040fe800078210ff */
[----:B------:R-:W-:Y:S02]  /*33b0*/  @!P0 LEA.HI.X R51, R52, R46, R23, 0x2, P1 ;  /* 0x0000002e34338211 */ /* 0x000fe400008f1417 */
[----:B------:R-:W2:Y:S01]  /*33c0*/  @!P3 LDC.64 R22, c[0x0][0x3a8] ;  /* 0x0000ea00ff16bb82 */ /* 0x000ea20000000a00 */
[----:B------:R-:W-:Y:S02]  /*33d0*/  IADD3 R52, PT, PT, R9, 0x4, RZ ;  /* 0x0000000409347810 */ /* 0x000fe40007ffe0ff */
[----:B------:R-:W-:Y:S01]  /*33e0*/  @!PT LDS RZ, [RZ] ;  /* 0x00000000fffff984 */ /* 0x000fe20000000800 */
[----:B------:R-:W-:Y:S01]  /*33f0*/  @!PT LDS RZ, [RZ] ;  /* 0x00000000fffff984 */ /* 0x000fe20000000800 */
[----:B------:R-:W-:Y:S01]  /*3400*/  @!PT LDS RZ, [RZ] ;  /* 0x00000000fffff984 */ /* 0x000fe20000000800 */
[----:B------:R4:W-:Y:S01]  /*3410*/  @!P0 LDGSTS.E.BYPASS.LTC128B.128 [R17+0x7040], desc[UR38][R50.64] ;  /* 0x0704000032118fae */ /* 0x0009e2000b981a26 */
[----:B---3--:R-:W-:Y:S02]  /*3420*/  FSETP.GT.FTZ.AND P0, PT, R5, RZ, PT ;  /* 0x000000ff0500720b */ /* 0x008fe40003f14000 */
[----:B------:R-:W-:Y:S02]  /*3430*/  ISETP.GT.OR P1, PT, R52, R41, !P2 ;  /* 0x000000293400720c */ /* 0x000fe40005724670 */
[----:B------:R-:W0:Y:S01]  /*3440*/  LDGDEPBAR ;  /* 0x00000000000079af */ /* 0x000e220000000000 */
[----:B------:R-:W-:Y:S02]  /*3450*/  ISETP.LT.OR P0, PT, R6, RZ, !P0 ;  /* 0x000000ff0600720c */ /* 0x000fe40004701670 */
[CC--:B------:R-:W-:Y:S02]  /*3460*/  ISETP.GE.OR P1, PT, R16.reuse, R13.reuse, P1 ;  /* 0x0000000d1000720c */ /* 0x0c0fe40000f26670 */
[----:B------:R-:W-:Y:S11]  /*3470*/  ISETP.GE.OR P0, PT, R16, R13, P0 ;  /* 0x0000000d1000720c */ /* 0x000ff60000706670 */
[----:B------:R-:W-:Y:S01]  /*3480*/  @!P1 MOV R60, R16 ;  /* 0x00000010003c9202 */ /* 0x000fe20000000f00 */
[----:B------:R-:W-:Y:S01]  /*3490*/  @!P1 IMAD.MOV.U32 R61, RZ, RZ, RZ ;  /* 0x000000ffff3d9224 */ /* 0x000fe200078e00ff */
[----:B----4-:R-:W3:Y:S01]  /*34a0*/  @!P1 LDC.64 R50, c[0x0][0x3a8] ;  /* 0x0000ea00ff329b82 */ /* 0x010ee20000000a00 */
[----:B------:R-:W-:Y:S04]  /*34b0*/  DEPBAR.LE SB0, 0x3 ;  /* 0x000080c00000791a */ /* 0x000fe80000000000 */
[----:B------:R-:W4:Y:S05]  /*34c0*/  LDS R3, [R3] ;  /* 0x0000000003037984 */ /* 0x000f2a0000000800 */
[----:B------:R-:W5:Y:S01]  /*34d0*/  @!P0 LDS.128 R24, [R17+0x4040] ;  /* 0x0040400011188984 */ /* 0x000f620000000c00 */
[C---:B---3--:R-:W-:Y:S04]  /*34e0*/  @!P1 IMAD.WIDE.U32 R60, R52.reuse, R50, R60 ;  /* 0x00000032343c9225 */ /* 0x048fe800078e003c */
[----:B------:R-:W-:Y:S01]  /*34f0*/  @!P1 IMAD R51, R52, R51, R61 ;  /* 0x0000003334339224 */ /* 0x000fe200078e023d */
[C---:B-1----:R-:W-:Y:S01]  /*3500*/  @!P1 LEA R58, P6, R60.reuse, R45, 0x2 ;  /* 0x0000002d3c3a9211 */ /* 0x042fe200078c10ff */
[----:B------:R-:W-:Y:S03]  /*3510*/  @!P3 IMAD.MOV.U32 R50, RZ, RZ, R16 ;  /* 0x000000ffff32b224 */ /* 0x000fe600078e0010 */
[----:B------:R-:W-:Y:S02]  /*3520*/  @!P1 LEA.HI.X R59, R60, R46, R51, 0x2, P6 ;  /* 0x0000002e3c3b9211 */ /* 0x000fe400030f1433 */
[----:B------:R-:W-:Y:S03]  /*3530*/  @!P3 MOV R51, RZ ;  /* 0x000000ff0033b202 */ /* 0x000fe60000000f00 */
[----:B------:R-:W-:Y:S01]  /*3540*/  @!PT LDS RZ, [RZ] ;  /* 0x00000000fffff984 */ /* 0x000fe20000000800 */
[----:B------:R-:W-:Y:S01]  /*3550*/  @!PT LDS RZ, [RZ] ;  /* 0x00000000fffff984 */ /* 0x000fe20000000800 */
[----:B------:R-:W-:Y:S01]  /*3560*/  @!PT LDS RZ, [RZ] ;  /* 0x00000000fffff984 */ /* 0x000fe20000000800 */
[----:B------:R-:W-:Y:S01]  /*3570*/  @!P1 LDGSTS.E.BYPASS.LTC128B.128 [R17+0x4040], desc[UR38][R58.64] ;  /* 0x040400003a119fae */ /* 0x000fe2000b981a26 */
[C---:B--2---:R-:W-:Y:S04]  /*3580*/  @!P3 IMAD.WIDE.U32 R50, R56.reuse, R22, R50 ;  /* 0x000000163832b225 */ /* 0x044fe800078e0032 */
[----:B------:R-:W0:Y:S01]  /*3590*/  LDGDEPBAR ;  /* 0x00000000000079af */ /* 0x000e220000000000 */
[----:B------:R-:W-:Y:S01]  /*35a0*/  @!P3 IMAD R23, R56, R23, R51 ;  /* 0x000000173817b224 */ /* 0x000fe200078e0233 */
[----:B----4-:R-:W-:Y:S02]  /*35b0*/  FSETP.GT.FTZ.AND P1, PT, R3, RZ, PT ;  /* 0x000000ff0300720b */ /* 0x010fe40003f34000 */
[----:B------:R-:W-:Y:S02]  /*35c0*/  @!P3 LEA R56, P6, R50, R45, 0x2 ;  /* 0x0000002d3238b211 */ /* 0x000fe400078c10ff */
[----:B------:R-:W-:Y:S01]  /*35d0*/  ISETP.LT.OR P1, PT, R6, RZ, !P1 ;  /* 0x000000ff0600720c */ /* 0x000fe20004f21670 */
[----:B-----5:R-:W-:Y:S01]  /*35e0*/  @!P0 FFMA.FTZ R10, R5, R24, R10 ;  /* 0x00000018050a8223 */ /* 0x020fe2000001000a */
[----:B------:R-:W-:Y:S01]  /*35f0*/  @!P3 LEA.HI.X R57, R50, R46, R23, 0x2, P6 ;  /* 0x0000002e3239b211 */ /* 0x000fe200030f1417 */
[----:B------:R-:W-:Y:S01]  /*3600*/  VIADD R50, R9, 0x6 ;  /* 0x0000000609327836 */ /* 0x000fe20000000000 */
[----:B------:R-:W-:Y:S01]  /*3610*/  ISETP.GE.OR P1, PT, R16, R13, P1 ;  /* 0x0000000d1000720c */ /* 0x000fe20000f26670 */
[----:B------:R-:W-:Y:S02]  /*3620*/  IMAD R9, R7, 0x4, R0 ;  /* 0x0000000407097824 */ /* 0x000fe400078e0200 */
[C---:B------:R-:W-:Y:S01]  /*3630*/  @!P0 FFMA.FTZ R12, R5.reuse, R25, R12 ;  /* 0x00000019050c8223 */ /* 0x040fe2000001000c */
[----:B------:R-:W-:Y:S02]  /*3640*/  VIADD R7, R4, 0x20 ;  /* 0x0000002004077836 */ /* 0x000fe40000000000 */
[C---:B------:R-:W-:Y:S01]  /*3650*/  @!P0 FFMA.FTZ R11, R5.reuse, R26, R11 ;  /* 0x0000001a050b8223 */ /* 0x040fe2000001000b */
[----:B------:R-:W-:Y:S02]  /*3660*/  @!P0 FFMA.FTZ R14, R5, R27, R14 ;  /* 0x0000001b050e8223 */ /* 0x000fe4000001000e */
[----:B------:R-:W-:Y:S04]  /*3670*/  SHF.R.U32.HI R4, RZ, 0x4, R7 ;  /* 0x00000004ff047819 */ /* 0x000fe80000011607 */
[----:B------:R-:W-:Y:S01]  /*3680*/  LOP3.LUT R7, R7, 0xf, R4, 0x78, !PT ;  /* 0x0000000f07077812 */ /* 0x000fe200078e7804 */
[----:B------:R-:W-:Y:S04]  /*3690*/  DEPBAR.LE SB0, 0x3 ;  /* 0x000080c00000791a */ /* 0x000fe80000000000 */
[----:B------:R-:W1:Y:S01]  /*36a0*/  LDS R9, [R9] ;  /* 0x0000000009097984 */ /* 0x000e620000000800 */
[----:B------:R-:W-:Y:S04]  /*36b0*/  IMAD R8, R7, 0x4, R0 ;  /* 0x0000000407087824 */ /* 0x000fe800078e0200 */
[----:B------:R-:W2:Y:S05]  /*36c0*/  @!P1 LDS.128 R28, [R17+0x5040] ;  /* 0x00504000111c9984 */ /* 0x000eaa0000000c00 */
[----:B------:R-:W-:Y:S01]  /*36d0*/  @!PT LDS RZ, [RZ] ;  /* 0x00000000fffff984 */ /* 0x000fe20000000800 */
[----:B------:R-:W-:Y:S01]  /*36e0*/  @!PT LDS RZ, [RZ] ;  /* 0x00000000fffff984 */ /* 0x000fe20000000800 */
[----:B------:R-:W-:Y:S01]  /*36f0*/  @!PT LDS RZ, [RZ] ;  /* 0x00000000fffff984 */ /* 0x000fe20000000800 */
[----:B------:R3:W-:Y:S01]  /*3700*/  @!P3 LDGSTS.E.BYPASS.LTC128B.128 [R17+0x5040], desc[UR38][R56.64] ;  /* 0x050400003811bfae */ /* 0x0007e2000b981a26 */
[----:B------:R-:W-:Y:S04]  /*3710*/  ISETP.GT.OR P3, PT, R50, R41, !P2 ;  /* 0x000000293200720c */ /* 0x000fe80005764670 */
[----:B------:R-:W0:Y:S01]  /*3720*/  LDGDEPBAR ;  /* 0x00000000000079af */ /* 0x000e220000000000 */
[----:B------:R-:W-:Y:S11]  /*3730*/  ISETP.GE.OR P3, PT, R16, R13, P3 ;  /* 0x0000000d1000720c */ /* 0x000ff60001f66670 */
[----:B------:R-:W-:Y:S02]  /*3740*/  @!UPT UIADD3 URZ, UPT, UPT, URZ, URZ, URZ ;  /* 0x000000fffffff290 */ /* 0x000fe4000fffe0ff */
[----:B------:R-:W4:Y:S01]  /*3750*/  @!P3 LDC.64 R22, c[0x0][0x3a8] ;  /* 0x0000ea00ff16bb82 */ /* 0x000f220000000a00 */
[----:B---3--:R-:W-:Y:S01]  /*3760*/  @!P3 MOV R56, R16 ;  /* 0x000000100038b202 */ /* 0x008fe20000000f00 */
[----:B------:R-:W-:Y:S04]  /*3770*/  DEPBAR.LE SB0, 0x3 ;  /* 0x000080c00000791a */ /* 0x000fe80000000000 */
[----:B------:R-:W3:Y:S01]  /*3780*/  LDS R7, [R8] ;  /* 0x0000000008077984 */ /* 0x000ee20000000800 */
[----:B-1----:R-:W-:Y:S01]  /*3790*/  FSETP.GT.FTZ.AND P2, PT, R9, RZ, PT ;  /* 0x000000ff0900720b */ /* 0x002fe20003f54000 */
[----:B------:R-:W-:Y:S02]  /*37a0*/  @!P3 IMAD.MOV.U32 R57, RZ, RZ, RZ ;  /* 0x000000ffff39b224 */ /* 0x000fe400078e00ff */
[C---:B--2---:R-:W-:Y:S01]  /*37b0*/  @!P1 FFMA.FTZ R10, R3.reuse, R28, R10 ;  /* 0x0000001c030a9223 */ /* 0x044fe2000001000a */
[C---:B------:R-:W-:Y:S01]  /*37c0*/  @!P1 FFMA.FTZ R12, R3.reuse, R29, R12 ;  /* 0x0000001d030c9223 */ /* 0x040fe2000001000c */
[----:B------:R-:W-:Y:S01]  /*37d0*/  ISETP.LT.OR P2, PT, R6, RZ, !P2 ;  /* 0x000000ff0600720c */ /* 0x000fe20005741670 */
[C---:B------:R-:W-:Y:S01]  /*37e0*/  @!P1 FFMA.FTZ R11, R3.reuse, R30, R11 ;  /* 0x0000001e030b9223 */ /* 0x040fe2000001000b */
[----:B------:R-:W-:Y:S02]  /*37f0*/  @!P1 FFMA.FTZ R14, R3, R31, R14 ;  /* 0x0000001f030e9223 */ /* 0x000fe4000001000e */
[----:B------:R-:W-:Y:S01]  /*3800*/  ISETP.GE.OR P2, PT, R16, R13, P2 ;  /* 0x0000000d1000720c */ /* 0x000fe20001746670 */
[C---:B----4-:R-:W-:Y:S04]  /*3810*/  @!P3 IMAD.WIDE.U32 R56, R50.reuse, R22, R56 ;  /* 0x000000163238b225 */ /* 0x050fe800078e0038 */
[----:B------:R-:W-:Y:S01]  /*3820*/  @!P3 IMAD R23, R50, R23, R57 ;  /* 0x000000173217b224 */ /* 0x000fe200078e0239 */
[C---:B------:R-:W-:Y:S04]  /*3830*/  @!P3 LEA R50, P6, R56.reuse, R45, 0x2 ;  /* 0x0000002d3832b211 */ /* 0x040fe800078c10ff */
[----:B------:R-:W-:Y:S02]  /*3840*/  @!P3 LEA.HI.X R51, R56, R46, R23, 0x2, P6 ;  /* 0x0000002e3833b211 */ /* 0x000fe400030f1417 */
[----:B------:R-:W-:Y:S01]  /*3850*/  ISETP.NE.AND P6, PT, R52, R40, PT ;  /* 0x000000283400720c */ /* 0x000fe20003fc5270 */
[----:B------:R-:W1:Y:S05]  /*3860*/  @!P2 LDS.128 R32, [R17+0x6040] ;  /* 0x006040001120a984 */ /* 0x000e6a0000000c00 */
        /* <DEDUP_REMOVED lines=8> */
[----:B------:R-:W-:Y:S11]  /*38f0*/  DEPBAR.LE SB0, 0x3 ;  /* 0x000080c00000791a */ /* 0x000ff60000000000 */
[----:B------:R-:W-:Y:S01]  /*3900*/  @!UPT UIADD3 URZ, UPT, UPT, URZ, URZ, URZ ;  /* 0x000000fffffff290 */ /* 0x000fe2000fffe0ff */
[----:B------:R-:W3:Y:S01]  /*3910*/  @!P3 LDS.128 R36, [R17+0x7040] ;  /* 0x007040001124b984 */ /* 0x000ee20000000c00 */
[C---:B-1----:R-:W-:Y:S01]  /*3920*/  @!P2 FFMA.FTZ R10, R9.reuse, R32, R10 ;  /* 0x00000020090aa223 */ /* 0x042fe2000001000a */
[C---:B------:R-:W-:Y:S01]  /*3930*/  @!P2 FFMA.FTZ R12, R9.reuse, R33, R12 ;  /* 0x00000021090ca223 */ /* 0x040fe2000001000c */
[C---:B------:R-:W-:Y:S01]  /*3940*/  @!P2 FFMA.FTZ R11, R9.reuse, R34, R11 ;  /* 0x00000022090ba223 */ /* 0x040fe2000001000b */
[----:B------:R-:W-:Y:S01]  /*3950*/  @!P2 FFMA.FTZ R14, R9, R35, R14 ;  /* 0x00000023090ea223 */ /* 0x000fe2000001000e */
[----:B------:R-:W-:Y:S02]  /*3960*/  IMAD.MOV.U32 R9, RZ, RZ, R52 ;  /* 0x000000ffff097224 */ /* 0x000fe400078e0034 */
[C---:B---3--:R-:W-:Y:S01]  /*3970*/  @!P3 FFMA.FTZ R10, R7.reuse, R36, R10 ;  /* 0x00000024070ab223 */ /* 0x048fe2000001000a */
[C---:B------:R-:W-:Y:S01]  /*3980*/  @!P3 FFMA.FTZ R12, R7.reuse, R37, R12 ;  /* 0x00000025070cb223 */ /* 0x040fe2000001000c */
[C---:B------:R-:W-:Y:S01]  /*3990*/  @!P3 FFMA.FTZ R11, R7.reuse, R38, R11 ;  /* 0x00000026070bb223 */ /* 0x040fe2000001000b */
[----:B------:R-:W-:Y:S01]  /*39a0*/  @!P3 FFMA.FTZ R14, R7, R39, R14 ;  /* 0x00000027070eb223 */ /* 0x000fe2000001000e */
[----:B--2---:R-:W-:Y:S09]  /*39b0*/  @P6 BRA `(.L_x_382) ;  /* 0xfffffff800046947 */ /* 0x004ff2000383ffff */
.L_x_381:
[----:B------:R-:W-:Y:S05]  /*39c0*/  BSYNC.RECONVERGENT B0 ;  /* 0x0000000000007941 */ /* 0x000fea0003800200 */
.L_x_380:
[----:B------:R-:W-:Y:S05]  /*39d0*/  @!P5 BRA `(.L_x_379) ;  /* 0x00000004001cd947 */ /* 0x000fea0003800000 */
[----:B------:R-:W2:Y:S01]  /*39e0*/  LDC.64 R8, c[0x0][0x3a8] ;  /* 0x0000ea00ff087b82 */ /* 0x000ea20000000a00 */
[----:B------:R-:W-:Y:S01]  /*39f0*/  IADD3 R3, P0, PT, R40, 0x3, RZ ;  /* 0x0000000328037810 */ /* 0x000fe20007f1e0ff */
[----:B------:R-:W-:Y:S01]  /*3a00*/  IMAD.MOV.U32 R54, RZ, RZ, R48 ;  /* 0x000000ffff367224 */ /* 0x000fe200078e0030 */
[----:B------:R-:W3:Y:S01]  /*3a10*/  LDCU.64 UR4, c[0x0][0x380] ;  /* 0x00007000ff0477ac */ /* 0x000ee20008000a00 */
[----:B------:R-:W-:Y:S02]  /*3a20*/  LOP3.LUT R2, R2, 0xf, RZ, 0xc0, !PT ;  /* 0x0000000f02027812 */ /* 0x000fe400078ec0ff */
[----:B------:R-:W-:Y:S01]  /*3a30*/  IMAD.X R7, RZ, RZ, RZ, P0 ;  /* 0x000000ffff077224 */ /* 0x000fe200000e06ff */
[----:B------:R-:W-:Y:S01]  /*3a40*/  ISETP.GE.AND P1, PT, R6, RZ, PT ;  /* 0x000000ff0600720c */ /* 0x000fe20003f26270 */
[----:B------:R-:W4:Y:S01]  /*3a50*/  LDC.64 R4, c[0x0][0x3a0] ;  /* 0x0000e800ff047b82 */ /* 0x000f220000000a00 */
[----:B------:R-:W-:Y:S01]  /*3a60*/  IADD3 R47, PT, PT, -R47, RZ, RZ ;  /* 0x000000ff2f2f7210 */ /* 0x000fe20007ffe1ff */
[-C--:B--2---:R-:W-:Y:S01]  /*3a70*/  IMAD R20, R7, R8.reuse, RZ ;  /* 0x0000000807147224 */ /* 0x084fe200078e02ff */
[----:B------:R-:W-:Y:S01]  /*3a80*/  SHF.L.U64.HI R26, R8, 0x2, R9 ;  /* 0x00000002081a7819 */ /* 0x000fe20000010209 */
[----:B------:R-:W-:-:S04]  /*3a90*/  IMAD.WIDE.U32 R22, R3, R8, RZ ;  /* 0x0000000803167225 */ /* 0x000fc800078e00ff */
[----:B------:R-:W-:Y:S02]  /*3aa0*/  IMAD R20, R3, R9, R20 ;  /* 0x0000000903147224 */ /* 0x000fe400078e0214 */
[----:B------:R-:W-:Y:S02]  /*3ab0*/  HFMA2 R9, -RZ, RZ, 0, 1.78813934326171875e-07 ;  /* 0x00000003ff097431 */ /* 0x000fe400000001ff */
[----:B----4-:R-:W-:Y:S01]  /*3ac0*/  IMAD.WIDE.U32 R54, R42, R4, R54 ;  /* 0x000000042a367225 */ /* 0x010fe200078e0036 */
[----:B------:R-:W-:-:S03]  /*3ad0*/  IADD3 R3, PT, PT, R23, R20, RZ ;  /* 0x0000001417037210 */ /* 0x000fc60007ffe0ff */
[----:B------:R-:W-:Y:S02]  /*3ae0*/  IMAD R4, R43, R4, RZ ;  /* 0x000000042b047224 */ /* 0x000fe400078e02ff */
[C---:B------:R-:W-:Y:S01]  /*3af0*/  IMAD.SHL.U32 R24, R22.reuse, 0x4, RZ ;  /* 0x0000000416187824 */ /* 0x040fe200078e00ff */
[----:B------:R-:W-:Y:S01]  /*3b00*/  SHF.L.U64.HI R25, R22, 0x2, R3 ;  /* 0x0000000216197819 */ /* 0x000fe20000010203 */
[----:B------:R-:W-:Y:S01]  /*3b10*/  IMAD R5, R42, R5, R4 ;  /* 0x000000052a057224 */ /* 0x000fe200078e0204 */
[----:B------:R-:W-:Y:S01]  /*3b20*/  IADD3 R3, P0, PT, R18, R54, RZ ;  /* 0x0000003612037210 */ /* 0x000fe20007f1e0ff */
[----:B------:R-:W-:Y:S01]  /*3b30*/  IMAD.SHL.U32 R7, R8, 0x4, RZ ;  /* 0x0000000408077824 */ /* 0x000fe200078e00ff */
[----:B------:R-:W-:Y:S01]  /*3b40*/  SHF.L.U32 R4, R40, 0x4, RZ ;  /* 0x0000000428047819 */ /* 0x000fe200000006ff */
[----:B------:R-:W-:-:S03]  /*3b50*/  IMAD.WIDE.U32 R24, R2, 0x10, R24 ;  /* 0x0000001002187825 */ /* 0x000fc600078e0018 */
[----:B------:R-:W-:Y:S01]  /*3b60*/  LOP3.LUT R4, R4, 0x70, R21, 0xe2, !PT ;  /* 0x0000007004047812 */ /* 0x000fe200078ee215 */
[----:B------:R-:W-:Y:S01]  /*3b70*/  IMAD.X R54, R5, 0x1, R55, P0 ;  /* 0x0000000105367824 */ /* 0x000fe200000e0637 */
[----:B------:R-:W-:Y:S01]  /*3b80*/  LEA R24, P0, R3, R24, 0x2 ;  /* 0x0000001803187211 */ /* 0x000fe200078010ff */
[----:B------:R-:W-:-:S03]  /*3b90*/  IMAD.MOV.U32 R8, RZ, RZ, RZ ;  /* 0x000000ffff087224 */ /* 0x000fc600078e00ff */
[----:B------:R-:W-:Y:S02]  /*3ba0*/  LEA.HI.X R25, R3, R25, R54, 0x2, P0 ;  /* 0x0000001903197211 */ /* 0x000fe400000f1436 */
[----:B---3--:R-:W-:-:S04]  /*3bb0*/  IADD3 R24, P0, PT, R24, UR4, RZ ;  /* 0x0000000418187c10 */ /* 0x008fc8000ff1e0ff */
[----:B------:R-:W-:-:S09]  /*3bc0*/  IADD3.X R25, PT, PT, R25, UR5, RZ, P0, !PT ;  /* 0x0000000519197c10 */ /* 0x000fd200087fe4ff */
.L_x_383:
[----:B------:R-:W-:Y:S01]  /*3bd0*/  IADD3 R47, PT, PT, R47, 0x1, RZ ;  /* 0x000000012f2f7810 */ /* 0x000fe20007ffe0ff */
[C---:B------:R-:W-:Y:S01]  /*3be0*/  IMAD.SHL.U32 R3, R40.reuse, 0x10, RZ ;  /* 0x0000001028037824 */ /* 0x040fe200078e00ff */
[----:B------:R-:W-:Y:S01]  /*3bf0*/  ISETP.GE.AND P2, PT, R9, 0x3, PT ;  /* 0x000000030900780c */ /* 0x000fe20003f46270 */
[C---:B------:R-:W-:Y:S01]  /*3c00*/  VIADD R28, R40.reuse, 0x3 ;  /* 0x00000003281c7836 */ /* 0x040fe20000000000 */
[----:B------:R-:W-:Y:S01]  /*3c10*/  ISETP.NE.AND P3, PT, R47, RZ, PT ;  /* 0x000000ff2f00720c */ /* 0x000fe20003f65270 */
[----:B------:R-:W-:Y:S01]  /*3c20*/  VIADD R40, R40, 0x1 ;  /* 0x0000000128287836 */ /* 0x000fe20000000000 */
[----:B------:R-:W-:Y:S02]  /*3c30*/  LOP3.LUT R3, R3, 0x7fffff80, RZ, 0xc0, !PT ;  /* 0x7fffff8003037812 */ /* 0x000fe400078ec0ff */
[----:B------:R-:W-:Y:S02]  /*3c40*/  ISETP.GT.OR P0, PT, R28, R41, !P1 ;  /* 0x000000291c00720c */ /* 0x000fe40004f04670 */
[----:B------:R-:W-:Y:S01]  /*3c50*/  ISETP.GE.AND P4, PT, R8, 0x3, PT ;  /* 0x000000030800780c */ /* 0x000fe20003f86270 */
[----:B------:R-:W-:Y:S01]  /*3c60*/  IMAD.IADD R3, R3, 0x1, R4 ;  /* 0x0000000103037824 */ /* 0x000fe200078e0204 */
[-C--:B------:R-:W-:Y:S02]  /*3c70*/  ISETP.GE.OR P0, PT, R16, R13.reuse, P0 ;  /* 0x0000000d1000720c */ /* 0x080fe40000706670 */
[----:B------:R-:W-:Y:S02]  /*3c80*/  IADD3 R4, PT, PT, R4, 0x10, RZ ;  /* 0x0000001004047810 */ /* 0x000fe40007ffe0ff */
[----:B------:R-:W-:Y:S04]  /*3c90*/  SHF.R.U32.HI R2, RZ, 0x4, R3 ;  /* 0x00000004ff027819 */ /* 0x000fe80000011603 */
[----:B------:R-:W-:Y:S05]  /*3ca0*/  LOP3.LUT R3, R3, 0xf, R2, 0x78, !PT ;  /* 0x0000000f03037812 */ /* 0x000fea00078e7802 */
[----:B------:R-:W-:Y:S02]  /*3cb0*/  IMAD R5, R3, 0x4, R0 ;  /* 0x0000000403057824 */ /* 0x000fe400078e0200 */
[C---:B------:R-:W-:Y:S02]  /*3cc0*/  @!P0 IMAD R15, R9.reuse, 0x1000, R44 ;  /* 0x00001000090f8824 */ /* 0x040fe400078e022c */
[----:B------:R-:W-:Y:S01]  /*3cd0*/  VIADD R9, R9, 0x1 ;  /* 0x0000000109097836 */ /* 0x000fe20000000000 */
[----:B------:R-:W2:Y:S04]  /*3ce0*/  LDS R3, [R5] ;  /* 0x0000000005037984 */ /* 0x000ea80000000800 */
[----:B------:R-:W-:Y:S01]  /*3cf0*/  @!PT LDS RZ, [RZ] ;  /* 0x00000000fffff984 */ /* 0x000fe20000000800 */
[----:B------:R-:W-:Y:S01]  /*3d00*/  @!PT LDS RZ, [RZ] ;  /* 0x00000000fffff984 */ /* 0x000fe20000000800 */
[----:B------:R-:W-:Y:S01]  /*3d10*/  @!PT LDS RZ, [RZ] ;  /* 0x00000000fffff984 */ /* 0x000fe20000000800 */
[----:B------:R3:W-:Y:S01]  /*3d20*/  @!P0 LDGSTS.E.BYPASS.LTC128B.128 [R15], desc[UR38][R24.64] ;  /* 0x00000000180f8fae */ /* 0x0007e2000b981a26 */
[----:B------:R-:W-:Y:S07]  /*3d30*/  SEL R9, R9, RZ, !P2 ;  /* 0x000000ff09097207 */ /* 0x000fee0005000000 */
[----:B------:R-:W0:Y:S01]  /*3d40*/  LDGDEPBAR ;  /* 0x00000000000079af */ /* 0x000e220000000000 */
[----:B---3--:R-:W-:Y:S01]  /*3d50*/  VIADD R15, R8, 0x1 ;  /* 0x00000001080f7836 */ /* 0x008fe20000000000 */
[----:B--2---:R-:W-:Y:S01]  /*3d60*/  FSETP.GT.FTZ.AND P0, PT, R3, RZ, PT ;  /* 0x000000ff0300720b */ /* 0x004fe20003f14000 */
[----:B------:R-:W-:Y:S04]  /*3d70*/  DEPBAR.LE SB0, 0x3 ;  /* 0x000080c00000791a */ /* 0x000fe80000000000 */
[----:B------:R-:W-:Y:S04]  /*3d80*/  ISETP.LT.OR P0, PT, R6, RZ, !P0 ;  /* 0x000000ff0600720c */ /* 0x000fe80004701670 */
[----:B------:R-:W-:Y:S11]  /*3d90*/  ISETP.GE.OR P0, PT, R16, R13, P0 ;  /* 0x0000000d1000720c */ /* 0x000ff60000706670 */
[----:B------:R-:W-:Y:S02]  /*3da0*/  @!UPT UIADD3 URZ, UPT, UPT, URZ, URZ, URZ ;  /* 0x000000fffffff290 */ /* 0x000fe4000fffe0ff */
[----:B------:R-:W-:Y:S01]  /*3db0*/  @!P0 IMAD.U32 R20, R8, 0x1000, R17 ;  /* 0x0000100008148824 */ /* 0x000fe200078e0011 */
[----:B------:R-:W-:Y:S05]  /*3dc0*/  SEL R8, R15, RZ, !P4 ;  /* 0x000000ff0f087207 */ /* 0x000fea0006000000 */
[----:B------:R-:W2:Y:S02]  /*3dd0*/  @!P0 LDS.128 R20, [R20+0x4040] ;  /* 0x0040400014148984 */ /* 0x000ea40000000c00 */
[C---:B--2---:R-:W-:Y:S01]  /*3de0*/  @!P0 FFMA.FTZ R10, R3.reuse, R20, R10 ;  /* 0x00000014030a8223 */ /* 0x044fe2000001000a */
[C---:B------:R-:W-:Y:S01]  /*3df0*/  @!P0 FFMA.FTZ R12, R3.reuse, R21, R12 ;  /* 0x00000015030c8223 */ /* 0x040fe2000001000c */
[C---:B------:R-:W-:Y:S01]  /*3e00*/  @!P0 FFMA.FTZ R11, R3.reuse, R22, R11 ;  /* 0x00000016030b8223 */ /* 0x040fe2000001000b */
[----:B------:R-:W-:Y:S01]  /*3e10*/  @!P0 FFMA.FTZ R14, R3, R23, R14 ;  /* 0x00000017030e8223 */ /* 0x000fe2000001000e */
[----:B------:R-:W-:Y:S05]  /*3e20*/  IADD3 R24, P0, PT, R24, R7, RZ ;  /* 0x0000000718187210 */ /* 0x000fea0007f1e0ff */
[----:B------:R-:W-:Y:S01]  /*3e30*/  IMAD.X R25, R25, 0x1, R26, P0 ;  /* 0x0000000119197824 */ /* 0x000fe200000e061a */
[----:B------:R-:W-:Y:S10]  /*3e40*/  @P3 BRA `(.L_x_383) ;  /* 0xfffffffc00603947 */ /* 0x000ff4000383ffff */
.L_x_379:
[----:B------:R-:W-:Y:S05]  /*3e50*/  BSYNC.RECONVERGENT B1 ;  /* 0x0000000000017941 */ /* 0x000fea0003800200 */
.L_x_378:
        /* <DEDUP_REMOVED lines=11> */
[----:B------:R-:W-:-:S05]  /*3f10*/  IMAD R3, R42, UR7, R3 ;  /* 0x000000072a037c24 */ /* 0x000fca000f8e0203 */
[----:B------:R-:W-:-:S03]  /*3f20*/  IADD3 R17, PT, PT, R17, R3, RZ ;  /* 0x0000000311117210 */ /* 0x000fc60007ffe0ff */
[----:B---3--:R-:W-:-:S04]  /*3f30*/  IMAD.WIDE.U32 R4, R6, UR8, R16 ;  /* 0x0000000806047c25 */ /* 0x008fc8000f8e0010 */
[----:B------:R-:W-:Y:S01]  /*3f40*/  IMAD R6, R6, UR9, R5 ;  /* 0x0000000906067c24 */ /* 0x000fe2000f8e0205 */
[----:B------:R-:W-:-:S04]  /*3f50*/  LEA R2, P0, R4, UR4, 0x1 ;  /* 0x0000000404027c11 */ /* 0x000fc8000f8008ff */
[----:B------:R-:W-:-:S05]  /*3f60*/  LEA.HI.X R3, R4, UR5, R6, 0x1, P0 ;  /* 0x0000000504037c11 */ /* 0x000fca00080f0c06 */
[----:B------:R-:W-:Y:S01]  /*3f70*/  STG.E.64 desc[UR38][R2.64], R10 ;  /* 0x0000000a02007986 */ /* 0x000fe2000c101b26 */
[----:B------:R-:W-:Y:S05]  /*3f80*/  EXIT ;  /* 0x000000000000794d */ /* 0x000fea0003800000 */
        .weak           $__internal_8_$__cuda_sm20_div_u64
        .type           $__internal_8_$__cuda_sm20_div_u64,@function
        .size           $__internal_8_$__cuda_sm20_div_u64,(.L_x_1997 - $__internal_8_$__cuda_sm20_div_u64)
$__internal_8_$__cuda_sm20_div_u64:
[----:B------:R-:W-:Y:S01]  /*3f90*/  HFMA2 R15, -RZ, RZ, 0, 0 ;  /* 0x00000000ff0f7431 */ /* 0x000fe200000001ff */
[----:B------:R-:W-:-:S04]  /*3fa0*/  MOV R14, R24 ;  /* 0x00000018000e7202 */ /* 0x000fc80000000f00 */
        /* <DEDUP_REMOVED lines=50> */
[----:B------:R-:W-:Y:S02]  /*42d0*/  ISETP.GE.U32.AND P1, PT, R5, R24, PT ;  /* 0x000000180500720c */ /* 0x000fe40003f26070 */
[----:B------:R-:W-:Y:S02]  /*42e0*/  ISETP.NE.U32.AND P0, PT, R24, RZ, PT ;  /* 0x000000ff1800720c */ /* 0x000fe40003f05070 */
[----:B------:R-:W-:Y:S02]  /*42f0*/  IADD3 R3, PT, PT, R10, 0x1, RZ ;  /* 0x000000010a037810 */ /* 0x000fe40007ffe0ff */
[----:B------:R-:W-:Y:S01]  /*4300*/  ISETP.GE.U32.AND.EX P1, PT, R7, RZ, PT, P1 ;  /* 0x000000ff0700720c */ /* 0x000fe20003f26110 */
[----:B------:R-:W-:Y:S01]  /*4310*/  IMAD.MOV.U32 R7, RZ, RZ, 0x0 ;  /* 0x00000000ff077424 */ /* 0x000fe200078e00ff */
[----:B------:R-:W-:-:S02]  /*4320*/  ISETP.NE.AND.EX P0, PT, RZ, RZ, PT, P0 ;  /* 0x000000ffff00720c */ /* 0x000fc40003f05300 */
[----:B------:R-:W-:-:S04]  /*4330*/  SEL R3, R3, R10, P1 ;  /* 0x0000000a03037207 */ /* 0x000fc80000800000 */
[----:B------:R-:W-:Y:S01]  /*4340*/  SEL R3, R3, 0xffffffff, P0 ;  /* 0xffffffff03037807 */ /* 0x000fe20000000000 */
[----:B------:R-:W-:Y:S06]  /*4350*/  RET.REL.NODEC R6 `(_ZN7cutlass13device_kernelIN5flash19FlashAttnFwdCombineIN4cute5tupleIJNS3_1CILi16EEENS5_ILi64EEEEEELi8ELi256ELi1ELb0ELb1ENS_10bfloat16_tEfNS_4arch4Sm90EEEEEvNT_6ParamsE) ;  /* 0xffffffbc06287950 */ /* 0x000fec0003c3ffff */
.L_x_384:
        /* <DEDUP_REMOVED lines=10> */
.L_x_1997:


//--------------------- .text._ZN7cutlass13device_kernelIN5flash19FlashAttnFwdCombineIN4cute5tupleIJNS3_1CILi16EEENS5_ILi64EEEEEELi7ELi256ELi1ELb0ELb1ENS_10bfloat16_tEfNS_4arch4Sm90EEEEEvNT_6ParamsE --------------------------
	.section	.text._ZN7cutlass13device_kernelIN5flash19FlashAttnFwdCombineIN4cute5tupleIJNS3_1CILi16EEENS5_ILi64EEEEEELi7ELi256ELi1ELb0ELb1ENS_10bfloat16_tEfNS_4arch4Sm90EEEEEvNT_6ParamsE,"ax",@progbits
	.align	128
.text._ZN7cutlass13device_kernelIN5flash19FlashAttnFwdCombineIN4cute5tupleIJNS3_1CILi16EEENS5_ILi64EEEEEELi7ELi256ELi1ELb0ELb1ENS_10bfloat16_tEfNS_4arch4Sm90EEEEEvNT_6ParamsE:
        .type           _ZN7cutlass13device_kernelIN5flash19FlashAttnFwdCombineIN4cute5tupleIJNS3_1CILi16EEENS5_ILi64EEEEEELi7ELi256ELi1ELb0ELb1ENS_10bfloat16_tEfNS_4arch4Sm90EEEEEvNT_6ParamsE,@function
        .size           _ZN7cutlass13device_kernelIN5flash19FlashAttnFwdCombineIN4cute5tupleIJNS3_1CILi16EEENS5_ILi64EEEEEELi7ELi256ELi1ELb0ELb1ENS_10bfloat16_tEfNS_4arch4Sm90EEEEEvNT_6ParamsE,(.L_x_1999 - _ZN7cutlass13device_kernelIN5flash19FlashAttnFwdCombineIN4cute5tupleIJNS3_1CILi16EEENS5_ILi64EEEEEELi7ELi256ELi1ELb0ELb1ENS_10bfloat16_tEfNS_4arch4Sm90EEEEEvNT_6ParamsE)
        .other          _ZN7cutlass13device_kernelIN5flash19FlashAttnFwdCombineIN4cute5tupleIJNS3_1CILi16EEENS5_ILi64EEEEEELi7ELi256ELi1ELb0ELb1ENS_10bfloat16_tEfNS_4arch4Sm90EEEEEvNT_6ParamsE,@"STO_CUDA_ENTRY STV_DEFAULT"
_ZN7cutlass13device_kernelIN5flash19FlashAttnFwdCombineIN4cute5tupleIJNS3_1CILi16EEENS5_ILi64EEEEEELi7ELi256ELi1ELb0ELb1ENS_10bfloat16_tEfNS_4arch4Sm90EEEEEvNT_6ParamsE:
        /* <DEDUP_REMOVED lines=38> */
.L_x_386:
[----:B------:R-:W-:Y:S05]  /*0260*/  BSYNC.RECONVERGENT B0 ;  /* 0x0000000000007941 */ /* 0x000fea0003800200 */
.L_x_385:
        /* <DEDUP_REMOVED lines=13> */
.L_x_387:
        /* <DEDUP_REMOVED lines=8> */
.L_x_389:
[----:B-1----:R-:W1:Y:S02]  /*03c0*/  LDC.64 R4, c[0x0][0x448] ;  /* 0x00011200ff047b82 */ /* 0x002e640000000a00 */
[----:B-1---5:R-:W-:-:S05]  /*03d0*/  IMAD.WIDE R4, R0, 0x4, R4 ;  /* 0x0000000400047825 */ /* 0x022fca00078e0204 */
[----:B------:R2:W5:Y:S01]  /*03e0*/  LDG.E R17, desc[UR38][R4.64] ;  /* 0x0000002604117981 */ /* 0x000562000c1e1900 */
[----:B------:R-:W-:Y:S05]  /*03f0*/  BRA `(.L_x_388) ;  /* 0x0000000000087947 */ /* 0x000fea0003800000 */
.L_x_390:
[----:B------:R-:W2:Y:S02]  /*0400*/  LDG.E R4, desc[UR38][R4.64+0x4] ;  /* 0x0000042604047981 */ /* 0x000ea4000c1e1900 */
[----:B--2---:R-:W-:-:S07]  /*0410*/  IADD3 R17, PT, PT, -R24, R4, RZ ;  /* 0x0000000418117210 */ /* 0x004fce0007ffe1ff */
.L_x_388:
        /* <DEDUP_REMOVED lines=23> */
.L_x_391:
        /* <DEDUP_REMOVED lines=99> */
.L_x_393:
        /* <DEDUP_REMOVED lines=31> */
.L_x_394:
[----:B------:R-:W-:Y:S02]  /*0db0*/  MOV R9, R17 ;  /* 0x0000001100097202 */ /* 0x000fe40000000f00 */
[----:B------:R-:W-:Y:S02]  /*0dc0*/  MOV R6, 0xde0 ;  /* 0x00000de000067802 */ /* 0x000fe40000000f00 */
[----:B------:R-:W-:Y:S05]  /*0dd0*/  CALL.REL.NOINC `($__internal_9_$__cuda_sm20_div_u64) ;  /* 0x0000002400447944 */ /* 0x000fea0003c00000 */
[----:B------:R-:W-:-:S07]  /*0de0*/  MOV R3, R0 ;  /* 0x0000000000037202 */ /* 0x000fce0000000f00 */
.L_x_395:
[----:B------:R-:W-:-:S05]  /*0df0*/  IADD3 R0, PT, PT, R8, 0x1e, RZ ;  /* 0x0000001e08007810 */ /* 0x000fca0007ffe0ff */
.L_x_392:
        /* <DEDUP_REMOVED lines=14> */
[C---:B------:R-:W-:Y:S01]  /*0ee0*/  VIADD R36, R16.reuse, 0x20 ;  /* 0x0000002010247836 */ /* 0x040fe20000000000 */
[C---:B------:R-:W-:Y:S01]  /*0ef0*/  IADD3 R34, PT, PT, R16.reuse, 0x30, RZ ;  /* 0x0000003010227810 */ /* 0x040fe20007ffe0ff */
[----:B------:R-:W-:Y:S01]  /*0f00*/  VIADD R27, R16, 0x60 ;  /* 0x00000060101b7836 */ /* 0x000fe20000000000 */
[----:B------:R-:W-:-:S02]  /*0f10*/  SEL R28, R4, R28, !P0 ;  /* 0x0000001c041c7207 */ /* 0x000fc40004000000 */
[-C--:B------:R-:W-:Y:S02]  /*0f20*/  ISETP.GE.U32.AND P5, PT, R14, R19.reuse, PT ;  /* 0x000000130e00720c */ /* 0x080fe40003fa6070 */
[--C-:B------:R-:W-:Y:S01]  /*0f30*/  SHF.R.S32.HI R30, RZ, 0x1f, R28.reuse ;  /* 0x0000001fff1e7819 */ /* 0x100fe2000001141c */
[----:B------:R-:W-:Y:S01]  /*0f40*/  IMAD.MOV R5, RZ, RZ, -R28 ;  /* 0x000000ffff057224 */ /* 0x000fe200078e0a1c */
[----:B------:R-:W3:Y:S01]  /*0f50*/  @!P6 LDC.64 R8, c[0x0][0x3d8] ;  /* 0x0000f600ff08eb82 */ /* 0x000ee20000000a00 */
[----:B------:R-:W-:Y:S02]  /*0f60*/  ISETP.GE.U32.AND P4, PT, R36, R19, PT ;  /* 0x000000132400720c */ /* 0x000fe40003f86070 */
[----:B------:R-:W-:Y:S01]  /*0f70*/  IMAD R5, R17, R5, R4 ;  /* 0x0000000511057224 */ /* 0x000fe200078e0204 */
[----:B------:R-:W-:Y:S01]  /*0f80*/  ISETP.GE.U32.AND P3, PT, R34, R19, PT ;  /* 0x000000132200720c */ /* 0x000fe20003f66070 */
[----:B-1----:R-:W-:Y:S01]  /*0f90*/  IMAD R30, R30, UR4, RZ ;  /* 0x000000041e1e7c24 */ /* 0x002fe2000f8e02ff */
[----:B------:R-:W-:-:S02]  /*0fa0*/  LOP3.LUT R18, R41, 0xff, R2, 0x78, !PT ;  /* 0x000000ff29127812 */ /* 0x000fc400078e7802 */
[C---:B------:R-:W-:Y:S01]  /*0fb0*/  IADD3 R4, P0, PT, R5.reuse, R24, RZ ;  /* 0x0000001805047210 */ /* 0x040fe20007f1e0ff */
[----:B------:R-:W1:Y:S01]  /*0fc0*/  @!P6 LDC.64 R6, c[0x0][0x3c0] ;  /* 0x0000f000ff06eb82 */ /* 0x000e620000000a00 */
[----:B------:R-:W-:Y:S01]  /*0fd0*/  IMAD R30, R28, UR5, R30 ;  /* 0x000000051c1e7c24 */ /* 0x000fe2000f8e021e */
[C---:B------:R-:W-:Y:S02]  /*0fe0*/  IADD3 R32, PT, PT, R16.reuse, 0x50, RZ ;  /* 0x0000005010207810 */ /* 0x040fe40007ffe0ff */
[----:B------:R-:W-:Y:S02]  /*0ff0*/  LEA.HI.X.SX32 R5, R5, R25, 0x1, P0 ;  /* 0x0000001905057211 */ /* 0x000fe400000f0eff */
[----:B------:R-:W-:Y:S02]  /*1000*/  LOP3.LUT R33, R16, 0x40, RZ, 0xfc, !PT ;  /* 0x0000004010217812 */ /* 0x000fe400078efcff */
[----:B------:R-:W4:Y:S01]  /*1010*/  @!P5 LDC.64 R10, c[0x0][0x3c0] ;  /* 0x0000f000ff0adb82 */ /* 0x000f220000000a00 */
[----:B------:R-:W-:Y:S01]  /*1020*/  IMAD.WIDE.U32 R28, R28, UR4, R4 ;  /* 0x000000041c1c7c25 */ /* 0x000fe2000f8e0004 */
[----:B------:R-:W-:Y:S01]  /*1030*/  UMOV UR4, 0x400 ;  /* 0x0000040000047882 */ /* 0x000fe20000000000 */
[-C--:B------:R-:W-:Y:S01]  /*1040*/  ISETP.GE.U32.AND P1, PT, R32, R19.reuse, PT ;  /* 0x000000132000720c */ /* 0x080fe20003f26070 */
[----:B--2---:R-:W-:Y:S01]  /*1050*/  ULEA UR4, UR6, UR4, 0x18 ;  /* 0x0000000406047291 */ /* 0x004fe2000f8ec0ff */
[--C-:B------:R-:W-:Y:S01]  /*1060*/  @!P5 IMAD.MOV.U32 R38, RZ, RZ, R28.reuse ;  /* 0x000000ffff26d224 */ /* 0x100fe200078e001c */
[----:B------:R-:W-:Y:S01]  /*1070*/  IADD3 R31, PT, PT, R29, R30, RZ ;  /* 0x0000001e1d1f7210 */ /* 0x000fe20007ffe0ff */
[--C-:B------:R-:W-:Y:S01]  /*1080*/  @!P6 IMAD.MOV.U32 R30, RZ, RZ, R28.reuse ;  /* 0x000000ffff1ee224 */ /* 0x100fe200078e001c */
[----:B------:R-:W2:Y:S01]  /*1090*/  @!P5 LDC.64 R4, c[0x0][0x3d8] ;  /* 0x0000f600ff04db82 */ /* 0x000ea20000000a00 */
[----:B------:R-:W-:Y:S01]  /*10a0*/  ISETP.GE.U32.AND P2, PT, R33, R19, PT ;  /* 0x000000132100720c */ /* 0x000fe20003f46070 */
[----:B------:R-:W-:Y:S01]  /*10b0*/  @!P4 IMAD.MOV.U32 R44, RZ, RZ, R28 ;  /* 0x000000ffff2cc224 */ /* 0x000fe200078e001c */
[----:B------:R-:W-:Y:S01]  /*10c0*/  LEA R18, R18, UR4, 0x2 ;  /* 0x0000000412127c11 */ /* 0x000fe2000f8e10ff */
[----:B---3--:R-:W-:Y:S01]  /*10d0*/  @!P6 IMAD.WIDE.U32 R12, R16, R8, R30 ;  /* 0x00000008100ce225 */ /* 0x008fe200078e001e */
[----:B------:R-:W-:-:S03]  /*10e0*/  @P4 MOV R35, 0xff800000 ;  /* 0xff80000000234802 */ /* 0x000fc60000000f00 */
[----:B------:R-:W-:Y:S01]  /*10f0*/  @!P6 IMAD R9, R16, R9, R13 ;  /* 0x000000091009e224 */ /* 0x000fe200078e020d */
[C---:B-1----:R-:W-:Y:S01]  /*1100*/  @!P6 LEA R8, P0, R12.reuse, R6, 0x2 ;  /* 0x000000060c08e211 */ /* 0x042fe200078010ff */
[----:B------:R-:W-:Y:S01]  /*1110*/  @!P5 IMAD.MOV.U32 R39, RZ, RZ, R31 ;  /* 0x000000ffff27d224 */ /* 0x000fe200078e001f */
[----:B------:R-:W1:Y:S01]  /*1120*/  @!P3 LDC.64 R20, c[0x0][0x3c0] ;  /* 0x0000f000ff14bb82 */ /* 0x000e620000000a00 */
[----:B------:R-:W-:Y:S01]  /*1130*/  @P6 IMAD.MOV.U32 R13, RZ, RZ, -0x800000 ;  /* 0xff800000ff0d6424 */ /* 0x000fe200078e00ff */
[----:B------:R-:W-:Y:S01]  /*1140*/  @!P6 LEA.HI.X R9, R12, R7, R9, 0x2, P0 ;  /* 0x000000070c09e211 */ /* 0x000fe200000f1409 */
[--C-:B------:R-:W-:Y:S01]  /*1150*/  @!P4 IMAD.MOV.U32 R45, RZ, RZ, R31.reuse ;  /* 0x000000ffff2dc224 */ /* 0x100fe200078e001f */
[----:B------:R-:W-:Y:S01]  /*1160*/  @P5 MOV R12, 0xff800000 ;  /* 0xff800000000c5802 */ /* 0x000fe20000000f00 */
[----:B------:R-:W-:Y:S01]  /*1170*/  @!P3 IMAD.MOV.U32 R42, RZ, RZ, R28 ;  /* 0x000000ffff2ab224 */ /* 0x000fe200078e001c */
[----:B------:R-:W-:Y:S01]  /*1180*/  @!P2 MOV R37, R31 ;  /* 0x0000001f0025a202 */ /* 0x000fe20000000f00 */
[----:B------:R-:W-:Y:S01]  /*1190*/  @!PT LDS RZ, [RZ] ;  /* 0x00000000fffff984 */ /* 0x000fe20000000800 */
[----:B------:R-:W-:Y:S01]  /*11a0*/  @!PT LDS RZ, [RZ] ;  /* 0x00000000fffff984 */ /* 0x000fe20000000800 */
[----:B------:R-:W-:Y:S01]  /*11b0*/  @!PT LDS RZ, [RZ] ;  /* 0x00000000fffff984 */ /* 0x000fe20000000800 */
[----:B------:R3:W-:Y:S01]  /*11c0*/  @!P6 LDGSTS.E.LTC128B [R18], desc[UR38][R8.64] ;  /* 0x000000000812efae */ /* 0x0007e2000b9a1226 */
[----:B------:R-:W5:Y:S01]  /*11d0*/  @!P4 LDC.64 R6, c[0x0][0x3d8] ;  /* 0x0000f600ff06cb82 */ /* 0x000f620000000a00 */
[----:B------:R-:W-:-:S02]  /*11e0*/  @!P3 IMAD.MOV.U32 R43, RZ, RZ, R31 ;  /* 0x000000ffff2bb224 */ /* 0x000fc400078e001f */
[----:B------:R-:W-:Y:S01]  /*11f0*/  @P6 STS [R18], R13 ;  /* 0x0000000d12006388 */ /* 0x000fe20000000800 */
[----:B--2---:R-:W-:-:S03]  /*1200*/  @!P5 IMAD.WIDE.U32 R38, R14, R4, R38 ;  /* 0x000000040e26d225 */ /* 0x004fc600078e0026 */
[----:B------:R2:W-:Y:S01]  /*1210*/  @P5 STS [R18+0x400], R12 ;  /* 0x0004000c12005388 */ /* 0x0005e20000000800 */
[----:B------:R-:W-:Y:S01]  /*1220*/  @!P5 IMAD R14, R14, R5, R39 ;  /* 0x000000050e0ed224 */ /* 0x000fe200078e0227 */
[C---:B----4-:R-:W-:Y:S01]  /*1230*/  @!P5 LEA R10, P0, R38.reuse, R10, 0x2 ;  /* 0x0000000a260ad211 */ /* 0x050fe200078010ff */
[----:B------:R-:W4:Y:S03]  /*1240*/  @!P3 LDC.64 R4, c[0x0][0x3d8] ;  /* 0x0000f600ff04bb82 */ /* 0x000f260000000a00 */
[----:B------:R-:W-:Y:S02]  /*1250*/  @!P5 LEA.HI.X R11, R38, R11, R14, 0x2, P0 ;  /* 0x0000000b260bd211 */ /* 0x000fe400000f140e */
[----:B------:R-:W-:-:S03]  /*1260*/  ISETP.GE.U32.AND P0, PT, R27, R19, PT ;  /* 0x000000131b00720c */ /* 0x000fc60003f06070 */
[----:B------:R-:W-:Y:S01]  /*1270*/  @!PT LDS RZ, [RZ] ;  /* 0x00000000fffff984 */ /* 0x000fe20000000800 */
[----:B------:R-:W-:Y:S01]  /*1280*/  @!PT LDS RZ, [RZ] ;  /* 0x00000000fffff984 */ /* 0x000fe20000000800 */
[----:B------:R-:W-:Y:S01]  /*1290*/  @!PT LDS RZ, [RZ] ;  /* 0x00000000fffff984 */ /* 0x000fe20000000800 */
[----:B------:R1:W-:Y:S01]  /*12a0*/  @!P5 LDGSTS.E.LTC128B [R18+0x400], desc[UR38][R10.64] ;  /* 0x004000000a12dfae */ /* 0x0003e2000b9a1226 */
[----:B------:R-:W1:Y:S03]  /*12b0*/  @!P2 LDC.64 R14, c[0x0][0x3d8] ;  /* 0x0000f600ff0eab82 */ /* 0x000e660000000a00 */
[----:B------:R2:W-:Y:S01]  /*12c0*/  @P4 STS [R18+0x800], R35 ;  /* 0x0008002312004388 */ /* 0x0005e20000000800 */
[----:B-----5:R-:W-:-:S04]  /*12d0*/  @!P4 IMAD.WIDE.U32 R44, R36, R6, R44 ;  /* 0x00000006242cc225 */ /* 0x020fc800078e002c */
[----:B---3--:R-:W3:Y:S01]  /*12e0*/  @!P4 LDC.64 R8, c[0x0][0x3c0] ;  /* 0x0000f000ff08cb82 */ /* 0x008ee20000000a00 */
[----:B------:R-:W-:Y:S02]  /*12f0*/  @!P4 IMAD R36, R36, R7, R45 ;  /* 0x000000072424c224 */ /* 0x000fe400078e022d */
[----:B----4-:R-:W-:-:S05]  /*1300*/  @!P3 IMAD.WIDE.U32 R42, R34, R4, R42 ;  /* 0x00000004222ab225 */ /* 0x010fca00078e002a */
[----:B--2---:R-:W2:Y:S08]  /*1310*/  @!P2 LDC.64 R12, c[0x0][0x3c0] ;  /* 0x0000f000ff0cab82 */ /* 0x004eb00000000a00 */
[----:B------:R-:W4:Y:S01]  /*1320*/  @!P0 LDC.64 R6, c[0x0][0x3d8] ;  /* 0x0000f600ff068b82 */ /* 0x000f220000000a00 */
[----:B------:R-:W-:Y:S01]  /*1330*/  @!P3 IMAD R35, R34, R5, R43 ;  /* 0x000000052223b224 */ /* 0x000fe200078e022b */
[----:B------:R-:W-:-:S06]  /*1340*/  @P3 MOV R34, 0xff800000 ;  /* 0xff80000000223802 */ /* 0x000fcc0000000f00 */
[----:B-1----:R-:W1:Y:S01]  /*1350*/  @!P1 LDC.64 R10, c[0x0][0x3d8] ;  /* 0x0000f600ff0a9b82 */ /* 0x002e620000000a00 */
[----:B---3--:R-:W-:-:S04]  /*1360*/  @!P4 LEA R38, P5, R44, R8, 0x2 ;  /* 0x000000082c26c211 */ /* 0x008fc800078a10ff */
[----:B------:R-:W-:Y:S01]  /*1370*/  @!P4 LEA.HI.X R39, R44, R9, R36, 0x2, P5 ;  /* 0x000000092c27c211 */ /* 0x000fe200028f1424 */
[----:B------:R-:W-:Y:S01]  /*1380*/  @!P2 IMAD.MOV.U32 R36, RZ, RZ, R28 ;  /* 0x000000ffff24a224 */ /* 0x000fe200078e001c */
[C---:B------:R-:W-:Y:S01]  /*1390*/  @!P3 LEA R20, P5, R42.reuse, R20, 0x2 ;  /* 0x000000142a14b211 */ /* 0x040fe200078a10ff */
[----:B------:R-:W3:Y:S02]  /*13a0*/  @!P1 LDC.64 R8, c[0x0][0x3c0] ;  /* 0x0000f000ff089b82 */ /* 0x000ee40000000a00 */
[----:B------:R-:W-:Y:S01]  /*13b0*/  @!PT LDS RZ, [RZ] ;  /* 0x00000000fffff984 */ /* 0x000fe20000000800 */
[----:B------:R-:W-:Y:S01]  /*13c0*/  @!PT LDS RZ, [RZ] ;  /* 0x00000000fffff984 */ /* 0x000fe20000000800 */
[----:B------:R-:W-:Y:S01]  /*13d0*/  @!PT LDS RZ, [RZ] ;  /* 0x00000000fffff984 */ /* 0x000fe20000000800 */
[----:B------:R-:W-:Y:S01]  /*13e0*/  @!P4 LDGSTS.E.LTC128B [R18+0x800], desc[UR38][R38.64] ;  /* 0x008000002612cfae */ /* 0x000fe2000b9a1226 */
[----:B------:R-:W-:Y:S01]  /*13f0*/  @!P3 LEA.HI.X R21, R42, R21, R35, 0x2, P5 ;  /* 0x000000152a15b211 */ /* 0x000fe200028f1423 */
[C---:B------:R-:W-:Y:S02]  /*1400*/  @!P2 IMAD.WIDE.U32 R36, R33.reuse, R14, R36 ;  /* 0x0000000e2124a225 */ /* 0x040fe400078e0024 */
[----:B------:R5:W-:Y:S02]  /*1410*/  @P3 STS [R18+0xc00], R34 ;  /* 0x000c002212003388 */ /* 0x000be40000000800 */
[----:B------:R-:W4:Y:S01]  /*1420*/  @!P0 LDC.64 R4, c[0x0][0x3c0] ;  /* 0x0000f000ff048b82 */ /* 0x000f220000000a00 */
[----:B------:R-:W-:Y:S01]  /*1430*/  @!P0 IMAD.MOV.U32 R35, RZ, RZ, R31 ;  /* 0x000000ffff238224 */ /* 0x000fe200078e001f */
[----:B------:R-:W-:Y:S01]  /*1440*/  @!PT LDS RZ, [RZ] ;  /* 0x00000000fffff984 */ /* 0x000fe20000000800 */
[----:B------:R-:W-:Y:S01]  /*1450*/  @!PT LDS RZ, [RZ] ;  /* 0x00000000fffff984 */ /* 0x000fe20000000800 */
[----:B------:R-:W-:Y:S01]  /*1460*/  @!PT LDS RZ, [RZ] ;  /* 0x00000000fffff984 */ /* 0x000fe20000000800 */
[----:B------:R1:W-:Y:S01]  /*1470*/  @!P3 LDGSTS.E.LTC128B [R18+0xc00], desc[UR38][R20.64] ;  /* 0x00c000001412bfae */ /* 0x0003e2000b9a1226 */
[----:B------:R-:W-:Y:S01]  /*1480*/  @!P2 IMAD R15, R33, R15, R37 ;  /* 0x0000000f210fa224 */ /* 0x000fe200078e0225 */
[----:B--2---:R-:W-:-:S04]  /*1490*/  @!P2 LEA R12, P3, R36, R12, 0x2 ;  /* 0x0000000c240ca211 */ /* 0x004fc800078610ff */
[----:B------:R-:W-:Y:S01]  /*14a0*/  @!P2 LEA.HI.X R13, R36, R13, R15, 0x2, P3 ;  /* 0x0000000d240da211 */ /* 0x000fe200018f140f */
[----:B-----5:R-:W-:-:S05]  /*14b0*/  @P2 IMAD.MOV.U32 R34, RZ, RZ, -0x800000 ;  /* 0xff800000ff222424 */ /* 0x020fca00078e00ff */
[----:B------:R2:W-:Y:S01]  /*14c0*/  @P2 STS [R18+0x1000], R34 ;  /* 0x0010002212002388 */ /* 0x0005e20000000800 */
[----:B-1----:R-:W-:Y:S02]  /*14d0*/  @!P1 IMAD.MOV.U32 R20, RZ, RZ, R28 ;  /* 0x000000ffff149224 */ /* 0x002fe400078e001c */
[----:B------:R-:W-:Y:S01]  /*14e0*/  @!P1 IMAD.MOV.U32 R21, RZ, RZ, R31 ;  /* 0x000000ffff159224 */ /* 0x000fe200078e001f */
[----:B------:R-:W-:Y:S01]  /*14f0*/  @!PT LDS RZ, [RZ] ;  /* 0x00000000fffff984 */ /* 0x000fe20000000800 */
[----:B------:R-:W-:Y:S01]  /*1500*/  @!PT LDS RZ, [RZ] ;  /* 0x00000000fffff984 */ /* 0x000fe20000000800 */
[----:B------:R-:W-:Y:S01]  /*1510*/  @!PT LDS RZ, [RZ] ;  /* 0x00000000fffff984 */ /* 0x000fe20000000800 */
[----:B------:R1:W-:Y:S01]  /*1520*/  @!P2 LDGSTS.E.LTC128B [R18+0x1000], desc[UR38][R12.64] ;  /* 0x010000000c12afae */ /* 0x0003e2000b9a1226 */
[----:B------:R-:W-:Y:S01]  /*1530*/  @!P1 IMAD.WIDE.U32 R20, R32, R10, R20 ;  /* 0x0000000a20149225 */ /* 0x000fe200078e0014 */
[----:B------:R-:W-:-:S03]  /*1540*/  IADD3 R10, PT, PT, R16, 0x70, RZ ;  /* 0x00000070100a7810 */ /* 0x000fc60007ffe0ff */
[----:B------:R-:W-:Y:S01]  /*1550*/  @!P1 IMAD R11, R32, R11, R21 ;  /* 0x0000000b200b9224 */ /* 0x000fe200078e0215 */
[----:B------:R-:W-:Y:S02]  /*1560*/  ISETP.GE.U32.AND P5, PT, R10, R19, PT ;  /* 0x000000130a00720c */ /* 0x000fe40003fa6070 */
[----:B---3--:R-:W-:-:S04]  /*1570*/  @!P1 LEA R8, P4, R20, R8, 0x2 ;  /* 0x0000000814089211 */ /* 0x008fc800078810ff */
[----:B------:R-:W-:Y:S01]  /*1580*/  @!P1 LEA.HI.X R9, R20, R9, R11, 0x2, P4 ;  /* 0x0000000914099211 */ /* 0x000fe200020f140b */
[----:B--2---:R-:W-:-:S04]  /*1590*/  @!P0 IMAD.MOV.U32 R34, RZ, RZ, R28 ;  /* 0x000000ffff228224 */ /* 0x004fc800078e001c */
[----:B----4-:R-:W-:Y:S01]  /*15a0*/  @!P0 IMAD.WIDE.U32 R34, R27, R6, R34 ;  /* 0x000000061b228225 */ /* 0x010fe200078e0022 */
        /* <DEDUP_REMOVED lines=30> */
.L_x_397:
[----:B------:R-:W-:Y:S05]  /*1790*/  BSYNC.RECONVERGENT B0 ;  /* 0x0000000000007941 */ /* 0x000fea0003800200 */
.L_x_396:
[----:B------:R-:W3:Y:S01]  /*17a0*/  LDCU UR4, c[0x0][0x38c] ;  /* 0x00007180ff0477ac */ /* 0x000ee20008000800 */
[----:B-1----:R-:W-:Y:S01]  /*17b0*/  VIADD R5, R16, UR36 ;  /* 0x0000002410057c36 */ /* 0x002fe20008000000 */
[----:B------:R-:W-:Y:S01]  /*17c0*/  ISETP.NE.AND P0, PT, R17, 0x1, PT ;  /* 0x000000011100780c */ /* 0x000fe20003f05270 */
[C---:B------:R-:W-:Y:S01]  /*17d0*/  IMAD.SHL.U32 R15, R2.reuse, 0x4, RZ ;  /* 0x00000004020f7824 */ /* 0x040fe200078e00ff */
[----:B------:R-:W1:Y:S01]  /*17e0*/  LDCU.64 UR6, c[0x0][0x3b0] ;  /* 0x00007600ff0677ac */ /* 0x000e620008000a00 */
[----:B------:R-:W-:Y:S01]  /*17f0*/  IMAD.HI.U32 R3, R5, R3, RZ ;  /* 0x0000000305037227 */ /* 0x000fe200078e00ff */
[----:B------:R-:W0:Y:S02]  /*1800*/  LDGDEPBAR ;  /* 0x00000000000079af */ /* 0x000e240000000000 */
[----:B------:R-:W-:Y:S01]  /*1810*/  LOP3.LUT R15, R15, 0x3c, RZ, 0xc0, !PT ;  /* 0x0000003c0f0f7812 */ /* 0x000fe200078ec0ff */
[----:B--2---:R-:W-:Y:S01]  /*1820*/  IMAD.SHL.U32 R18, R23, 0x40, RZ ;  /* 0x0000004017127824 */ /* 0x004fe200078e00ff */
[----:B------:R-:W-:Y:S01]  /*1830*/  SHF.R.U32.HI R3, RZ, R0, R3 ;  /* 0x00000000ff037219 */ /* 0x000fe20000011603 */
[----:B------:R-:W-:-:S03]  /*1840*/  IMAD.SHL.U32 R34, R2, 0x10, RZ ;  /* 0x0000001002227824 */ /* 0x000fc600078e00ff */
[C---:B------:R-:W-:Y:S02]  /*1850*/  SEL R3, R5.reuse, R3, !P0 ;  /* 0x0000000305037207 */ /* 0x040fe40004000000 */
[----:B------:R-:W-:Y:S02]  /*1860*/  ISETP.GE.U32.AND P0, PT, R5, R22, PT ;  /* 0x000000160500720c */ /* 0x000fe40003f06070 */
[----:B---3--:R-:W-:Y:S01]  /*1870*/  IADD3 R14, PT, PT, -R18, UR4, RZ ;  /* 0x00000004120e7c10 */ /* 0x008fe2000fffe1ff */
[----:B------:R-:W-:Y:S01]  /*1880*/  IMAD.MOV R0, RZ, RZ, -R3 ;  /* 0x000000ffff007224 */ /* 0x000fe200078e0a03 */
[----:B------:R-:W-:Y:S01]  /*1890*/  SEL R6, R3, 0xffffffff, !P0 ;  /* 0xffffffff03067807 */ /* 0x000fe20004000000 */
        /* <DEDUP_REMOVED lines=11> */
[----:B------:R-:W-:Y:S01]  /*1950*/  IMAD R48, R7, UR6, RZ ;  /* 0x0000000607307c24 */ /* 0x000fe2000f8e02ff */
[C---:B------:R-:W-:Y:S02]  /*1960*/  LOP3.LUT R17, R26.reuse, 0x3f0, R2, 0xf8, !PT ;  /* 0x000003f01a117812 */ /* 0x040fe400078ef802 */
[----:B------:R-:W-:Y:S01]  /*1970*/  LOP3.LUT R34, R26, 0xf0, R34, 0xf8, !PT ;  /* 0x000000f01a227812 */ /* 0x000fe200078ef822 */
[----:B------:R-:W-:Y:S02]  /*1980*/  IMAD R48, R3, UR7, R48 ;  /* 0x0000000703307c24 */ /* 0x000fe4000f8e0230 */
[----:B--2---:R-:W-:Y:S01]  /*1990*/  IMAD R4, R39, UR4, RZ ;  /* 0x0000000427047c24 */ /* 0x004fe2000f8e02ff */
[----:B------:R-:W1:Y:S01]  /*19a0*/  @!P0 LDC.64 R10, c[0x0][0x3a8] ;  /* 0x0000ea00ff0a8b82 */ /* 0x000e620000000a00 */
[----:B------:R-:W-:Y:S01]  /*19b0*/  IMAD.WIDE.U32 R12, R38, UR4, R18 ;  /* 0x00000004260c7c25 */ /* 0x000fe2000f8e0012 */
[----:B------:R-:W-:-:S03]  /*19c0*/  LOP3.LUT R34, R34, 0xf, R16, 0x78, !PT ;  /* 0x0000000f22227812 */ /* 0x000fc600078e7810 */
[----:B------:R-:W-:Y:S01]  /*19d0*/  IMAD R4, R38, UR5, R4 ;  /* 0x0000000526047c24 */ /* 0x000fe2000f8e0204 */
[----:B------:R-:W2:Y:S02]  /*19e0*/  LDCU.64 UR4, c[0x0][0x380] ;  /* 0x00007000ff0477ac */ /* 0x000ea40008000a00 */
[----:B------:R-:W4:Y:S01]  /*19f0*/  @!P4 LDC.64 R8, c[0x0][0x3a8] ;  /* 0x0000ea00ff08cb82 */ /* 0x000f220000000a00 */
[----:B------:R-:W-:Y:S01]  /*1a00*/  IMAD.IADD R13, R13, 0x1, R4 ;  /* 0x000000010d0d7824 */ /* 0x000fe200078e0204 */
[----:B------:R-:W-:Y:S01]  /*1a10*/  MOV R4, 0x400 ;  /* 0x0000040000047802 */ /* 0x000fe20000000f00 */
[----:B------:R-:W-:-:S04]  /*1a20*/  IMAD.WIDE.U32 R20, R3, UR6, R12 ;  /* 0x0000000603147c25 */ /* 0x000fc8000f8e000c */
[----:B------:R-:W-:Y:S01]  /*1a30*/  IMAD.IADD R43, R48, 0x1, R21 ;  /* 0x00000001302b7824 */ /* 0x000fe200078e0215 */
[----:B---3--:R-:W-:-:S05]  /*1a40*/  LEA R0, R0, R4, 0x18 ;  /* 0x0000000400007211 */ /* 0x008fca00078ec0ff */
[--C-:B------:R-:W-:Y:S01]  /*1a50*/  IMAD R17, R17, 0x10, R0.reuse ;  /* 0x0000001011117824 */ /* 0x100fe200078e0200 */
[----:B--2---:R-:W-:Y:S01]  /*1a60*/  LEA R42, P3, R20, UR4, 0x2 ;  /* 0x00000004142a7c11 */ /* 0x004fe2000f8610ff */
[----:B------:R-:W-:Y:S01]  /*1a70*/  IMAD R34, R34, 0x4, R0 ;  /* 0x0000000422227824 */ /* 0x000fe200078e0200 */
[C---:B-1----:R-:W-:Y:S02]  /*1a80*/  @!P0 IADD3 R10, P2, PT, R15.reuse, R10, RZ ;  /* 0x0000000a0f0a8210 */ /* 0x042fe40007f5e0ff */
[----:B------:R-:W-:Y:S02]  /*1a90*/  LEA.HI.X R43, R20, UR5, R43, 0x2, P3 ;  /* 0x00000005142b7c11 */ /* 0x000fe400098f142b */
[-C--:B------:R-:W-:Y:S01]  /*1aa0*/  @!P0 LEA R24, P3, R15, R42.reuse, 0x2 ;  /* 0x0000002a0f188211 */ /* 0x080fe200078610ff */
[----:B------:R-:W-:Y:S01]  /*1ab0*/  @!P0 IMAD.X R11, RZ, RZ, R11, P2 ;  /* 0x000000ffff0b8224 */ /* 0x000fe200010e060b */
[----:B----4-:R-:W-:Y:S02]  /*1ac0*/  @!P4 LEA R12, P1, R8, R15, 0x1 ;  /* 0x0000000f080cc211 */ /* 0x010fe400078208ff */
[----:B------:R-:W-:Y:S01]  /*1ad0*/  @!P0 LEA R20, P2, R10, R42, 0x2 ;  /* 0x0000002a0a148211 */ /* 0x000fe200078410ff */
[----:B------:R-:W-:Y:S01]  /*1ae0*/  @!P0 IMAD.X R25, RZ, RZ, R43, P3 ;  /* 0x000000ffff198224 */ /* 0x000fe200018e062b */
[----:B------:R-:W-:-:S02]  /*1af0*/  @!P4 LEA.HI.X R9, R8, RZ, R9, 0x1, P1 ;  /* 0x000000ff0809c211 */ /* 0x000fc400008f0c09 */
[----:B------:R-:W-:Y:S02]  /*1b00*/  @!P4 LEA R8, P1, R12, R42, 0x2 ;  /* 0x0000002a0c08c211 */ /* 0x000fe400078210ff */
[-C--:B------:R-:W-:Y:S01]  /*1b10*/  @!P0 LEA.HI.X R21, R10, R43.reuse, R11, 0x2, P2 ;  /* 0x0000002b0a158211 */ /* 0x080fe200010f140b */
[----:B------:R-:W-:Y:S01]  /*1b20*/  @!PT LDS RZ, [RZ] ;  /* 0x00000000fffff984 */ /* 0x000fe20000000800 */
[----:B------:R-:W-:Y:S01]  /*1b30*/  @!PT LDS RZ, [RZ] ;  /* 0x00000000fffff984 */ /* 0x000fe20000000800 */
[----:B------:R-:W-:Y:S01]  /*1b40*/  @!PT LDS RZ, [RZ] ;  /* 0x00000000fffff984 */ /* 0x000fe20000000800 */
[----:B------:R1:W-:Y:S01]  /*1b50*/  @!P0 LDGSTS.E.BYPASS.LTC128B.128 [R17+0x2040], desc[UR38][R24.64] ;  /* 0x0204000018118fae */ /* 0x0003e2000b981a26 */
[----:B------:R-:W-:-:S03]  /*1b60*/  @!P4 LEA.HI.X R9, R12, R43, R9, 0x2, P1 ;  /* 0x0000002b0c09c211 */ /* 0x000fc600008f1409 */
[----:B------:R-:W0:Y:S04]  /*1b70*/  LDGDEPBAR ;  /* 0x00000000000079af */ /* 0x000e280000000000 */
        /* <DEDUP_REMOVED lines=53> */
[----:B------:R-:W-:Y:S02]  /*1ed0*/  @P2 LOP3.LUT R30, R26, 0x10, RZ, 0xfc, !PT ;  /* 0x000000101a1e2812 */ /* 0x000fe400078efcff */
[----:B------:R-:W-:Y:S02]  /*1ee0*/  FSETP.NEU.FTZ.AND P2, PT, R28, -INF , PT ;  /* 0xff8000001c00780b */ /* 0x000fe40003f5d000 */
        /* <DEDUP_REMOVED lines=13> */
[----:B------:R-:W-:Y:S02]  /*1fc0*/  @P1 LOP3.LUT R30, R26, 0x60, RZ, 0xfc, !PT ;  /* 0x000000601a1e1812 */ /* 0x000fe400078efcff */
[----:B------:R-:W-:-:S03]  /*1fd0*/  LOP3.LUT P1, RZ, R23, 0xf, R2, 0xf8, !PT ;  /* 0x0000000f17ff7812 */ /* 0x000fc6000782f802 */
        /* <DEDUP_REMOVED lines=49> */
.L_x_399:
[----:B------:R-:W-:Y:S05]  /*22f0*/  BSYNC.RECONVERGENT B0 ;  /* 0x0000000000007941 */ /* 0x000fea0003800200 */
.L_x_398:
[----:B------:R-:W-:Y:S01]  /*2300*/  IMAD R37, R16, 0x4, R0 ;  /* 0x0000000410257824 */ /* 0x000fe200078e0200 */
[----:B------:R-:W-:Y:S01]  /*2310*/  STS [R34], R21 ;  /* 0x0000001522007388 */ /* 0x000fe20000000800 */
[----:B------:R-:W-:Y:S01]  /*2320*/  BSSY.RECONVERGENT B1, `(.L_x_400) ;  /* 0x00000e8000017945 */ /* 0x000fe20003800200 */
[----:B------:R-:W-:Y:S02]  /*2330*/  VIADD R40, R17, 0x2040 ;  /* 0x0000204011287836 */ /* 0x000fe40000000000 */
[----:B------:R-:W-:Y:S01]  /*2340*/  STS [R34+0x400], R20 ;  /* 0x0004001422007388 */ /* 0x000fe20000000800 */
[----:B------:R-:W-:-:S03]  /*2350*/  IMAD.IADD R49, R47, 0x1, R48 ;  /* 0x000000012f317824 */ /* 0x000fc600078e0230 */
[----:B------:R2:W-:Y:S04]  /*2360*/  STS [R34+0x800], R13 ;  /* 0x0008000d22007388 */ /* 0x0005e80000000800 */
[----:B------:R-:W-:Y:S04]  /*2370*/  STS [R34+0xc00], R11 ;  /* 0x000c000b22007388 */ /* 0x000fe80000000800 */
        /* <DEDUP_REMOVED lines=24> */
.L_x_404:
[----:B------:R-:W-:Y:S01]  /*2500*/  ISETP.GE.AND P2, PT, R6, RZ, PT ;  /* 0x000000ff0600720c */ /* 0x000fe20003f46270 */
[C---:B------:R-:W-:Y:S01]  /*2510*/  VIADD R3, R9.reuse, 0x3 ;  /* 0x0000000309037836 */ /* 0x040fe20000000000 */
[C---:B------:R-:W-:Y:S01]  /*2520*/  IADD3 R45, PT, PT, R9.reuse, 0x4, RZ ;  /* 0x00000004092d7810 */ /* 0x040fe20007ffe0ff */
[C---:B-1----:R-:W-:Y:S02]  /*2530*/  VIADD R26, R9.reuse, 0x5 ;  /* 0x00000005091a7836 */ /* 0x042fe40000000000 */
[----:B------:R-:W-:Y:S01]  /*2540*/  IMAD.SHL.U32 R5, R9, 0x10, RZ ;  /* 0x0000001009057824 */ /* 0x000fe200078e00ff */
[-C--:B------:R-:W-:Y:S01]  /*2550*/  ISETP.GT.OR P0, PT, R3, R37.reuse, !P4 ;  /* 0x000000250300720c */ /* 0x080fe20006704670 */
[----:B------:R-:W-:Y:S01]  /*2560*/  VIADD R8, R9, 0x2 ;  /* 0x0000000209087836 */ /* 0x000fe20000000000 */
[----:B------:R-:W-:Y:S02]  /*2570*/  ISETP.GT.OR P3, PT, R26, R37, !P2 ;  /* 0x000000251a00720c */ /* 0x000fe40005764670 */
[-C--:B------:R-:W-:Y:S01]  /*2580*/  ISETP.GE.OR P0, PT, R15, R14.reuse, P0 ;  /* 0x0000000e0f00720c */ /* 0x080fe20000706670 */
[----:B------:R-:W-:Y:S01]  /*2590*/  IMAD.SHL.U32 R7, R8, 0x10, RZ ;  /* 0x0000001008077824 */ /* 0x000fe200078e00ff */
[----:B------:R-:W-:Y:S02]  /*25a0*/  LOP3.LUT R5, R5, 0x3fffffc0, RZ, 0xc0, !PT ;  /* 0x3fffffc005057812 */ /* 0x000fe400078ec0ff */
[----:B------:R-:W-:Y:S02]  /*25b0*/  ISETP.GE.OR P3, PT, R15, R14, P3 ;  /* 0x0000000e0f00720c */ /* 0x000fe40001f66670 */
[--C-:B------:R-:W-:Y:S02]  /*25c0*/  LOP3.LUT R5, R5, 0xf, R16.reuse, 0xf8, !PT ;  /* 0x0000000f05057812 */ /* 0x100fe400078ef810 */
[----:B------:R-:W-:Y:S02]  /*25d0*/  LOP3.LUT R7, R7, 0x3fffffe0, RZ, 0xc0, !PT ;  /* 0x3fffffe007077812 */ /* 0x000fe400078ec0ff */
[----:B------:R-:W-:Y:S02]  /*25e0*/  LOP3.LUT R5, R5, 0xc, R9, 0x78, !PT ;  /* 0x0000000c05057812 */ /* 0x000fe400078e7809 */
[----:B------:R-:W-:Y:S01]  /*25f0*/  LOP3.LUT R7, R7, 0xf, R16, 0xf8, !PT ;  /* 0x0000000f07077812 */ /* 0x000fe200078ef810 */
[----:B------:R-:W1:Y:S01]  /*2600*/  @!P0 LDC.64 R20, c[0x0][0x3a8] ;  /* 0x0000ea00ff148b82 */ /* 0x000e620000000a00 */
[----:B------:R-:W-:Y:S02]  /*2610*/  @!P0 IMAD.MOV.U32 R22, RZ, RZ, R15 ;  /* 0x000000ffff168224 */ /* 0x000fe400078e000f */
[----:B------:R-:W-:Y:S01]  /*2620*/  @!P0 IMAD.MOV.U32 R23, RZ, RZ, RZ ;  /* 0x000000ffff178224 */ /* 0x000fe200078e00ff */
[----:B------:R-:W-:Y:S01]  /*2630*/  LOP3.LUT R7, R7, 0xe, R8, 0x78, !PT ;  /* 0x0000000e07077812 */ /* 0x000fe200078e7808 */
[--C-:B------:R-:W-:Y:S03]  /*2640*/  IMAD R5, R5, 0x4, R0.reuse ;  /* 0x0000000405057824 */ /* 0x100fe600078e0200 */
[----:B------:R-:W2:Y:S01]  /*2650*/  @!P3 LDC.64 R24, c[0x0][0x3a8] ;  /* 0x0000ea00ff18bb82 */ /* 0x000ea20000000a00 */
[----:B------:R-:W-:Y:S02]  /*2660*/  IMAD R7, R7, 0x4, R0 ;  /* 0x0000000407077824 */ /* 0x000fe400078e0200 */
[----:B------:R-:W3:Y:S01]  /*2670*/  LDS R5, [R5] ;  /* 0x0000000005057984 */ /* 0x000ee20000000800 */
[C---:B-1----:R-:W-:Y:S04]  /*2680*/  @!P0 IMAD.WIDE.U32 R22, R3.reuse, R20, R22 ;  /* 0x0000001403168225 */ /* 0x042fe800078e0016 */
[----:B------:R-:W-:Y:S01]  /*2690*/  @!P0 IMAD R21, R3, R21, R23 ;  /* 0x0000001503158224 */ /* 0x000fe200078e0217 */
[C---:B------:R-:W-:Y:S01]  /*26a0*/  @!P0 LEA R20, P1, R22.reuse, R42, 0x2 ;  /* 0x0000002a16148211 */ /* 0x040fe200078210ff */
[----:B------:R-:W-:Y:S03]  /*26b0*/  VIADD R3, R9, 0x1 ;  /* 0x0000000109037836 */ /* 0x000fe60000000000 */
[----:B------:R-:W-:Y:S01]  /*26c0*/  @!P0 LEA.HI.X R21, R22, R43, R21, 0x2, P1 ;  /* 0x0000002b16158211 */ /* 0x000fe200008f1415 */
[----:B------:R-:W-:Y:S01]  /*26d0*/  IMAD.SHL.U32 R4, R3, 0x10, RZ ;  /* 0x0000001003047824 */ /* 0x000fe200078e00ff */
[----:B------:R-:W-:Y:S03]  /*26e0*/  ISETP.GT.OR P1, PT, R45, R37, !P2 ;  /* 0x000000252d00720c */ /* 0x000fe60005724670 */
[----:B------:R-:W-:Y:S01]  /*26f0*/  @!PT LDS RZ, [RZ] ;  /* 0x00000000fffff984 */ /* 0x000fe20000000800 */
[----:B------:R-:W-:Y:S01]  /*2700*/  @!PT LDS RZ, [RZ] ;  /* 0x00000000fffff984 */ /* 0x000fe20000000800 */
[----:B------:R-:W-:Y:S01]  /*2710*/  @!PT LDS RZ, [RZ] ;  /* 0x00000000fffff984 */ /* 0x000fe20000000800 */
[----:B------:R1:W-:Y:S01]  /*2720*/  @!P0 LDGSTS.E.BYPASS.LTC128B.128 [R17+0x5040], desc[UR38][R20.64] ;  /* 0x0504000014118fae */ /* 0x0003e2000b981a26 */
[-C--:B------:R-:W-:Y:S02]  /*2730*/  ISETP.GE.OR P1, PT, R15, R14.reuse, P1 ;  /* 0x0000000e0f00720c */ /* 0x080fe40000f26670 */
[----:B------:R-:W-:Y:S02]  /*2740*/  LOP3.LUT R4, R4, 0x7fffffd0, RZ, 0xc0, !PT ;  /* 0x7fffffd004047812 */ /* 0x000fe400078ec0ff */
[----:B------:R-:W0:Y:S02]  /*2750*/  LDGDEPBAR ;  /* 0x00000000000079af */ /* 0x000e240000000000 */
[----:B------:R-:W-:Y:S04]  /*2760*/  LOP3.LUT R4, R4, 0xf, R16, 0xf8, !PT ;  /* 0x0000000f04047812 */ /* 0x000fe800078ef810 */
[C---:B------:R-:W-:Y:S01]  /*2770*/  LOP3.LUT R3, R4.reuse, 0xd, R3, 0x78, !PT ;  /* 0x0000000d04037812 */ /* 0x040fe200078e7803 */
[----:B------:R-:W-:Y:S01]  /*2780*/  VIADD R8, R4, 0x20 ;  /* 0x0000002004087836 */ /* 0x000fe20000000000 */
[----:B---3--:R-:W-:Y:S01]  /*2790*/  FSETP.GT.FTZ.AND P0, PT, R5, RZ, PT ;  /* 0x000000ff0500720b */ /* 0x008fe20003f14000 */
[----:B------:R-:W-:Y:S01]  /*27a0*/  @!P1 IMAD.MOV.U32 R23, RZ, RZ, RZ ;  /* 0x000000ffff179224 */ /* 0x000fe200078e00ff */
[----:B------:R-:W-:Y:S01]  /*27b0*/  @!P1 MOV R22, R15 ;  /* 0x0000000f00169202 */ /* 0x000fe20000000f00 */
[----:B------:R-:W-:Y:S01]  /*27c0*/  IMAD R3, R3, 0x4, R0 ;  /* 0x0000000403037824 */ /* 0x000fe200078e0200 */
[----:B------:R-:W-:Y:S02]  /*27d0*/  ISETP.LT.OR P0, PT, R6, RZ, !P0 ;  /* 0x000000ff0600720c */ /* 0x000fe40004701670 */
[----:B------:R-:W-:Y:S02]  /*27e0*/  SHF.R.U32.HI R4, RZ, 0x4, R8 ;  /* 0x00000004ff047819 */ /* 0x000fe40000011608 */
[----:B------:R-:W-:Y:S02]  /*27f0*/  ISETP.GE.OR P0, PT, R15, R14, P0 ;  /* 0x0000000e0f00720c */ /* 0x000fe40000706670 */
[----:B------:R-:W-:Y:S01]  /*2800*/  LOP3.LUT R4, R8, 0xf, R4, 0x78, !PT ;  /* 0x0000000f08047812 */ /* 0x000fe200078e7804 */
[----:B-1----:R-:W1:Y:S01]  /*2810*/  @!P1 LDC.64 R20, c[0x0][0x3a8] ;  /* 0x0000ea00ff149b82 */ /* 0x002e620000000a00 */
[----:B------:R-:W-:Y:S04]  /*2820*/  DEPBAR.LE SB0, 0x3 ;  /* 0x000080c00000791a */ /* 0x000fe80000000000 */
[----:B------:R-:W3:Y:S01]  /*2830*/  LDS R3, [R3] ;  /* 0x0000000003037984 */ /* 0x000ee20000000800 */
[----:B------:R-:W-:Y:S02]  /*2840*/  IMAD R4, R4, 0x4, R0 ;  /* 0x0000000404047824 */ /* 0x000fe400078e0200 */
[C---:B-1----:R-:W-:Y:S04]  /*2850*/  @!P1 IMAD.WIDE.U32 R22, R45.reuse, R20, R22 ;  /* 0x000000142d169225 */ /* 0x042fe800078e0016 */
[----:B------:R-:W-:Y:S01]  /*2860*/  @!P1 IMAD R21, R45, R21, R23 ;  /* 0x000000152d159224 */ /* 0x000fe200078e0217 */
[C---:B------:R-:W-:Y:S04]  /*2870*/  @!P1 LEA R28, P6, R22.reuse, R42, 0x2 ;  /* 0x0000002a161c9211 */ /* 0x040fe800078c10ff */
[----:B------:R-:W-:Y:S02]  /*2880*/  @!P1 LEA.HI.X R29, R22, R43, R21, 0x2, P6 ;  /* 0x0000002b161d9211 */ /* 0x000fe400030f1415 */
        /* <DEDUP_REMOVED lines=8> */
[----:B------:R-:W-:Y:S02]  /*2910*/  ISETP.GE.OR P1, PT, R15, R14, P1 ;  /* 0x0000000e0f00720c */ /* 0x000fe40000f26670 */
[----:B----4-:R-:W-:Y:S01]  /*2920*/  @!P3 MOV R29, RZ ;  /* 0x000000ff001db202 */ /* 0x010fe20000000f00 */
[----:B------:R-:W-:Y:S01]  /*2930*/  @!P3 IMAD.MOV.U32 R28, RZ, RZ, R15 ;  /* 0x000000ffff1cb224 */ /* 0x000fe200078e000f */
[----:B------:R-:W-:Y:S04]  /*2940*/  DEPBAR.LE SB0, 0x3 ;  /* 0x000080c00000791a */ /* 0x000fe80000000000 */
[----:B------:R-:W3:Y:S01]  /*2950*/  LDS R7, [R7] ;  /* 0x0000000007077984 */ /* 0x000ee20000000800 */
[C---:B--2---:R-:W-:Y:S04]  /*2960*/  @!P3 IMAD.WIDE.U32 R28, R26.reuse, R24, R28 ;  /* 0x000000181a1cb225 */ /* 0x044fe800078e001c */
[C---:B-1----:R-:W-:Y:S01]  /*2970*/  @!P0 FFMA.FTZ R10, R5.reuse, R20, R10 ;  /* 0x00000014050a8223 */ /* 0x042fe2000001000a */
[C---:B------:R-:W-:Y:S01]  /*2980*/  @!P0 FFMA.FTZ R11, R5.reuse, R21, R11 ;  /* 0x00000015050b8223 */ /* 0x040fe2000001000b */
[----:B------:R-:W-:Y:S01]  /*2990*/  @!P3 IMAD R25, R26, R25, R29 ;  /* 0x000000191a19b224 */ /* 0x000fe200078e021d */
[C---:B------:R-:W-:Y:S01]  /*29a0*/  @!P3 LEA R30, P6, R28.reuse, R42, 0x2 ;  /* 0x0000002a1c1eb211 */ /* 0x040fe200078c10ff */
[C---:B------:R-:W-:Y:S01]  /*29b0*/  @!P0 FFMA.FTZ R12, R5.reuse, R22, R12 ;  /* 0x00000016050c8223 */ /* 0x040fe2000001000c */
[----:B------:R-:W-:Y:S02]  /*29c0*/  @!P0 FFMA.FTZ R13, R5, R23, R13 ;  /* 0x00000017050d8223 */ /* 0x000fe4000001000d */
        /* <DEDUP_REMOVED lines=14> */
[----:B------:R-:W-:Y:S04]  /*2ab0*/  DEPBAR.LE SB0, 0x3 ;  /* 0x000080c00000791a */ /* 0x000fe80000000000 */
[----:B------:R-:W3:Y:S01]  /*2ac0*/  LDS R4, [R4] ;  /* 0x0000000004047984 */ /* 0x000ee20000000800 */
[----:B--2---:R-:W-:Y:S01]  /*2ad0*/  @!P3 MOV R30, R15 ;  /* 0x0000000f001eb202 */ /* 0x004fe20000000f00 */
        /* <DEDUP_REMOVED lines=20> */
[----:B--2---:R-:W-:Y:S01]  /*2c20*/  IMAD.MOV.U32 R9, RZ, RZ, R45 ;  /* 0x000000ffff097224 */ /* 0x004fe200078e002d */
        /* <DEDUP_REMOVED lines=11> */
.L_x_403:
[----:B------:R-:W-:Y:S05]  /*2ce0*/  BSYNC.RECONVERGENT B0 ;  /* 0x0000000000007941 */ /* 0x000fea0003800200 */
.L_x_402:
        /* <DEDUP_REMOVED lines=32> */
.L_x_405:
        /* <DEDUP_REMOVED lines=43> */
.L_x_401:
[----:B------:R-:W-:Y:S05]  /*31a0*/  BSYNC.RECONVERGENT B1 ;  /* 0x0000000000017941 */ /* 0x000fea0003800200 */
.L_x_400:
        /* <DEDUP_REMOVED lines=20> */
        .weak           $__internal_9_$__cuda_sm20_div_u64
        .type           $__internal_9_$__cuda_sm20_div_u64,@function
        .size           $__internal_9_$__cuda_sm20_div_u64,(.L_x_1999 - $__internal_9_$__cuda_sm20_div_u64)
$__internal_9_$__cuda_sm20_div_u64:
        /* <DEDUP_REMOVED lines=60> */
[----:B------:R-:W-:Y:S06]  /*36b0*/  RET.REL.NODEC R6 `(_ZN7cutlass13device_kernelIN5flash19FlashAttnFwdCombineIN4cute5tupleIJNS3_1CILi16EEENS5_ILi64EEEEEELi7ELi256ELi1ELb0ELb1ENS_10bfloat16_tEfNS_4arch4Sm90EEEEEvNT_6ParamsE) ;  /* 0xffffffc806507950 */ /* 0x000fec0003c3ffff */
.L_x_406:
        /* <DEDUP_REMOVED lines=12> */
.L_x_1999:


//--------------------- .text._ZN7cutlass13device_kernelIN5flash19FlashAttnFwdCombineIN4cute5tupleIJNS3_1CILi16EEENS5_ILi64EEEEEELi6ELi256ELi1ELb0ELb1ENS_10bfloat16_tEfNS_4arch4Sm90EEEEEvNT_6ParamsE --------------------------
	.section	.text._ZN7cutlass13device_kernelIN5flash19FlashAttnFwdCombineIN4cute5tupleIJNS3_1CILi16EEENS5_ILi64EEEEEELi6ELi256ELi1ELb0ELb1ENS_10bfloat16_tEfNS_4arch4Sm90EEEEEvNT_6ParamsE,"ax",@progbits
	.align	128
.text._ZN7cutlass13device_kernelIN5flash19FlashAttnFwdCombineIN4cute5tupleIJNS3_1CILi16EEENS5_ILi64EEEEEELi6ELi256ELi1ELb0ELb1ENS_10bfloat16_tEfNS_4arch4Sm90EEEEEvNT_6ParamsE:
        .type           _ZN7cutlass13device_kernelIN5flash19FlashAttnFwdCombineIN4cute5tupleIJNS3_1CILi16EEENS5_ILi64EEEEEELi6ELi256ELi1ELb0ELb1ENS_10bfloat16_tEfNS_4arch4Sm90EEEEEvNT_6ParamsE,@function
        .size           _ZN7cutlass13device_kernelIN5flash19FlashAttnFwdCombineIN4cute5tupleIJNS3_1CILi16EEENS5_ILi64EEEEEELi6ELi256ELi1ELb0ELb1ENS_10bfloat16_tEfNS_4arch4Sm90EEEEEvNT_6ParamsE,(.L_x_2001 - _ZN7cutlass13device_kernelIN5flash19FlashAttnFwdCombineIN4cute5tupleIJNS3_1CILi16EEENS5_ILi64EEEEEELi6ELi256ELi1ELb0ELb1ENS_10bfloat16_tEfNS_4arch4Sm90EEEEEvNT_6ParamsE)
        .other          _ZN7cutlass13device_kernelIN5flash19FlashAttnFwdCombineIN4cute5tupleIJNS3_1CILi16EEENS5_ILi64EEEEEELi6ELi256ELi1ELb0ELb1ENS_10bfloat16_tEfNS_4arch4Sm90EEEEEvNT_6ParamsE,@"STO_CUDA_ENTRY STV_DEFAULT"
_ZN7cutlass13device_kernelIN5flash19FlashAttnFwdCombineIN4cute5tupleIJNS3_1CILi16EEENS5_ILi64EEEEEELi6ELi256ELi1ELb0ELb1ENS_10bfloat16_tEfNS_4arch4Sm90EEEEEvNT_6ParamsE:
        /* <DEDUP_REMOVED lines=38> */
.L_x_408:
[----:B------:R-:W-:Y:S05]  /*0260*/  BSYNC.RECONVERGENT B0 ;  /* 0x0000000000007941 */ /* 0x000fea0003800200 */
.L_x_407:
        /* <DEDUP_REMOVED lines=13> */
.L_x_409:
        /* <DEDUP_REMOVED lines=8> */
.L_x_411:
[----:B-1----:R-:W1:Y:S02]  /*03c0*/  LDC.64 R4, c[0x0][0x448] ;  /* 0x00011200ff047b82 */ /* 0x002e640000000a00 */
[----:B-1---5:R-:W-:-:S05]  /*03d0*/  IMAD.WIDE R4, R0, 0x4, R4 ;  /* 0x0000000400047825 */ /* 0x022fca00078e0204 */
[----:B------:R2:W5:Y:S01]  /*03e0*/  LDG.E R17, desc[UR38][R4.64] ;  /* 0x0000002604117981 */ /* 0x000562000c1e1900 */
[----:B------:R-:W-:Y:S05]  /*03f0*/  BRA `(.L_x_410) ;  /* 0x0000000000087947 */ /* 0x000fea0003800000 */
.L_x_412:
[----:B------:R-:W2:Y:S02]  /*0400*/  LDG.E R4, desc[UR38][R4.64+0x4] ;  /* 0x0000042604047981 */ /* 0x000ea4000c1e1900 */
[----:B--2---:R-:W-:-:S07]  /*0410*/  IADD3 R17, PT, PT, -R24, R4, RZ ;  /* 0x0000000418117210 */ /* 0x004fce0007ffe1ff */
.L_x_410:
        /* <DEDUP_REMOVED lines=23> */
.L_x_413:
        /* <DEDUP_REMOVED lines=99> */
.L_x_415:
        /* <DEDUP_REMOVED lines=31> */
.L_x_416:
[----:B------:R-:W-:Y:S02]  /*0db0*/  MOV R9, R17 ;  /* 0x0000001100097202 */ /* 0x000fe40000000f00 */
[----:B------:R-:W-:Y:S02]  /*0dc0*/  MOV R6, 0xde0 ;  /* 0x00000de000067802 */ /* 0x000fe40000000f00 */
[----:B------:R-:W-:Y:S05]  /*0dd0*/  CALL.REL.NOINC `($__internal_10_$__cuda_sm20_div_u64) ;  /* 0x0000001c00ac7944 */ /* 0x000fea0003c00000 */
[----:B------:R-:W-:-:S07]  /*0de0*/  MOV R3, R0 ;  /* 0x0000000000037202 */ /* 0x000fce0000000f00 */
.L_x_417:
[----:B------:R-:W-:-:S05]  /*0df0*/  IADD3 R0, PT, PT, R8, 0x1e, RZ ;  /* 0x0000001e08007810 */ /* 0x000fca0007ffe0ff */
.L_x_414:
        /* <DEDUP_REMOVED lines=8> */
[CC--:B------:R-:W-:Y:S01]  /*0e80*/  ISETP.GE.U32.AND P5, PT, R16.reuse, R19.reuse, PT ;  /* 0x000000131000720c */ /* 0x0c0fe20003fa6070 */
[----:B------:R-:W1:Y:S01]  /*0e90*/  LDCU.64 UR4, c[0x0][0x3e0] ;  /* 0x00007c00ff0477ac */ /* 0x000e620008000a00 */
[----:B------:R-:W-:Y:S01]  /*0ea0*/  ISETP.NE.AND P0, PT, R17, 0x1, PT ;  /* 0x000000011100780c */ /* 0x000fe20003f05270 */
[----:B------:R-:W-:Y:S01]  /*0eb0*/  VIADD R18, R16, 0x10 ;  /* 0x0000001010127836 */ /* 0x000fe20000000000 */
[----:B------:R-:W-:Y:S01]  /*0ec0*/  SHF.R.U32.HI R26, RZ, R0, R26 ;  /* 0x00000000ff1a7219 */ /* 0x000fe2000001161a */
[----:B------:R-:W2:Y:S03]  /*0ed0*/  S2UR UR6, SR_CgaCtaId ;  /* 0x00000000000679c3 */ /* 0x000ea60000008800 */
[----:B------:R-:W-:Y:S02]  /*0ee0*/  SEL R26, R4, R26, !P0 ;  /* 0x0000001a041a7207 */ /* 0x000fe40004000000 */
[----:B------:R-:W-:-:S02]  /*0ef0*/  ISETP.GE.U32.AND P4, PT, R18, R19, PT ;  /* 0x000000131200720c */ /* 0x000fc40003f86070 */
[--C-:B------:R-:W-:Y:S01]  /*0f00*/  SHF.R.S32.HI R28, RZ, 0x1f, R26.reuse ;  /* 0x0000001fff1c7819 */ /* 0x100fe2000001141a */
[----:B------:R-:W-:Y:S01]  /*0f10*/  IMAD.MOV R6, RZ, RZ, -R26 ;  /* 0x000000ffff067224 */ /* 0x000fe200078e0a1a */
[----:B------:R-:W3:Y:S03]  /*0f20*/  @!P5 LDC.64 R20, c[0x0][0x3d8] ;  /* 0x0000f600ff14db82 */ /* 0x000ee60000000a00 */
[----:B------:R-:W-:Y:S01]  /*0f30*/  IMAD R6, R17, R6, R4 ;  /* 0x0000000611067224 */ /* 0x000fe200078e0204 */
[----:B------:R-:W-:Y:S01]  /*0f40*/  IADD3 R4, PT, PT, R16, 0x20, RZ ;  /* 0x0000002010047810 */ /* 0x000fe20007ffe0ff */
[----:B-1----:R-:W-:-:S03]  /*0f50*/  IMAD R28, R28, UR4, RZ ;  /* 0x000000041c1c7c24 */ /* 0x002fc6000f8e02ff */
[----:B------:R-:W1:Y:S01]  /*0f60*/  @!P5 LDC.64 R14, c[0x0][0x3c0] ;  /* 0x0000f000ff0edb82 */ /* 0x000e620000000a00 */
[----:B------:R-:W-:Y:S01]  /*0f70*/  IADD3 R8, P0, PT, R6, R24, RZ ;  /* 0x0000001806087210 */ /* 0x000fe20007f1e0ff */
[----:B------:R-:W-:Y:S01]  /*0f80*/  IMAD R28, R26, UR5, R28 ;  /* 0x000000051a1c7c24 */ /* 0x000fe2000f8e021c */
[----:B------:R-:W-:Y:S02]  /*0f90*/  ISETP.GE.U32.AND P3, PT, R4, R19, PT ;  /* 0x000000130400720c */ /* 0x000fe40003f66070 */
[----:B------:R-:W-:-:S03]  /*0fa0*/  LEA.HI.X.SX32 R9, R6, R25, 0x1, P0 ;  /* 0x0000001906097211 */ /* 0x000fc600000f0eff */
[----:B------:R-:W4:Y:S01]  /*0fb0*/  @!P4 LDC.64 R12, c[0x0][0x3d8] ;  /* 0x0000f600ff0ccb82 */ /* 0x000f220000000a00 */
[----:B------:R-:W-:Y:S01]  /*0fc0*/  IMAD.WIDE.U32 R26, R26, UR4, R8 ;  /* 0x000000041a1a7c25 */ /* 0x000fe2000f8e0008 */
[----:B------:R-:W-:Y:S02]  /*0fd0*/  UMOV UR4, 0x400 ;  /* 0x0000040000047882 */ /* 0x000fe40000000000 */
[----:B--2---:R-:W-:Y:S01]  /*0fe0*/  ULEA UR4, UR6, UR4, 0x18 ;  /* 0x0000000406047291 */ /* 0x004fe2000f8ec0ff */
[----:B------:R-:W-:Y:S02]  /*0ff0*/  IMAD.IADD R29, R27, 0x1, R28 ;  /* 0x000000011b1d7824 */ /* 0x000fe400078e021c */
[----:B------:R-:W-:Y:S01]  /*1000*/  @!P5 IMAD.MOV.U32 R28, RZ, RZ, R26 ;  /* 0x000000ffff1cd224 */ /* 0x000fe200078e001a */
[----:B------:R-:W2:Y:S03]  /*1010*/  @!P3 LDC.64 R8, c[0x0][0x3d8] ;  /* 0x0000f600ff08bb82 */ /* 0x000ea60000000a00 */
[----:B---3--:R-:W-:-:S04]  /*1020*/  @!P5 IMAD.WIDE.U32 R30, R16, R20, R28 ;  /* 0x00000014101ed225 */ /* 0x008fc800078e001c */
[----:B------:R-:W-:Y:S01]  /*1030*/  @!P5 IMAD R21, R16, R21, R31 ;  /* 0x000000151015d224 */ /* 0x000fe200078e021f */
[----:B------:R-:W3:Y:S01]  /*1040*/  @!P4 LDC.64 R10, c[0x0][0x3c0] ;  /* 0x0000f000ff0acb82 */ /* 0x000ee20000000a00 */
[C---:B-1----:R-:W-:Y:S01]  /*1050*/  @!P5 LEA R20, P0, R30.reuse, R14, 0x2 ;  /* 0x0000000e1e14d211 */ /* 0x042fe200078010ff */
[----:B------:R-:W-:Y:S01]  /*1060*/  @!P4 IMAD.MOV.U32 R31, RZ, RZ, R29 ;  /* 0x000000ffff1fc224 */ /* 0x000fe200078e001d */
[----:B------:R-:W-:Y:S02]  /*1070*/  LOP3.LUT R14, R41, 0xff, R2, 0x78, !PT ;  /* 0x000000ff290e7812 */ /* 0x000fe400078e7802 */
[----:B------:R-:W-:Y:S01]  /*1080*/  @!P5 LEA.HI.X R21, R30, R15, R21, 0x2, P0 ;  /* 0x0000000f1e15d211 */ /* 0x000fe200000f1415 */
[----:B------:R-:W-:Y:S01]  /*1090*/  @P5 IMAD.MOV.U32 R15, RZ, RZ, -0x800000 ;  /* 0xff800000ff0f5424 */ /* 0x000fe200078e00ff */
[----:B------:R-:W-:Y:S01]  /*10a0*/  @!P4 MOV R30, R26 ;  /* 0x0000001a001ec202 */ /* 0x000fe20000000f00 */
[----:B------:R-:W1:Y:S01]  /*10b0*/  @!P3 LDC.64 R6, c[0x0][0x3c0] ;  /* 0x0000f000ff06bb82 */ /* 0x000e620000000a00 */
[----:B------:R-:W-:-:S03]  /*10c0*/  LEA R14, R14, UR4, 0x2 ;  /* 0x000000040e0e7c11 */ /* 0x000fc6000f8e10ff */
[----:B----4-:R-:W-:Y:S02]  /*10d0*/  @!P4 IMAD.WIDE.U32 R30, R18, R12, R30 ;  /* 0x0000000c121ec225 */ /* 0x010fe400078e001e */
[----:B------:R-:W-:Y:S01]  /*10e0*/  @!PT LDS RZ, [RZ] ;  /* 0x00000000fffff984 */ /* 0x000fe20000000800 */
[----:B------:R-:W-:Y:S01]  /*10f0*/  @!PT LDS RZ, [RZ] ;  /* 0x00000000fffff984 */ /* 0x000fe20000000800 */
[----:B------:R-:W-:Y:S01]  /*1100*/  @!PT LDS RZ, [RZ] ;  /* 0x00000000fffff984 */ /* 0x000fe20000000800 */
[----:B------:R4:W-:Y:S02]  /*1110*/  @!P5 LDGSTS.E.LTC128B [R14], desc[UR38][R20.64] ;  /* 0x00000000140edfae */ /* 0x0009e4000b9a1226 */
[----:B------:R-:W-:Y:S02]  /*1120*/  VIADD R12, R16, 0x30 ;  /* 0x00000030100c7836 */ /* 0x000fe40000000000 */
[----:B------:R-:W-:Y:S01]  /*1130*/  @!P4 IMAD R13, R18, R13, R31 ;  /* 0x0000000d120dc224 */ /* 0x000fe200078e021f */
[----:B------:R-:W-:Y:S02]  /*1140*/  @P5 STS [R14], R15 ;  /* 0x0000000f0e005388 */ /* 0x000fe40000000800 */
[----:B------:R-:W-:Y:S02]  /*1150*/  ISETP.GE.U32.AND P2, PT, R12, R19, PT ;  /* 0x000000130c00720c */ /* 0x000fe40003f46070 */
[----:B---3--:R-:W-:-:S04]  /*1160*/  @!P4 LEA R10, P1, R30, R10, 0x2 ;  /* 0x0000000a1e0ac211 */ /* 0x008fc800078210ff */
[----:B------:R-:W-:Y:S02]  /*1170*/  @!P4 LEA.HI.X R11, R30, R11, R13, 0x2, P1 ;  /* 0x0000000b1e0bc211 */ /* 0x000fe400008f140d */
[----:B----4-:R-:W-:Y:S01]  /*1180*/  @!P3 MOV R20, R26 ;  /* 0x0000001a0014b202 */ /* 0x010fe20000000f00 */
[----:B------:R-:W-:-:S04]  /*1190*/  @!P3 IMAD.MOV.U32 R21, RZ, RZ, R29 ;  /* 0x000000ffff15b224 */ /* 0x000fc800078e001d */
[----:B--2---:R-:W-:Y:S01]  /*11a0*/  @!P3 IMAD.WIDE.U32 R20, R4, R8, R20 ;  /* 0x000000080414b225 */ /* 0x004fe200078e0014 */
        /* <DEDUP_REMOVED lines=30> */
.L_x_419:
[----:B------:R-:W-:Y:S05]  /*1390*/  BSYNC.RECONVERGENT B0 ;  /* 0x0000000000007941 */ /* 0x000fea0003800200 */
.L_x_418:
[----:B------:R-:W1:Y:S01]  /*13a0*/  LDCU UR4, c[0x0][0x38c] ;  /* 0x00007180ff0477ac */ /* 0x000e620008000800 */
[----:B--2---:R-:W-:Y:S01]  /*13b0*/  VIADD R7, R16, UR36 ;  /* 0x0000002410077c36 */ /* 0x004fe20008000000 */
[----:B------:R-:W-:Y:S01]  /*13c0*/  ISETP.NE.AND P0, PT, R17, 0x1, PT ;  /* 0x000000011100780c */ /* 0x000fe20003f05270 */
[C---:B------:R-:W-:Y:S01]  /*13d0*/  IMAD.SHL.U32 R15, R2.reuse, 0x4, RZ ;  /* 0x00000004020f7824 */ /* 0x040fe200078e00ff */
[----:B------:R-:W2:Y:S01]  /*13e0*/  LDCU.64 UR6, c[0x0][0x3b0] ;  /* 0x00007600ff0677ac */ /* 0x000ea20008000a00 */
[----:B------:R-:W-:Y:S01]  /*13f0*/  IMAD.HI.U32 R3, R7, R3, RZ ;  /* 0x0000000307037227 */ /* 0x000fe200078e00ff */
[----:B------:R-:W0:Y:S02]  /*1400*/  LDGDEPBAR ;  /* 0x00000000000079af */ /* 0x000e240000000000 */
[----:B------:R-:W-:Y:S01]  /*1410*/  LOP3.LUT R15, R15, 0x3c, RZ, 0xc0, !PT ;  /* 0x0000003c0f0f7812 */ /* 0x000fe200078ec0ff */
[----:B------:R-:W-:Y:S01]  /*1420*/  IMAD.SHL.U32 R18, R23, 0x40, RZ ;  /* 0x0000004017127824 */ /* 0x000fe200078e00ff */
[----:B------:R-:W-:Y:S01]  /*1430*/  SHF.R.U32.HI R3, RZ, R0, R3 ;  /* 0x00000000ff037219 */ /* 0x000fe20000011603 */
[----:B------:R-:W-:-:S03]  /*1440*/  IMAD.SHL.U32 R26, R2, 0x10, RZ ;  /* 0x00000010021a7824 */ /* 0x000fc600078e00ff */
[C---:B------:R-:W-:Y:S02]  /*1450*/  SEL R3, R7.reuse, R3, !P0 ;  /* 0x0000000307037207 */ /* 0x040fe40004000000 */
[----:B------:R-:W-:Y:S02]  /*1460*/  ISETP.GE.U32.AND P0, PT, R7, R22, PT ;  /* 0x000000160700720c */ /* 0x000fe40003f06070 */
[----:B-1----:R-:W-:Y:S01]  /*1470*/  IADD3 R14, PT, PT, -R18, UR4, RZ ;  /* 0x00000004120e7c10 */ /* 0x002fe2000fffe1ff */
[----:B------:R-:W-:Y:S01]  /*1480*/  IMAD.MOV R0, RZ, RZ, -R3 ;  /* 0x000000ffff007224 */ /* 0x000fe200078e0a03 */
[----:B------:R-:W-:Y:S01]  /*1490*/  SEL R6, R3, 0xffffffff, !P0 ;  /* 0xffffffff03067807 */ /* 0x000fe20004000000 */
[----:B------:R-:W1:Y:S01]  /*14a0*/  LDCU.64 UR4, c[0x0][0x3a0] ;  /* 0x00007400ff0477ac */ /* 0x000e620008000a00 */
[----:B------:R-:W-:Y:S01]  /*14b0*/  ISETP.GE.AND P0, PT, R15, R14, PT ;  /* 0x0000000e0f00720c */ /* 0x000fe20003f06270 */
[----:B------:R-:W-:Y:S01]  /*14c0*/  IMAD R17, R17, R0, R7 ;  /* 0x0000000011117224 */ /* 0x000fe200078e0207 */
[----:B------:R-:W-:Y:S01]  /*14d0*/  SHF.R.S32.HI R12, RZ, 0x1f, R3 ;  /* 0x0000001fff0c7819 */ /* 0x000fe20000011403 */
[----:B------:R-:W3:Y:S01]  /*14e0*/  S2R R0, SR_CgaCtaId ;  /* 0x0000000000007919 */ /* 0x000ee20000008800 */
[----:B------:R-:W-:Y:S01]  /*14f0*/  ISETP.LT.OR P0, PT, R6, RZ, P0 ;  /* 0x000000ff0600720c */ /* 0x000fe20000701670 */
[----:B--2---:R-:W-:Y:S01]  /*1500*/  IMAD.WIDE.U32 R46, R3, UR6, RZ ;  /* 0x00000006032e7c25 */ /* 0x004fe2000f8e00ff */
        /* <DEDUP_REMOVED lines=8> */
[----:B-1----:R-:W-:Y:S01]  /*1590*/  IMAD R4, R39, UR4, RZ ;  /* 0x0000000427047c24 */ /* 0x002fe2000f8e02ff */
        /* <DEDUP_REMOVED lines=22> */
[C---:B------:R-:W-:Y:S02]  /*1700*/  @!P4 LEA R8, P1, R13.reuse, R42, 0x2 ;  /* 0x0000002a0d08c211 */ /* 0x040fe400078210ff */
        /* <DEDUP_REMOVED lines=47> */
[----:B------:R-:W-:Y:S02]  /*1a00*/  @P0 LOP3.LUT R21, R5, 0x30, RZ, 0xfc, !PT ;  /* 0x0000003005150812 */ /* 0x000fe400078efcff */
[----:B------:R-:W-:Y:S01]  /*1a10*/  LOP3.LUT P1, RZ, R23, 0xf, R2, 0xf8, !PT ;  /* 0x0000000f17ff7812 */ /* 0x000fe2000782f802 */
        /* <DEDUP_REMOVED lines=43> */
.L_x_421:
[----:B------:R-:W-:Y:S05]  /*1cd0*/  BSYNC.RECONVERGENT B0 ;  /* 0x0000000000007941 */ /* 0x000fea0003800200 */
.L_x_420:
[----:B------:R-:W-:Y:S01]  /*1ce0*/  IMAD R37, R16, 0x4, R0 ;  /* 0x0000000410257824 */ /* 0x000fe200078e0200 */
[----:B------:R2:W-:Y:S01]  /*1cf0*/  STS [R26], R13 ;  /* 0x0000000d1a007388 */ /* 0x0005e20000000800 */
[----:B------:R-:W-:Y:S01]  /*1d00*/  BSSY.RECONVERGENT B1, `(.L_x_422) ;  /* 0x00000e4000017945 */ /* 0x000fe20003800200 */
[----:B------:R-:W-:Y:S02]  /*1d10*/  VIADD R40, R17, 0x1040 ;  /* 0x0000104011287836 */ /* 0x000fe40000000000 */
[----:B------:R-:W-:Y:S01]  /*1d20*/  STS [R26+0x400], R11 ;  /* 0x0004000b1a007388 */ /* 0x000fe20000000800 */
[----:B------:R-:W-:-:S03]  /*1d30*/  IMAD.IADD R49, R47, 0x1, R48 ;  /* 0x000000012f317824 */ /* 0x000fc600078e0230 */
[----:B------:R3:W-:Y:S04]  /*1d40*/  STS [R26+0x800], R10 ;  /* 0x0008000a1a007388 */ /* 0x0007e80000000800 */
[----:B------:R-:W-:Y:S04]  /*1d50*/  STS [R26+0xc00], R4 ;  /* 0x000c00041a007388 */ /* 0x000fe80000000800 */
        /* <DEDUP_REMOVED lines=20> */
.L_x_426:
[----:B------:R-:W-:Y:S01]  /*1ea0*/  ISETP.GE.AND P2, PT, R6, RZ, PT ;  /* 0x000000ff0600720c */ /* 0x000fe20003f46270 */
[C---:B------:R-:W-:Y:S01]  /*1eb0*/  VIADD R3, R9.reuse, 0x3 ;  /* 0x0000000309037836 */ /* 0x040fe20000000000 */
[C---:B------:R-:W-:Y:S01]  /*1ec0*/  IADD3 R45, PT, PT, R9.reuse, 0x4, RZ ;  /* 0x00000004092d7810 */ /* 0x040fe20007ffe0ff */
[C---:B------:R-:W-:Y:S02]  /*1ed0*/  VIADD R26, R9.reuse, 0x5 ;  /* 0x00000005091a7836 */ /* 0x040fe40000000000 */
[----:B------:R-:W-:Y:S01]  /*1ee0*/  IMAD.SHL.U32 R5, R9, 0x10, RZ ;  /* 0x0000001009057824 */ /* 0x000fe200078e00ff */
[-C--:B------:R-:W-:Y:S01]  /*1ef0*/  ISETP.GT.OR P0, PT, R3, R37.reuse, !P4 ;  /* 0x000000250300720c */ /* 0x080fe20006704670 */
[----:B-1----:R-:W-:Y:S01]  /*1f00*/  VIADD R8, R9, 0x2 ;  /* 0x0000000209087836 */ /* 0x002fe20000000000 */
        /* <DEDUP_REMOVED lines=119> */
.L_x_425:
[----:B------:R-:W-:Y:S05]  /*2680*/  BSYNC.RECONVERGENT B0 ;  /* 0x0000000000007941 */ /* 0x000fea0003800200 */
.L_x_424:
        /* <DEDUP_REMOVED lines=32> */
.L_x_427:
        /* <DEDUP_REMOVED lines=43> */
.L_x_423:
[----:B------:R-:W-:Y:S05]  /*2b40*/  BSYNC.RECONVERGENT B1 ;  /* 0x0000000000017941 */ /* 0x000fea0003800200 */
.L_x_422:
        /* <DEDUP_REMOVED lines=20> */
        .weak           $__internal_10_$__cuda_sm20_div_u64
        .type           $__internal_10_$__cuda_sm20_div_u64,@function
        .size           $__internal_10_$__cuda_sm20_div_u64,(.L_x_2001 - $__internal_10_$__cuda_sm20_div_u64)
$__internal_10_$__cuda_sm20_div_u64:
        /* <DEDUP_REMOVED lines=60> */
[----:B------:R-:W-:Y:S06]  /*3050*/  RET.REL.NODEC R6 `(_ZN7cutlass13device_kernelIN5flash19FlashAttnFwdCombineIN4cute5tupleIJNS3_1CILi16EEENS5_ILi64EEEEEELi6ELi256ELi1ELb0ELb1ENS_10bfloat16_tEfNS_4arch4Sm90EEEEEvNT_6ParamsE) ;  /* 0xffffffcc06e87950 */ /* 0x000fec0003c3ffff */
.L_x_428:
        /* <DEDUP_REMOVED lines=10> */
.L_x_2001:


//--------------------- .text._ZN7cutlass13device_kernelIN5flash19FlashAttnFwdCombineIN4cute5tupleIJNS3_1CILi16EEENS5_ILi64EEEEEELi5ELi256ELi1ELb0ELb1ENS_10bfloat16_tEfNS_4arch4Sm90EEEEEvNT_6ParamsE --------------------------
	.section	.text._ZN7cutlass13device_kernelIN5flash19FlashAttnFwdCombineIN4cute5tupleIJNS3_1CILi16EEENS5_ILi64EEEEEELi5ELi256ELi1ELb0ELb1ENS_10bfloat16_tEfNS_4arch4Sm90EEEEEvNT_6ParamsE,"ax",@progbits
	.align	128
.text._ZN7cutlass13device_kernelIN5flash19FlashAttnFwdCombineIN4cute5tupleIJNS3_1CILi16EEENS5_ILi64EEEEEELi5ELi256ELi1ELb0ELb1ENS_10bfloat16_tEfNS_4arch4Sm90EEEEEvNT_6ParamsE:
        .type           _ZN7cutlass13device_kernelIN5flash19FlashAttnFwdCombineIN4cute5tupleIJNS3_1CILi16EEENS5_ILi64EEEEEELi5ELi256ELi1ELb0ELb1ENS_10bfloat16_tEfNS_4arch4Sm90EEEEEvNT_6ParamsE,@function
        .size           _ZN7cutlass13device_kernelIN5flash19FlashAttnFwdCombineIN4cute5tupleIJNS3_1CILi16EEENS5_ILi64EEEEEELi5ELi256ELi1ELb0ELb1ENS_10bfloat16_tEfNS_4arch4Sm90EEEEEvNT_6ParamsE,(.L_x_2003 - _ZN7cutlass13device_kernelIN5flash19FlashAttnFwdCombineIN4cute5tupleIJNS3_1CILi16EEENS5_ILi64EEEEEELi5ELi256ELi1ELb0ELb1ENS_10bfloat16_tEfNS_4arch4Sm90EEEEEvNT_6ParamsE)
        .other          _ZN7cutlass13device_kernelIN5flash19FlashAttnFwdCombineIN4cute5tupleIJNS3_1CILi16EEENS5_ILi64EEEEEELi5ELi256ELi1ELb0ELb1ENS_10bfloat16_tEfNS_4arch4Sm90EEEEEvNT_6ParamsE,@"STO_CUDA_ENTRY STV_DEFAULT"
_ZN7cutlass13device_kernelIN5flash19FlashAttnFwdCombineIN4cute5tupleIJNS3_1CILi16EEENS5_ILi64EEEEEELi5ELi256ELi1ELb0ELb1ENS_10bfloat16_tEfNS_4arch4Sm90EEEEEvNT_6ParamsE:
        /* <DEDUP_REMOVED lines=38> */
.L_x_430:
[----:B------:R-:W-:Y:S05]  /*0260*/  BSYNC.RECONVERGENT B0 ;  /* 0x0000000000007941 */ /* 0x000fea0003800200 */
.L_x_429:
        /* <DEDUP_REMOVED lines=13> */
.L_x_431:
        /* <DEDUP_REMOVED lines=8> */
.L_x_433:
[----:B-1----:R-:W1:Y:S02]  /*03c0*/  LDC.64 R4, c[0x0][0x448] ;  /* 0x00011200ff047b82 */ /* 0x002e640000000a00 */
[----:B-1---5:R-:W-:-:S05]  /*03d0*/  IMAD.WIDE R4, R0, 0x4, R4 ;  /* 0x0000000400047825 */ /* 0x022fca00078e0204 */
[----:B------:R2:W5:Y:S01]  /*03e0*/  LDG.E R17, desc[UR38][R4.64] ;  /* 0x0000002604117981 */ /* 0x000562000c1e1900 */
[----:B------:R-:W-:Y:S05]  /*03f0*/  BRA `(.L_x_432) ;  /* 0x0000000000087947 */ /* 0x000fea0003800000 */
.L_x_434:
[----:B------:R-:W2:Y:S02]  /*0400*/  LDG.E R4, desc[UR38][R4.64+0x4] ;  /* 0x0000042604047981 */ /* 0x000ea4000c1e1900 */
[----:B--2---:R-:W-:-:S07]  /*0410*/  IADD3 R17, PT, PT, -R24, R4, RZ ;  /* 0x0000000418117210 */ /* 0x004fce0007ffe1ff */
.L_x_432:
        /* <DEDUP_REMOVED lines=23> */
.L_x_435:
        /* <DEDUP_REMOVED lines=99> */
.L_x_437:
        /* <DEDUP_REMOVED lines=31> */
.L_x_438:
[----:B------:R-:W-:Y:S02]  /*0db0*/  MOV R9, R17 ;  /* 0x0000001100097202 */ /* 0x000fe40000000f00 */
[----:B------:R-:W-:Y:S02]  /*0dc0*/  MOV R6, 0xde0 ;  /* 0x00000de000067802 */ /* 0x000fe40000000f00 */
[----:B------:R-:W-:Y:S05]  /*0dd0*/  CALL.REL.NOINC `($__internal_11_$__cuda_sm20_div_u64) ;  /* 0x0000001800e07944 */ /* 0x000fea0003c00000 */
[----:B------:R-:W-:-:S07]  /*0de0*/  MOV R3, R0 ;  /* 0x0000000000037202 */ /* 0x000fce0000000f00 */
.L_x_439:
[----:B------:R-:W-:-:S05]  /*0df0*/  IADD3 R0, PT, PT, R8, 0x1e, RZ ;  /* 0x0000001e08007810 */ /* 0x000fca0007ffe0ff */
.L_x_436:
        /* <DEDUP_REMOVED lines=10> */
[----:B------:R-:W-:Y:S01]  /*0ea0*/  ISETP.GE.U32.AND P2, PT, R16, R19, PT ;  /* 0x000000131000720c */ /* 0x000fe20003f46070 */
[----:B------:R-:W2:Y:S01]  /*0eb0*/  S2UR UR6, SR_CgaCtaId ;  /* 0x00000000000679c3 */ /* 0x000ea20000008800 */
[----:B------:R-:W-:-:S04]  /*0ec0*/  SHF.R.U32.HI R10, RZ, R0, R10 ;  /* 0x00000000ff0a7219 */ /* 0x000fc8000001160a */
[----:B------:R-:W-:-:S04]  /*0ed0*/  SEL R10, R4, R10, !P0 ;  /* 0x0000000a040a7207 */ /* 0x000fc80004000000 */
[--C-:B------:R-:W-:Y:S01]  /*0ee0*/  SHF.R.S32.HI R12, RZ, 0x1f, R10.reuse ;  /* 0x0000001fff0c7819 */ /* 0x100fe2000001140a */
[----:B------:R-:W-:Y:S02]  /*0ef0*/  IMAD.MOV R6, RZ, RZ, -R10 ;  /* 0x000000ffff067224 */ /* 0x000fe400078e0a0a */
[----:B------:R-:W3:Y:S02]  /*0f00*/  @!P2 LDC.64 R8, c[0x0][0x3d8] ;  /* 0x0000f600ff08ab82 */ /* 0x000ee40000000a00 */
[----:B------:R-:W-:Y:S02]  /*0f10*/  IMAD R6, R17, R6, R4 ;  /* 0x0000000611067224 */ /* 0x000fe400078e0204 */
[----:B-1----:R-:W-:-:S03]  /*0f20*/  IMAD R12, R12, UR4, RZ ;  /* 0x000000040c0c7c24 */ /* 0x002fc6000f8e02ff */
[----:B------:R-:W-:Y:S01]  /*0f30*/  IADD3 R14, P0, PT, R6, R24, RZ ;  /* 0x00000018060e7210 */ /* 0x000fe20007f1e0ff */
[----:B------:R-:W1:Y:S01]  /*0f40*/  @!P2 LDC.64 R4, c[0x0][0x3c0] ;  /* 0x0000f000ff04ab82 */ /* 0x000e620000000a00 */
[----:B------:R-:W-:Y:S02]  /*0f50*/  IMAD R12, R10, UR5, R12 ;  /* 0x000000050a0c7c24 */ /* 0x000fe4000f8e020c */
[----:B------:R-:W-:Y:S01]  /*0f60*/  LEA.HI.X.SX32 R15, R6, R25, 0x1, P0 ;  /* 0x00000019060f7211 */ /* 0x000fe200000f0eff */
[----:B------:R-:W-:Y:S02]  /*0f70*/  VIADD R6, R16, 0x10 ;  /* 0x0000001010067836 */ /* 0x000fe40000000000 */
[----:B------:R-:W-:-:S03]  /*0f80*/  IMAD.WIDE.U32 R10, R10, UR4, R14 ;  /* 0x000000040a0a7c25 */ /* 0x000fc6000f8e000e */
[----:B------:R-:W-:Y:S01]  /*0f90*/  ISETP.GE.U32.AND P1, PT, R6, R19, PT ;  /* 0x000000130600720c */ /* 0x000fe20003f26070 */
[----:B------:R-:W-:Y:S01]  /*0fa0*/  UMOV UR4, 0x400 ;  /* 0x0000040000047882 */ /* 0x000fe20000000000 */
[----:B------:R-:W-:Y:S01]  /*0fb0*/  IMAD.IADD R13, R11, 0x1, R12 ;  /* 0x000000010b0d7824 */ /* 0x000fe200078e020c */
[----:B------:R-:W-:Y:S01]  /*0fc0*/  @!P2 MOV R12, R10 ;  /* 0x0000000a000ca202 */ /* 0x000fe20000000f00 */
[----:B--2---:R-:W-:-:S04]  /*0fd0*/  ULEA UR4, UR6, UR4, 0x18 ;  /* 0x0000000406047291 */ /* 0x004fc8000f8ec0ff */
[----:B---3--:R-:W-:Y:S01]  /*0fe0*/  @!P2 IMAD.WIDE.U32 R20, R16, R8, R12 ;  /* 0x000000081014a225 */ /* 0x008fe200078e000c */
[----:B------:R-:W-:-:S03]  /*0ff0*/  LOP3.LUT R8, R41, 0xff, R2, 0x78, !PT ;  /* 0x000000ff29087812 */ /* 0x000fc600078e7802 */
[----:B------:R-:W-:Y:S01]  /*1000*/  @!P2 IMAD R9, R16, R9, R21 ;  /* 0x000000091009a224 */ /* 0x000fe200078e0215 */
[----:B------:R-:W-:Y:S02]  /*1010*/  LEA R8, R8, UR4, 0x2 ;  /* 0x0000000408087c11 */ /* 0x000fe4000f8e10ff */
[C---:B-1----:R-:W-:Y:S02]  /*1020*/  @!P2 LEA R14, P0, R20.reuse, R4, 0x2 ;  /* 0x00000004140ea211 */ /* 0x042fe400078010ff */
[----:B------:R-:W-:Y:S02]  /*1030*/  @P1 MOV R4, 0xff800000 ;  /* 0xff80000000041802 */ /* 0x000fe40000000f00 */
[----:B------:R-:W-:Y:S01]  /*1040*/  @!P2 LEA.HI.X R15, R20, R5, R9, 0x2, P0 ;  /* 0x00000005140fa211 */ /* 0x000fe200000f1409 */
[----:B------:R-:W-:-:S04]  /*1050*/  @P2 IMAD.MOV.U32 R5, RZ, RZ, -0x800000 ;  /* 0xff800000ff052424 */ /* 0x000fc800078e00ff */
[----:B------:R-:W-:Y:S01]  /*1060*/  @!PT LDS RZ, [RZ] ;  /* 0x00000000fffff984 */ /* 0x000fe20000000800 */
[----:B------:R-:W-:Y:S01]  /*1070*/  @!PT LDS RZ, [RZ] ;  /* 0x00000000fffff984 */ /* 0x000fe20000000800 */
[----:B------:R-:W-:Y:S01]  /*1080*/  @!PT LDS RZ, [RZ] ;  /* 0x00000000fffff984 */ /* 0x000fe20000000800 */
[----:B------:R1:W-:Y:S04]  /*1090*/  @!P2 LDGSTS.E.LTC128B [R8], desc[UR38][R14.64] ;  /* 0x000000000e08afae */ /* 0x0003e8000b9a1226 */
[----:B------:R1:W-:Y:S04]  /*10a0*/  @P2 STS [R8], R5 ;  /* 0x0000000508002388 */ /* 0x0003e80000000800 */
        /* <DEDUP_REMOVED lines=14> */
.L_x_441:
[----:B------:R-:W-:Y:S05]  /*1190*/  BSYNC.RECONVERGENT B0 ;  /* 0x0000000000007941 */ /* 0x000fea0003800200 */
.L_x_440:
        /* <DEDUP_REMOVED lines=14> */
[----:B------:R-:W-:Y:S01]  /*1280*/  SEL R6, R3, 0xffffffff, !P0 ;  /* 0xffffffff03067807 */ /* 0x000fe20004000000 */
[----:B------:R-:W3:Y:S01]  /*1290*/  LDCU.64 UR4, c[0x0][0x3a0] ;  /* 0x00007400ff0477ac */ /* 0x000ee20008000a00 */
[----:B------:R-:W-:Y:S01]  /*12a0*/  ISETP.GE.AND P0, PT, R15, R14, PT ;  /* 0x0000000e0f00720c */ /* 0x000fe20003f06270 */
[----:B------:R-:W-:Y:S01]  /*12b0*/  IMAD R17, R17, R0, R5 ;  /* 0x0000000011117224 */ /* 0x000fe200078e0205 */
[----:B------:R-:W-:Y:S01]  /*12c0*/  SHF.R.S32.HI R12, RZ, 0x1f, R3 ;  /* 0x0000001fff0c7819 */ /* 0x000fe20000011403 */
[----:B------:R-:W4:Y:S01]  /*12d0*/  S2R R0, SR_CgaCtaId ;  /* 0x0000000000007919 */ /* 0x000f220000008800 */
[----:B------:R-:W-:Y:S01]  /*12e0*/  ISETP.LT.OR P0, PT, R6, RZ, P0 ;  /* 0x000000ff0600720c */ /* 0x000fe20000701670 */
[----:B-1----:R-:W-:Y:S01]  /*12f0*/  IMAD.WIDE.U32 R46, R3, UR6, RZ ;  /* 0x00000006032e7c25 */ /* 0x002fe2000f8e00ff */
[----:B------:R-:W-:-:S02]  /*1300*/  IADD3 R38, P1, PT, R17, R24, RZ ;  /* 0x0000001811267210 */ /* 0x000fc40007f3e0ff */
[----:B------:R-:W-:Y:S01]  /*1310*/  ISETP.EQ.OR P4, PT, R19, 0x2, P0 ;  /* 0x000000021300780c */ /* 0x000fe20000782670 */
[----:B------:R-:W-:Y:S01]  /*1320*/  IMAD.MOV.U32 R19, RZ, RZ, RZ ;  /* 0x000000ffff137224 */ /* 0x000fe200078e00ff */
[----:B------:R-:W-:Y:S01]  /*1330*/  LEA.HI.X.SX32 R39, R17, R25, 0x1, P1 ;  /* 0x0000001911277211 */ /* 0x000fe200008f0eff */
[----:B------:R-:W-:Y:S01]  /*1340*/  IMAD R48, R12, UR6, RZ ;  /* 0x000000060c307c24 */ /* 0x000fe2000f8e02ff */
[----:B------:R-:W-:-:S03]  /*1350*/  LOP3.LUT R17, R7, 0x3f0, R2, 0xf8, !PT ;  /* 0x000003f007117812 */ /* 0x000fc600078ef802 */
[----:B------:R-:W-:Y:S02]  /*1360*/  IMAD R48, R3, UR7, R48 ;  /* 0x0000000703307c24 */ /* 0x000fe4000f8e0230 */
[----:B---3--:R-:W-:Y:S01]  /*1370*/  IMAD R4, R39, UR4, RZ ;  /* 0x0000000427047c24 */ /* 0x008fe2000f8e02ff */
[----:B--2---:R-:W1:Y:S01]  /*1380*/  @!P0 LDC.64 R10, c[0x0][0x3a8] ;  /* 0x0000ea00ff0a8b82 */ /* 0x004e620000000a00 */
[----:B------:R-:W-:-:S04]  /*1390*/  IMAD.WIDE.U32 R20, R38, UR4, R18 ;  /* 0x0000000426147c25 */ /* 0x000fc8000f8e0012 */
[----:B------:R-:W-:Y:S01]  /*13a0*/  IMAD R4, R38, UR5, R4 ;  /* 0x0000000526047c24 */ /* 0x000fe2000f8e0204 */
[----:B------:R-:W2:Y:S02]  /*13b0*/  LDCU.64 UR4, c[0x0][0x380] ;  /* 0x00007000ff0477ac */ /* 0x000ea40008000a00 */
[----:B------:R-:W3:Y:S01]  /*13c0*/  @!P4 LDC.64 R8, c[0x0][0x3a8] ;  /* 0x0000ea00ff08cb82 */ /* 0x000ee20000000a00 */
[----:B------:R-:W-:Y:S01]  /*13d0*/  IMAD.IADD R21, R21, 0x1, R4 ;  /* 0x0000000115157824 */ /* 0x000fe200078e0204 */
[----:B------:R-:W-:Y:S01]  /*13e0*/  MOV R4, 0x400 ;  /* 0x0000040000047802 */ /* 0x000fe20000000f00 */
[----:B------:R-:W-:-:S04]  /*13f0*/  IMAD.WIDE.U32 R20, R3, UR6, R20 ;  /* 0x0000000603147c25 */ /* 0x000fc8000f8e0014 */
[----:B------:R-:W-:Y:S01]  /*1400*/  IMAD.IADD R43, R48, 0x1, R21 ;  /* 0x00000001302b7824 */ /* 0x000fe200078e0215 */
[----:B----4-:R-:W-:-:S05]  /*1410*/  LEA R0, R0, R4, 0x18 ;  /* 0x0000000400007211 */ /* 0x010fca00078ec0ff */
[--C-:B------:R-:W-:Y:S01]  /*1420*/  IMAD R17, R17, 0x10, R0.reuse ;  /* 0x0000001011117824 */ /* 0x100fe200078e0200 */
[----:B--2---:R-:W-:Y:S01]  /*1430*/  LEA R42, P3, R20, UR4, 0x2 ;  /* 0x00000004142a7c11 */ /* 0x004fe2000f8610ff */
[----:B------:R-:W-:Y:S01]  /*1440*/  IMAD R37, R16, 0x4, R0 ;  /* 0x0000000410257824 */ /* 0x000fe200078e0200 */
[C---:B-1----:R-:W-:Y:S02]  /*1450*/  @!P0 IADD3 R10, P2, PT, R15.reuse, R10, RZ ;  /* 0x0000000a0f0a8210 */ /* 0x042fe40007f5e0ff */
[----:B------:R-:W-:Y:S02]  /*1460*/  LEA.HI.X R43, R20, UR5, R43, 0x2, P3 ;  /* 0x00000005142b7c11 */ /* 0x000fe400098f142b */
[-C--:B------:R-:W-:Y:S01]  /*1470*/  @!P0 LEA R24, P3, R15, R42.reuse, 0x2 ;  /* 0x0000002a0f188211 */ /* 0x080fe200078610ff */
[----:B------:R-:W-:Y:S01]  /*1480*/  @!P0 IMAD.X R11, RZ, RZ, R11, P2 ;  /* 0x000000ffff0b8224 */ /* 0x000fe200010e060b */
[----:B---3--:R-:W-:Y:S02]  /*1490*/  @!P4 LEA R13, P1, R8, R15, 0x1 ;  /* 0x0000000f080dc211 */ /* 0x008fe400078208ff */
        /* <DEDUP_REMOVED lines=9> */
[----:B------:R-:W-:Y:S01]  /*1530*/  @!P4 LEA.HI.X R9, R13, R43, R9, 0x2, P1 ;  /* 0x0000002b0d09c211 */ /* 0x000fe200008f1409 */
[----:B------:R-:W-:Y:S02]  /*1540*/  IMAD.SHL.U32 R10, R2, 0x10, RZ ;  /* 0x00000010020a7824 */ /* 0x000fe400078e00ff */
[----:B------:R-:W0:Y:S03]  /*1550*/  LDGDEPBAR ;  /* 0x00000000000079af */ /* 0x000e260000000000 */
[----:B------:R-:W-:Y:S01]  /*1560*/  LOP3.LUT R10, R7, 0xf0, R10, 0xf8, !PT ;  /* 0x000000f0070a7812 */ /* 0x000fe200078ef80a */
[----:B------:R1:W-:Y:S03]  /*1570*/  @!P0 LDGSTS.E.BYPASS.LTC128B.128 [R17+0x1840], desc[UR38][R20.64] ;  /* 0x0184000014118fae */ /* 0x0003e6000b981a26 */
[----:B------:R-:W-:Y:S01]  /*1580*/  LOP3.LUT R10, R10, 0xf, R16, 0x78, !PT ;  /* 0x0000000f0a0a7812 */ /* 0x000fe200078e7810 */
[----:B------:R-:W0:Y:S04]  /*1590*/  LDGDEPBAR ;  /* 0x00000000000079af */ /* 0x000e280000000000 */
[----:B------:R1:W-:Y:S01]  /*15a0*/  @!P4 LDGSTS.E.BYPASS.LTC128B.128 [R17+0x2840], desc[UR38][R8.64] ;  /* 0x028400000811cfae */ /* 0x0003e2000b981a26 */
[----:B------:R-:W-:-:S03]  /*15b0*/  IMAD R10, R10, 0x4, R0 ;  /* 0x000000040a0a7824 */ /* 0x000fc600078e0200 */
[----:B------:R-:W0:Y:S01]  /*15c0*/  LDGDEPBAR ;  /* 0x00000000000079af */ /* 0x000e220000000000 */
[----:B------:R-:W-:-:S04]  /*15d0*/  DEPBAR.LE SB0, 0x3 ;  /* 0x000080c00000791a */ /* 0x000fc80000000000 */
[----:B------:R-:W-:Y:S05]  /*15e0*/  WARPSYNC.ALL ;  /* 0x0000000000007948 */ /* 0x000fea0003800000 */
[----:B------:R-:W-:Y:S06]  /*15f0*/  BAR.SYNC.DEFER_BLOCKING 0x0 ;  /* 0x0000000000007b1d */ /* 0x000fec0000010000 */
[----:B------:R-:W-:Y:S01]  /*1600*/  BSSY.RECONVERGENT B0, `(.L_x_442) ;  /* 0x000003d000007945 */ /* 0x000fe20003800200 */
[----:B-1----:R-:W1:Y:S04]  /*1610*/  LDS R20, [R10] ;  /* 0x000000000a147984 */ /* 0x002e680000000800 */
        /* <DEDUP_REMOVED lines=59> */
.L_x_443:
[----:B------:R-:W-:Y:S05]  /*19d0*/  BSYNC.RECONVERGENT B0 ;  /* 0x0000000000007941 */ /* 0x000fea0003800200 */
.L_x_442:
[----:B------:R-:W-:Y:S01]  /*19e0*/  STS [R10], R8 ;  /* 0x000000080a007388 */ /* 0x000fe20000000800 */
[----:B------:R-:W-:Y:S01]  /*19f0*/  BSSY.RECONVERGENT B1, `(.L_x_444) ;  /* 0x00000e2000017945 */ /* 0x000fe20003800200 */
[----:B------:R-:W-:Y:S01]  /*1a00*/  CS2R R12, SRZ ;  /* 0x00000000000c7805 */ /* 0x000fe2000001ff00 */
[----:B------:R-:W-:Y:S01]  /*1a10*/  VIADD R40, R17, 0x840 ;  /* 0x0000084011287836 */ /* 0x000fe20000000000 */
[----:B------:R1:W-:Y:S01]  /*1a20*/  STS [R10+0x400], R4 ;  /* 0x000400040a007388 */ /* 0x0003e20000000800 */
[----:B------:R-:W-:-:S03]  /*1a30*/  IMAD.IADD R49, R47, 0x1, R48 ;  /* 0x000000012f317824 */ /* 0x000fc600078e0230 */
[----:B------:R-:W-:Y:S01]  /*1a40*/  @!P1 STS [R37+0x800], R20 ;  /* 0x0008001425009388 */ /* 0x000fe20000000800 */
        /* <DEDUP_REMOVED lines=18> */
.L_x_448:
[----:B------:R-:W-:Y:S01]  /*1b70*/  ISETP.GE.AND P2, PT, R6, RZ, PT ;  /* 0x000000ff0600720c */ /* 0x000fe20003f46270 */
[C---:B------:R-:W-:Y:S01]  /*1b80*/  VIADD R3, R9.reuse, 0x3 ;  /* 0x0000000309037836 */ /* 0x040fe20000000000 */
[C---:B------:R-:W-:Y:S01]  /*1b90*/  IADD3 R45, PT, PT, R9.reuse, 0x4, RZ ;  /* 0x00000004092d7810 */ /* 0x040fe20007ffe0ff */
[C---:B------:R-:W-:Y:S02]  /*1ba0*/  VIADD R26, R9.reuse, 0x5 ;  /* 0x00000005091a7836 */ /* 0x040fe40000000000 */
        /* <DEDUP_REMOVED lines=122> */
.L_x_447:
[----:B------:R-:W-:Y:S05]  /*2350*/  BSYNC.RECONVERGENT B0 ;  /* 0x0000000000007941 */ /* 0x000fea0003800200 */
.L_x_446:
        /* <DEDUP_REMOVED lines=32> */
.L_x_449:
        /* <DEDUP_REMOVED lines=43> */
.L_x_445:
[----:B------:R-:W-:Y:S05]  /*2810*/  BSYNC.RECONVERGENT B1 ;  /* 0x0000000000017941 */ /* 0x000fea0003800200 */
.L_x_444:
        /* <DEDUP_REMOVED lines=20> */
        .weak           $__internal_11_$__cuda_sm20_div_u64
        .type           $__internal_11_$__cuda_sm20_div_u64,@function
        .size           $__internal_11_$__cuda_sm20_div_u64,(.L_x_2003 - $__internal_11_$__cuda_sm20_div_u64)
$__internal_11_$__cuda_sm20_div_u64:
        /* <DEDUP_REMOVED lines=60> */
[----:B------:R-:W-:Y:S06]  /*2d20*/  RET.REL.NODEC R6 `(_ZN7cutlass13device_kernelIN5flash19FlashAttnFwdCombineIN4cute5tupleIJNS3_1CILi16EEENS5_ILi64EEEEEELi5ELi256ELi1ELb0ELb1ENS_10bfloat16_tEfNS_4arch4Sm90EEEEEvNT_6ParamsE) ;  /* 0xffffffd006b47950 */ /* 0x000fec0003c3ffff */
.L_x_450:
        /* <DEDUP_REMOVED lines=13> */
.L_x_2003:


//--------------------- .text._ZN7cutlass13device_kernelIN5flash19FlashAttnFwdCombineIN4cute5tupleIJNS3_1CILi16EEENS5_ILi64EEEEEELi4ELi256ELi1ELb0ELb1ENS_10bfloat16_tEfNS_4arch4Sm90EEEEEvNT_6ParamsE --------------------------
	.section	.text._ZN7cutlass13device_kernelIN5flash19FlashAttnFwdCombineIN4cute5tupleIJNS3_1CILi16EEENS5_ILi64EEEEEELi4ELi256ELi1ELb0ELb1ENS_10bfloat16_tEfNS_4arch4Sm90EEEEEvNT_6ParamsE,"ax",@progbits
	.align	128
.text._ZN7cutlass13device_kernelIN5flash19FlashAttnFwdCombineIN4cute5tupleIJNS3_1CILi16EEENS5_ILi64EEEEEELi4ELi256ELi1ELb0ELb1ENS_10bfloat16_tEfNS_4arch4Sm90EEEEEvNT_6ParamsE:
        .type           _ZN7cutlass13device_kernelIN5flash19FlashAttnFwdCombineIN4cute5tupleIJNS3_1CILi16EEENS5_ILi64EEEEEELi4ELi256ELi1ELb0ELb1ENS_10bfloat16_tEfNS_4arch4Sm90EEEEEvNT_6ParamsE,@function
        .size           _ZN7cutlass13device_kernelIN5flash19FlashAttnFwdCombineIN4cute5tupleIJNS3_1CILi16EEENS5_ILi64EEEEEELi4ELi256ELi1ELb0ELb1ENS_10bfloat16_tEfNS_4arch4Sm90EEEEEvNT_6ParamsE,(.L_x_2005 - _ZN7cutlass13device_kernelIN5flash19FlashAttnFwdCombineIN4cute5tupleIJNS3_1CILi16EEENS5_ILi64EEEEEELi4ELi256ELi1ELb0ELb1ENS_10bfloat16_tEfNS_4arch4Sm90EEEEEvNT_6ParamsE)
        .other          _ZN7cutlass13device_kernelIN5flash19FlashAttnFwdCombineIN4cute5tupleIJNS3_1CILi16EEENS5_ILi64EEEEEELi4ELi256ELi1ELb0ELb1ENS_10bfloat16_tEfNS_4arch4Sm90EEEEEvNT_6ParamsE,@"STO_CUDA_ENTRY STV_DEFAULT"
_ZN7cutlass13device_kernelIN5flash19FlashAttnFwdCombineIN4cute5tupleIJNS3_1CILi16EEENS5_ILi64EEEEEELi4ELi256ELi1ELb0ELb1ENS_10bfloat16_tEfNS_4arch4Sm90EEEEEvNT_6ParamsE:
        /* <DEDUP_REMOVED lines=38> */
.L_x_452:
[----:B------:R-:W-:Y:S05]  /*0260*/  BSYNC.RECONVERGENT B0 ;  /* 0x0000000000007941 */ /* 0x000fea0003800200 */
.L_x_451:
        /* <DEDUP_REMOVED lines=13> */
.L_x_453:
        /* <DEDUP_REMOVED lines=8> */
.L_x_455:
[----:B-1----:R-:W1:Y:S02]  /*03c0*/  LDC.64 R4, c[0x0][0x448] ;  /* 0x00011200ff047b82 */ /* 0x002e640000000a00 */
[----:B-1---5:R-:W-:-:S05]  /*03d0*/  IMAD.WIDE R4, R0, 0x4, R4 ;  /* 0x0000000400047825 */ /* 0x022fca00078e0204 */
[----:B------:R2:W5:Y:S01]  /*03e0*/  LDG.E R17, desc[UR38][R4.64] ;  /* 0x0000002604117981 */ /* 0x000562000c1e1900 */
[----:B------:R-:W-:Y:S05]  /*03f0*/  BRA `(.L_x_454) ;  /* 0x0000000000087947 */ /* 0x000fea0003800000 */
.L_x_456:
[----:B------:R-:W2:Y:S02]  /*0400*/  LDG.E R4, desc[UR38][R4.64+0x4] ;  /* 0x0000042604047981 */ /* 0x000ea4000c1e1900 */
[----:B--2---:R-:W-:-:S07]  /*0410*/  IADD3 R17, PT, PT, -R24, R4, RZ ;  /* 0x0000000418117210 */ /* 0x004fce0007ffe1ff */
.L_x_454:
        /* <DEDUP_REMOVED lines=23> */
.L_x_457:
        /* <DEDUP_REMOVED lines=99> */
.L_x_459:
        /* <DEDUP_REMOVED lines=31> */
.L_x_460:
[----:B------:R-:W-:Y:S02]  /*0db0*/  MOV R9, R17 ;  /* 0x0000001100097202 */ /* 0x000fe40000000f00 */
[----:B------:R-:W-:Y:S02]  /*0dc0*/  MOV R6, 0xde0 ;  /* 0x00000de000067802 */ /* 0x000fe40000000f00 */
[----:B------:R-:W-:Y:S05]  /*0dd0*/  CALL.REL.NOINC `($__internal_12_$__cuda_sm20_div_u64) ;  /* 0x0000001800807944 */ /* 0x000fea0003c00000 */
[----:B------:R-:W-:-:S07]  /*0de0*/  MOV R3, R0 ;  /* 0x0000000000037202 */ /* 0x000fce0000000f00 */
.L_x_461:
[----:B------:R-:W-:-:S05]  /*0df0*/  IADD3 R0, PT, PT, R8, 0x1e, RZ ;  /* 0x0000001e08007810 */ /* 0x000fca0007ffe0ff */
.L_x_458:
[----:B------:R-:W-:Y:S01]  /*0e00*/  LOP3.LUT R7, R2, 0xf, RZ, 0xc0, !PT ;  /* 0x0000000f02077812 */ /* 0x000fe200078ec0ff */
[----:B------:R-:W-:Y:S01]  /*0e10*/  BSSY.RECONVERGENT B0, `(.L_x_462) ;  /* 0x000002a000007945 */ /* 0x000fe20003800200 */
[----:B------:R-:W-:-:S03]  /*0e20*/  SHF.R.U32.HI R16, RZ, 0x4, R2 ;  /* 0x00000004ff107819 */ /* 0x000fc60000011602 */
[----:B-12---:R-:W-:Y:S01]  /*0e30*/  VIADD R4, R7, UR36 ;  /* 0x0000002407047c36 */ /* 0x006fe20008000000 */
[----:B------:R-:W-:-:S04]  /*0e40*/  LOP3.LUT R41, R16, 0xf, RZ, 0xc0, !PT ;  /* 0x0000000f10297812 */ /* 0x000fc800078ec0ff */
[----:B------:R-:W-:-:S13]  /*0e50*/  ISETP.GE.U32.AND P0, PT, R4, R22, PT ;  /* 0x000000160400720c */ /* 0x000fda0003f06070 */
[----:B------:R-:W-:Y:S05]  /*0e60*/  @P0 BRA `(.L_x_463) ;  /* 0x0000000000900947 */ /* 0x000fea0003800000 */
[----:B------:R-:W1:Y:S01]  /*0e70*/  S2UR UR4, SR_CgaCtaId ;  /* 0x00000000000479c3 */ /* 0x000e620000008800 */
[----:B------:R-:W-:Y:S01]  /*0e80*/  ISETP.GE.U32.AND P0, PT, R16, R19, PT ;  /* 0x000000131000720c */ /* 0x000fe20003f06070 */
[----:B------:R-:W-:Y:S01]  /*0e90*/  UMOV UR5, 0x400 ;  /* 0x0000040000057882 */ /* 0x000fe20000000000 */
[----:B------:R-:W-:Y:S01]  /*0ea0*/  LOP3.LUT R9, R41, 0xff, R2, 0x78, !PT ;  /* 0x000000ff29097812 */ /* 0x000fe200078e7802 */
[----:B-1----:R-:W-:-:S06]  /*0eb0*/  ULEA UR4, UR4, UR5, 0x18 ;  /* 0x0000000504047291 */ /* 0x002fcc000f8ec0ff */
[----:B------:R-:W-:-:S04]  /*0ec0*/  LEA R9, R9, UR4, 0x2 ;  /* 0x0000000409097c11 */ /* 0x000fc8000f8e10ff */
[----:B------:R-:W-:Y:S05]  /*0ed0*/  @P0 BRA `(.L_x_464) ;  /* 0x00000000006c0947 */ /* 0x000fea0003800000 */
[----:B------:R-:W1:Y:S01]  /*0ee0*/  LDCU.64 UR8, c[0x0][0x3d8] ;  /* 0x00007b00ff0877ac */ /* 0x000e620008000a00 */
[C---:B------:R-:W-:Y:S01]  /*0ef0*/  IMAD.HI.U32 R8, R4.reuse, R3, RZ ;  /* 0x0000000304087227 */ /* 0x040fe200078e00ff */
        /* <DEDUP_REMOVED lines=25> */
.L_x_464:
[----:B------:R-:W-:-:S05]  /*1090*/  MOV R4, 0xff800000 ;  /* 0xff80000000047802 */ /* 0x000fca0000000f00 */
[----:B------:R1:W-:Y:S02]  /*10a0*/  STS [R9], R4 ;  /* 0x0000000409007388 */ /* 0x0003e40000000800 */
.L_x_463:
[----:B------:R-:W-:Y:S05]  /*10b0*/  BSYNC.RECONVERGENT B0 ;  /* 0x0000000000007941 */ /* 0x000fea0003800200 */
.L_x_462:
        /* <DEDUP_REMOVED lines=13> */
[--C-:B------:R-:W-:Y:S01]  /*1190*/  IMAD.MOV R0, RZ, RZ, -R3.reuse ;  /* 0x000000ffff007224 */ /* 0x100fe200078e0a03 */
[----:B------:R-:W3:Y:S01]  /*11a0*/  LDCU.64 UR4, c[0x0][0x3a0] ;  /* 0x00007400ff0477ac */ /* 0x000ee20008000a00 */
[C---:B------:R-:W-:Y:S01]  /*11b0*/  SEL R6, R3.reuse, 0xffffffff, !P0 ;  /* 0xffffffff03067807 */ /* 0x040fe20004000000 */
[----:B----4-:R-:W-:Y:S01]  /*11c0*/  IMAD.WIDE.U32 R46, R3, UR6, RZ ;  /* 0x00000006032e7c25 */ /* 0x010fe2000f8e00ff */
[----:B------:R-:W-:Y:S02]  /*11d0*/  ISETP.GE.AND P1, PT, R15, R14, PT ;  /* 0x0000000e0f00720c */ /* 0x000fe40003f26270 */
[----:B--2---:R-:W-:Y:S01]  /*11e0*/  SHF.R.S32.HI R12, RZ, 0x1f, R3 ;  /* 0x0000001fff0c7819 */ /* 0x004fe20000011403 */
[----:B------:R-:W-:Y:S01]  /*11f0*/  IMAD R17, R17, R0, R5 ;  /* 0x0000000011117224 */ /* 0x000fe200078e0205 */
[----:B------:R-:W-:Y:S01]  /*1200*/  ISETP.LT.OR P0, PT, R6, RZ, P1 ;  /* 0x000000ff0600720c */ /* 0x000fe20000f01670 */
[----:B------:R-:W2:Y:S02]  /*1210*/  S2R R0, SR_CgaCtaId ;  /* 0x0000000000007919 */ /* 0x000ea40000008800 */
[----:B------:R-:W-:Y:S01]  /*1220*/  IMAD R48, R12, UR6, RZ ;  /* 0x000000060c307c24 */ /* 0x000fe2000f8e02ff */
[----:B------:R-:W-:Y:S01]  /*1230*/  ISETP.EQ.OR P4, PT, R19, 0x2, P0 ;  /* 0x000000021300780c */ /* 0x000fe20000782670 */
[----:B------:R-:W-:Y:S01]  /*1240*/  IMAD.MOV.U32 R19, RZ, RZ, RZ ;  /* 0x000000ffff137224 */ /* 0x000fe200078e00ff */
[----:B------:R-:W-:Y:S01]  /*1250*/  IADD3 R38, P1, PT, R17, R24, RZ ;  /* 0x0000001811267210 */ /* 0x000fe20007f3e0ff */
[----:B------:R-:W-:-:S03]  /*1260*/  IMAD R48, R3, UR7, R48 ;  /* 0x0000000703307c24 */ /* 0x000fc6000f8e0230 */
[----:B------:R-:W-:Y:S01]  /*1270*/  LEA.HI.X.SX32 R39, R17, R25, 0x1, P1 ;  /* 0x0000001911277211 */ /* 0x000fe200008f0eff */
[----:B---3--:R-:W-:Y:S01]  /*1280*/  IMAD.WIDE.U32 R20, R38, UR4, R18 ;  /* 0x0000000426147c25 */ /* 0x008fe2000f8e0012 */
[----:B------:R-:W-:Y:S01]  /*1290*/  LOP3.LUT R17, R7, 0x3f0, R2, 0xf8, !PT ;  /* 0x000003f007117812 */ /* 0x000fe200078ef802 */
[----:B------:R-:W3:Y:S02]  /*12a0*/  @!P0 LDC.64 R10, c[0x0][0x3a8] ;  /* 0x0000ea00ff0a8b82 */ /* 0x000ee40000000a00 */
[----:B-1----:R-:W-:-:S04]  /*12b0*/  IMAD R4, R39, UR4, RZ ;  /* 0x0000000427047c24 */ /* 0x002fc8000f8e02ff */
[----:B------:R-:W-:Y:S01]  /*12c0*/  IMAD R4, R38, UR5, R4 ;  /* 0x0000000526047c24 */ /* 0x000fe2000f8e0204 */
[----:B------:R-:W1:Y:S01]  /*12d0*/  LDCU.64 UR4, c[0x0][0x380] ;  /* 0x00007000ff0477ac */ /* 0x000e620008000a00 */
[----:B------:R-:W4:Y:S02]  /*12e0*/  @!P4 LDC.64 R8, c[0x0][0x3a8] ;  /* 0x0000ea00ff08cb82 */ /* 0x000f240000000a00 */
[----:B------:R-:W-:Y:S01]  /*12f0*/  IMAD.IADD R21, R21, 0x1, R4 ;  /* 0x0000000115157824 */ /* 0x000fe200078e0204 */
[----:B------:R-:W-:Y:S01]  /*1300*/  MOV R4, 0x400 ;  /* 0x0000040000047802 */ /* 0x000fe20000000f00 */
[----:B------:R-:W-:-:S04]  /*1310*/  IMAD.WIDE.U32 R20, R3, UR6, R20 ;  /* 0x0000000603147c25 */ /* 0x000fc8000f8e0014 */
[----:B------:R-:W-:Y:S01]  /*1320*/  IMAD.IADD R43, R48, 0x1, R21 ;  /* 0x00000001302b7824 */ /* 0x000fe200078e0215 */
[----:B--2---:R-:W-:Y:S02]  /*1330*/  LEA R0, R0, R4, 0x18 ;  /* 0x0000000400007211 */ /* 0x004fe400078ec0ff */
[----:B---3--:R-:W-:-:S03]  /*1340*/  @!P0 IADD3 R10, P2, PT, R15, R10, RZ ;  /* 0x0000000a0f0a8210 */ /* 0x008fc60007f5e0ff */
[--C-:B------:R-:W-:Y:S01]  /*1350*/  IMAD R17, R17, 0x10, R0.reuse ;  /* 0x0000001011117824 */ /* 0x100fe200078e0200 */
[----:B-1----:R-:W-:Y:S01]  /*1360*/  LEA R42, P3, R20, UR4, 0x2 ;  /* 0x00000004142a7c11 */ /* 0x002fe2000f8610ff */
[----:B------:R-:W-:Y:S02]  /*1370*/  IMAD R37, R16, 0x4, R0 ;  /* 0x0000000410257824 */ /* 0x000fe400078e0200 */
[----:B------:R-:W-:Y:S01]  /*1380*/  @!P0 IMAD.X R11, RZ, RZ, R11, P2 ;  /* 0x000000ffff0b8224 */ /* 0x000fe200010e060b */
[----:B------:R-:W-:Y:S02]  /*1390*/  LEA.HI.X R43, R20, UR5, R43, 0x2, P3 ;  /* 0x00000005142b7c11 */ /* 0x000fe400098f142b */
[----:B----4-:R-:W-:Y:S02]  /*13a0*/  @!P4 LEA R13, P1, R8, R15, 0x1 ;  /* 0x0000000f080dc211 */ /* 0x010fe400078208ff */
[-C--:B------:R-:W-:Y:S02]  /*13b0*/  @!P0 LEA R24, P3, R15, R42.reuse, 0x2 ;  /* 0x0000002a0f188211 */ /* 0x080fe400078610ff */
[----:B------:R-:W-:-:S02]  /*13c0*/  @!P0 LEA R20, P2, R10, R42, 0x2 ;  /* 0x0000002a0a148211 */ /* 0x000fc400078410ff */
[----:B------:R-:W-:Y:S01]  /*13d0*/  @!P4 LEA.HI.X R9, R8, RZ, R9, 0x1, P1 ;  /* 0x000000ff0809c211 */ /* 0x000fe200008f0c09 */
[----:B------:R-:W-:Y:S01]  /*13e0*/  @!P0 IMAD.X R25, RZ, RZ, R43, P3 ;  /* 0x000000ffff198224 */ /* 0x000fe200018e062b */
[C---:B------:R-:W-:Y:S02]  /*13f0*/  @!P4 LEA R8, P1, R13.reuse, R42, 0x2 ;  /* 0x0000002a0d08c211 */ /* 0x040fe400078210ff */
[-C--:B------:R-:W-:Y:S02]  /*1400*/  @!P0 LEA.HI.X R21, R10, R43.reuse, R11, 0x2, P2 ;  /* 0x0000002b0a158211 */ /* 0x080fe400010f140b */
[----:B------:R-:W-:Y:S01]  /*1410*/  @!P4 LEA.HI.X R9, R13, R43, R9, 0x2, P1 ;  /* 0x0000002b0d09c211 */ /* 0x000fe200008f1409 */
[----:B------:R-:W-:Y:S01]  /*1420*/  @!PT LDS RZ, [RZ] ;  /* 0x00000000fffff984 */ /* 0x000fe20000000800 */
[----:B------:R-:W-:Y:S01]  /*1430*/  @!PT LDS RZ, [RZ] ;  /* 0x00000000fffff984 */ /* 0x000fe20000000800 */
[----:B------:R-:W-:Y:S01]  /*1440*/  @!PT LDS RZ, [RZ] ;  /* 0x00000000fffff984 */ /* 0x000fe20000000800 */
[----:B------:R-:W-:Y:S01]  /*1450*/  @!P0 LDGSTS.E.BYPASS.LTC128B.128 [R17+0x440], desc[UR38][R24.64] ;  /* 0x0044000018118fae */ /* 0x000fe2000b981a26 */
[----:B------:R-:W-:Y:S02]  /*1460*/  LOP3.LUT P1, RZ, R23, 0xf, R2, 0xf8, !PT ;  /* 0x0000000f17ff7812 */ /* 0x000fe4000782f802 */
[----:B------:R-:W-:Y:S01]  /*1470*/  LOP3.LUT P2, RZ, R2, 0x30f, RZ, 0xc0, !PT ;  /* 0x0000030f02ff7812 */ /* 0x000fe2000784c0ff */
[----:B------:R-:W0:Y:S01]  /*1480*/  LDGDEPBAR ;  /* 0x00000000000079af */ /* 0x000e220000000000 */
[----:B------:R-:W-:-:S03]  /*1490*/  ISETP.GE.U32.OR P1, PT, R5, R22, P1 ;  /* 0x000000160500720c */ /* 0x000fc60000f26470 */
[----:B------:R-:W-:Y:S04]  /*14a0*/  @!P0 LDGSTS.E.BYPASS.LTC128B.128 [R17+0x1440], desc[UR38][R20.64] ;  /* 0x0144000014118fae */ /* 0x000fe8000b981a26 */
[----:B------:R-:W0:Y:S04]  /*14b0*/  LDGDEPBAR ;  /* 0x00000000000079af */ /* 0x000e280000000000 */
[----:B------:R1:W-:Y:S04]  /*14c0*/  @!P4 LDGSTS.E.BYPASS.LTC128B.128 [R17+0x2440], desc[UR38][R8.64] ;  /* 0x024400000811cfae */ /* 0x0003e8000b981a26 */
[----:B------:R-:W0:Y:S01]  /*14d0*/  LDGDEPBAR ;  /* 0x00000000000079af */ /* 0x000e220000000000 */
[----:B-1----:R-:W-:Y:S01]  /*14e0*/  IMAD.SHL.U32 R9, R2, 0x10, RZ ;  /* 0x0000001002097824 */ /* 0x002fe200078e00ff */
[----:B------:R-:W-:-:S06]  /*14f0*/  DEPBAR.LE SB0, 0x3 ;  /* 0x000080c00000791a */ /* 0x000fcc0000000000 */
[----:B------:R-:W-:Y:S05]  /*1500*/  WARPSYNC.ALL ;  /* 0x0000000000007948 */ /* 0x000fea0003800000 */
[----:B------:R-:W-:Y:S01]  /*1510*/  LOP3.LUT R9, R7, 0xf0, R9, 0xf8, !PT ;  /* 0x000000f007097812 */ /* 0x000fe200078ef809 */
[----:B------:R-:W-:Y:S03]  /*1520*/  BSSY.RECONVERGENT B0, `(.L_x_465) ;  /* 0x0000034000007945 */ /* 0x000fe60003800200 */
[----:B------:R-:W-:-:S05]  /*1530*/  LOP3.LUT R9, R9, 0xf, R16, 0x78, !PT ;  /* 0x0000000f09097812 */ /* 0x000fca00078e7810 */
[----:B------:R-:W-:Y:S01]  /*1540*/  IMAD R9, R9, 0x4, R0 ;  /* 0x0000000409097824 */ /* 0x000fe200078e0200 */
[----:B------:R-:W-:Y:S06]  /*1550*/  BAR.SYNC.DEFER_BLOCKING 0x0 ;  /* 0x0000000000007b1d */ /* 0x000fec0000010000 */
        /* <DEDUP_REMOVED lines=48> */
.L_x_466:
[----:B------:R-:W-:Y:S05]  /*1860*/  BSYNC.RECONVERGENT B0 ;  /* 0x0000000000007941 */ /* 0x000fea0003800200 */
.L_x_465:
        /* <DEDUP_REMOVED lines=24> */
.L_x_471:
        /* <DEDUP_REMOVED lines=126> */
.L_x_470:
[----:B------:R-:W-:Y:S05]  /*21d0*/  BSYNC.RECONVERGENT B0 ;  /* 0x0000000000007941 */ /* 0x000fea0003800200 */
.L_x_469:
        /* <DEDUP_REMOVED lines=32> */
.L_x_472:
        /* <DEDUP_REMOVED lines=43> */
.L_x_468:
[----:B------:R-:W-:Y:S05]  /*2690*/  BSYNC.RECONVERGENT B1 ;  /* 0x0000000000017941 */ /* 0x000fea0003800200 */
.L_x_467:
        /* <DEDUP_REMOVED lines=20> */
        .weak           $__internal_12_$__cuda_sm20_div_u64
        .type           $__internal_12_$__cuda_sm20_div_u64,@function
        .size           $__internal_12_$__cuda_sm20_div_u64,(.L_x_2005 - $__internal_12_$__cuda_sm20_div_u64)
$__internal_12_$__cuda_sm20_div_u64:
        /* <DEDUP_REMOVED lines=60> */
[----:B------:R-:W-:Y:S06]  /*2ba0*/  RET.REL.NODEC R6 `(_ZN7cutlass13device_kernelIN5flash19FlashAttnFwdCombineIN4cute5tupleIJNS3_1CILi16EEENS5_ILi64EEEEEELi4ELi256ELi1ELb0ELb1ENS_10bfloat16_tEfNS_4arch4Sm90EEEEEvNT_6ParamsE) ;  /* 0xffffffd406147950 */ /* 0x000fec0003c3ffff */
.L_x_473:
        /* <DEDUP_REMOVED lines=13> */
.L_x_2005:


//--------------------- .text._ZN7cutlass13device_kernelIN5flash19FlashAttnFwdCombineIN4cute5tupleIJNS3_1CILi16EEENS5_ILi64EEEEEELi8ELi256ELi1ELb0ELb0ENS_10bfloat16_tEfNS_4arch4Sm80EEEEEvNT_6ParamsE --------------------------
	.section	.text._ZN7cutlass13device_kernelIN5flash19FlashAttnFwdCombineIN4cute5tupleIJNS3_1CILi16EEENS5_ILi64EEEEEELi8ELi256ELi1ELb0ELb0ENS_10bfloat16_tEfNS_4arch4Sm80EEEEEvNT_6ParamsE,"ax",@progbits
	.align	128
.text._ZN7cutlass13device_kernelIN5flash19FlashAttnFwdCombineIN4cute5tupleIJNS3_1CILi16EEENS5_ILi64EEEEEELi8ELi256ELi1ELb0ELb0ENS_10bfloat16_tEfNS_4arch4Sm80EEEEEvNT_6ParamsE:
        .type           _ZN7cutlass13device_kernelIN5flash19FlashAttnFwdCombineIN4cute5tupleIJNS3_1CILi16EEENS5_ILi64EEEEEELi8ELi256ELi1ELb0ELb0ENS_10bfloat16_tEfNS_4arch4Sm80EEEEEvNT_6ParamsE,@function
        .size           _ZN7cutlass13device_kernelIN5flash19FlashAttnFwdCombineIN4cute5tupleIJNS3_1CILi16EEENS5_ILi64EEEEEELi8ELi256ELi1ELb0ELb0ENS_10bfloat16_tEfNS_4arch4Sm80EEEEEvNT_6ParamsE,(.L_x_2007 - _ZN7cutlass13device_kernelIN5flash19FlashAttnFwdCombineIN4cute5tupleIJNS3_1CILi16EEENS5_ILi64EEEEEELi8ELi256ELi1ELb0ELb0ENS_10bfloat16_tEfNS_4arch4Sm80EEEEEvNT_6ParamsE)
        .other          _ZN7cutlass13device_kernelIN5flash19FlashAttnFwdCombineIN4cute5tupleIJNS3_1CILi16EEENS5_ILi64EEEEEELi8ELi256ELi1ELb0ELb0ENS_10bfloat16_tEfNS_4arch4Sm80EEEEEvNT_6ParamsE,@"STO_CUDA_ENTRY STV_DEFAULT"
_ZN7cutlass13device_kernelIN5flash19FlashAttnFwdCombineIN4cute5tupleIJNS3_1CILi16EEENS5_ILi64EEEEEELi8ELi256ELi1ELb0ELb0ENS_10bfloat16_tEfNS_4arch4Sm80EEEEEvNT_6ParamsE:
        /* <DEDUP_REMOVED lines=38> */
.L_x_475:
[----:B------:R-:W-:Y:S05]  /*0260*/  BSYNC.RECONVERGENT B0 ;  /* 0x0000000000007941 */ /* 0x000fea0003800200 */
.L_x_474:
        /* <DEDUP_REMOVED lines=22> */
.L_x_476:
        /* <DEDUP_REMOVED lines=286> */
.L_x_478:
[----:B------:R-:W-:Y:S05]  /*15b0*/  BSYNC.RECONVERGENT B0 ;  /* 0x0000000000007941 */ /* 0x000fea0003800200 */
.L_x_477:
        /* <DEDUP_REMOVED lines=278> */
.L_x_480:
[----:B------:R-:W-:Y:S05]  /*2720*/  BSYNC.RECONVERGENT B0 ;  /* 0x0000000000007941 */ /* 0x000fea0003800200 */
.L_x_479:
        /* <DEDUP_REMOVED lines=27> */
.L_x_485:
        /* <DEDUP_REMOVED lines=127> */
.L_x_484:
[----:B------:R-:W-:Y:S05]  /*30d0*/  BSYNC.RECONVERGENT B0 ;  /* 0x0000000000007941 */ /* 0x000fea0003800200 */
.L_x_483:
        /* <DEDUP_REMOVED lines=37> */
.L_x_486:
        /* <DEDUP_REMOVED lines=42> */
.L_x_482:
[----:B------:R-:W-:Y:S05]  /*35d0*/  BSYNC.RECONVERGENT B1 ;  /* 0x0000000000017941 */ /* 0x000fea0003800200 */
.L_x_481:
        /* <DEDUP_REMOVED lines=23> */
.L_x_487:
        /* <DEDUP_REMOVED lines=11> */
.L_x_2007:


//--------------------- .text._ZN7cutlass13device_kernelIN5flash19FlashAttnFwdCombineIN4cute5tupleIJNS3_1CILi16EEENS5_ILi64EEEEEELi7ELi256ELi1ELb0ELb0ENS_10bfloat16_tEfNS_4arch4Sm80EEEEEvNT_6ParamsE --------------------------
	.section	.text._ZN7cutlass13device_kernelIN5flash19FlashAttnFwdCombineIN4cute5tupleIJNS3_1CILi16EEENS5_ILi64EEEEEELi7ELi256ELi1ELb0ELb0ENS_10bfloat16_tEfNS_4arch4Sm80EEEEEvNT_6ParamsE,"ax",@progbits
	.align	128
.text._ZN7cutlass13device_kernelIN5flash19FlashAttnFwdCombineIN4cute5tupleIJNS3_1CILi16EEENS5_ILi64EEEEEELi7ELi256ELi1ELb0ELb0ENS_10bfloat16_tEfNS_4arch4Sm80EEEEEvNT_6ParamsE:
        .type           _ZN7cutlass13device_kernelIN5flash19FlashAttnFwdCombineIN4cute5tupleIJNS3_1CILi16EEENS5_ILi64EEEEEELi7ELi256ELi1ELb0ELb0ENS_10bfloat16_tEfNS_4arch4Sm80EEEEEvNT_6ParamsE,@function
        .size           _ZN7cutlass13device_kernelIN5flash19FlashAttnFwdCombineIN4cute5tupleIJNS3_1CILi16EEENS5_ILi64EEEEEELi7ELi256ELi1ELb0ELb0ENS_10bfloat16_tEfNS_4arch4Sm80EEEEEvNT_6ParamsE,(.L_x_2008 - _ZN7cutlass13device_kernelIN5flash19FlashAttnFwdCombineIN4cute5tupleIJNS3_1CILi16EEENS5_ILi64EEEEEELi7ELi256ELi1ELb0ELb0ENS_10bfloat16_tEfNS_4arch4Sm80EEEEEvNT_6ParamsE)
        .other          _ZN7cutlass13device_kernelIN5flash19FlashAttnFwdCombineIN4cute5tupleIJNS3_1CILi16EEENS5_ILi64EEEEEELi7ELi256ELi1ELb0ELb0ENS_10bfloat16_tEfNS_4arch4Sm80EEEEEvNT_6ParamsE,@"STO_CUDA_ENTRY STV_DEFAULT"
_ZN7cutlass13device_kernelIN5flash19FlashAttnFwdCombineIN4cute5tupleIJNS3_1CILi16EEENS5_ILi64EEEEEELi7ELi256ELi1ELb0ELb0ENS_10bfloat16_tEfNS_4arch4Sm80EEEEEvNT_6ParamsE:
        /* <DEDUP_REMOVED lines=38> */
.L_x_489:
[----:B------:R-:W-:Y:S05]  /*0260*/  BSYNC.RECONVERGENT B0 ;  /* 0x0000000000007941 */ /* 0x000fea0003800200 */
.L_x_488:
        /* <DEDUP_REMOVED lines=22> */
.L_x_490:
        /* <DEDUP_REMOVED lines=156> */
.L_x_492:
[----:B------:R-:W-:Y:S05]  /*0d90*/  BSYNC.RECONVERGENT B0 ;  /* 0x0000000000007941 */ /* 0x000fea0003800200 */
.L_x_491:
        /* <DEDUP_REMOVED lines=201> */
.L_x_494:
[----:B------:R-:W-:Y:S05]  /*1a30*/  BSYNC.RECONVERGENT B0 ;  /* 0x0000000000007941 */ /* 0x000fea0003800200 */
.L_x_493:
        /* <DEDUP_REMOVED lines=25> */
.L_x_499:
        /* <DEDUP_REMOVED lines=127> */
.L_x_498:
[----:B------:R-:W-:Y:S05]  /*23c0*/  BSYNC.RECONVERGENT B0 ;  /* 0x0000000000007941 */ /* 0x000fea0003800200 */
.L_x_497:
        /* <DEDUP_REMOVED lines=37> */
.L_x_500:
        /* <DEDUP_REMOVED lines=43> */
.L_x_496:
[----:B------:R-:W-:Y:S05]  /*28d0*/  BSYNC.RECONVERGENT B1 ;  /* 0x0000000000017941 */ /* 0x000fea0003800200 */
.L_x_495:
        /* <DEDUP_REMOVED lines=24> */
.L_x_501:
        /* <DEDUP_REMOVED lines=10> */
.L_x_2008:


//--------------------- .text._ZN7cutlass13device_kernelIN5flash19FlashAttnFwdCombineIN4cute5tupleIJNS3_1CILi16EEENS5_ILi64EEEEEELi6ELi256ELi1ELb0ELb0ENS_10bfloat16_tEfNS_4arch4Sm80EEEEEvNT_6ParamsE --------------------------
	.section	.text._ZN7cutlass13device_kernelIN5flash19FlashAttnFwdCombineIN4cute5tupleIJNS3_1CILi16EEENS5_ILi64EEEEEELi6ELi256ELi1ELb0ELb0ENS_10bfloat16_tEfNS_4arch4Sm80EEEEEvNT_6ParamsE,"ax",@progbits
	.align	128
.text._ZN7cutlass13device_kernelIN5flash19FlashAttnFwdCombineIN4cute5tupleIJNS3_1CILi16EEENS5_ILi64EEEEEELi6ELi256ELi1ELb0ELb0ENS_10bfloat16_tEfNS_4arch4Sm80EEEEEvNT_6ParamsE:
        .type           _ZN7cutlass13device_kernelIN5flash19FlashAttnFwdCombineIN4cute5tupleIJNS3_1CILi16EEENS5_ILi64EEEEEELi6ELi256ELi1ELb0ELb0ENS_10bfloat16_tEfNS_4arch4Sm80EEEEEvNT_6ParamsE,@function
        .size           _ZN7cutlass13device_kernelIN5flash19FlashAttnFwdCombineIN4cute5tupleIJNS3_1CILi16EEENS5_ILi64EEEEEELi6ELi256ELi1ELb0ELb0ENS_10bfloat16_tEfNS_4arch4Sm80EEEEEvNT_6ParamsE,(.L_x_2009 - _ZN7cutlass13device_kernelIN5flash19FlashAttnFwdCombineIN4cute5tupleIJNS3_1CILi16EEENS5_ILi64EEEEEELi6ELi256ELi1ELb0ELb0ENS_10bfloat16_tEfNS_4arch4Sm80EEEEEvNT_6ParamsE)
        .other          _ZN7cutlass13device_kernelIN5flash19FlashAttnFwdCombineIN4cute5tupleIJNS3_1CILi16EEENS5_ILi64EEEEEELi6ELi256ELi1ELb0ELb0ENS_10bfloat16_tEfNS_4arch4Sm80EEEEEvNT_6ParamsE,@"STO_CUDA_ENTRY STV_DEFAULT"
_ZN7cutlass13device_kernelIN5flash19FlashAttnFwdCombineIN4cute5tupleIJNS3_1CILi16EEENS5_ILi64EEEEEELi6ELi256ELi1ELb0ELb0ENS_10bfloat16_tEfNS_4arch4Sm80EEEEEvNT_6ParamsE:
        /* <DEDUP_REMOVED lines=38> */
.L_x_503:
[----:B------:R-:W-:Y:S05]  /*0260*/  BSYNC.RECONVERGENT B0 ;  /* 0x0000000000007941 */ /* 0x000fea0003800200 */
.L_x_502:
        /* <DEDUP_REMOVED lines=22> */
.L_x_504:
        /* <DEDUP_REMOVED lines=96> */
.L_x_506:
[----:B------:R-:W-:Y:S05]  /*09d0*/  BSYNC.RECONVERGENT B0 ;  /* 0x0000000000007941 */ /* 0x000fea0003800200 */
.L_x_505:
        /* <DEDUP_REMOVED lines=163> */
.L_x_508:
[----:B------:R-:W-:Y:S05]  /*1410*/  BSYNC.RECONVERGENT B0 ;  /* 0x0000000000007941 */ /* 0x000fea0003800200 */
.L_x_507:
        /* <DEDUP_REMOVED lines=25> */
.L_x_513:
        /* <DEDUP_REMOVED lines=127> */
.L_x_512:
[----:B------:R-:W-:Y:S05]  /*1da0*/  BSYNC.RECONVERGENT B0 ;  /* 0x0000000000007941 */ /* 0x000fea0003800200 */
.L_x_511:
        /* <DEDUP_REMOVED lines=37> */
.L_x_514:
        /* <DEDUP_REMOVED lines=43> */
.L_x_510:
[----:B------:R-:W-:Y:S05]  /*22b0*/  BSYNC.RECONVERGENT B1 ;  /* 0x0000000000017941 */ /* 0x000fea0003800200 */
.L_x_509:
        /* <DEDUP_REMOVED lines=24> */
.L_x_515:
        /* <DEDUP_REMOVED lines=12> */
.L_x_2009:


//--------------------- .text._ZN7cutlass13device_kernelIN5flash19FlashAttnFwdCombineIN4cute5tupleIJNS3_1CILi16EEENS5_ILi64EEEEEELi5ELi256ELi1ELb0ELb0ENS_10bfloat16_tEfNS_4arch4Sm80EEEEEvNT_6ParamsE --------------------------
	.section	.text._ZN7cutlass13device_kernelIN5flash19FlashAttnFwdCombineIN4cute5tupleIJNS3_1CILi16EEENS5_ILi64EEEEEELi5ELi256ELi1ELb0ELb0ENS_10bfloat16_tEfNS_4arch4Sm80EEEEEvNT_6ParamsE,"ax",@progbits
	.align	128
.text._ZN7cutlass13device_kernelIN5flash19FlashAttnFwdCombineIN4cute5tupleIJNS3_1CILi16EEENS5_ILi64EEEEEELi5ELi256ELi1ELb0ELb0ENS_10bfloat16_tEfNS_4arch4Sm80EEEEEvNT_6ParamsE:
        .type           _ZN7cutlass13device_kernelIN5flash19FlashAttnFwdCombineIN4cute5tupleIJNS3_1CILi16EEENS5_ILi64EEEEEELi5ELi256ELi1ELb0ELb0ENS_10bfloat16_tEfNS_4arch4Sm80EEEEEvNT_6ParamsE,@function
        .size           _ZN7cutlass13device_kernelIN5flash19FlashAttnFwdCombineIN4cute5tupleIJNS3_1CILi16EEENS5_ILi64EEEEEELi5ELi256ELi1ELb0ELb0ENS_10bfloat16_tEfNS_4arch4Sm80EEEEEvNT_6ParamsE,(.L_x_2010 - _ZN7cutlass13device_kernelIN5flash19FlashAttnFwdCombineIN4cute5tupleIJNS3_1CILi16EEENS5_ILi64EEEEEELi5ELi256ELi1ELb0ELb0ENS_10bfloat16_tEfNS_4arch4Sm80EEEEEvNT_6ParamsE)
        .other          _ZN7cutlass13device_kernelIN5flash19FlashAttnFwdCombineIN4cute5tupleIJNS3_1CILi16EEENS5_ILi64EEEEEELi5ELi256ELi1ELb0ELb0ENS_10bfloat16_tEfNS_4arch4Sm80EEEEEvNT_6ParamsE,@"STO_CUDA_ENTRY STV_DEFAULT"
_ZN7cutlass13device_kernelIN5flash19FlashAttnFwdCombineIN4cute5tupleIJNS3_1CILi16EEENS5_ILi64EEEEEELi5ELi256ELi1ELb0ELb0ENS_10bfloat16_tEfNS_4arch4Sm80EEEEEvNT_6ParamsE:
        /* <DEDUP_REMOVED lines=38> */
.L_x_517:
[----:B------:R-:W-:Y:S05]  /*0260*/  BSYNC.RECONVERGENT B0 ;  /* 0x0000000000007941 */ /* 0x000fea0003800200 */
.L_x_516:
        /* <DEDUP_REMOVED lines=22> */
.L_x_518:
        /* <DEDUP_REMOVED lines=64> */
.L_x_520:
[----:B------:R-:W-:Y:S05]  /*07d0*/  BSYNC.RECONVERGENT B0 ;  /* 0x0000000000007941 */ /* 0x000fea0003800200 */
.L_x_519:
        /* <DEDUP_REMOVED lines=144> */
.L_x_522:
[----:B------:R-:W-:Y:S05]  /*10e0*/  BSYNC.RECONVERGENT B0 ;  /* 0x0000000000007941 */ /* 0x000fea0003800200 */
.L_x_521:
        /* <DEDUP_REMOVED lines=25> */
.L_x_527:
        /* <DEDUP_REMOVED lines=127> */
.L_x_526:
[----:B------:R-:W-:Y:S05]  /*1a70*/  BSYNC.RECONVERGENT B0 ;  /* 0x0000000000007941 */ /* 0x000fea0003800200 */
.L_x_525:
        /* <DEDUP_REMOVED lines=37> */
.L_x_528:
        /* <DEDUP_REMOVED lines=43> */
.L_x_524:
[----:B------:R-:W-:Y:S05]  /*1f80*/  BSYNC.RECONVERGENT B1 ;  /* 0x0000000000017941 */ /* 0x000fea0003800200 */
.L_x_523:
        /* <DEDUP_REMOVED lines=24> */
.L_x_529:
        /* <DEDUP_REMOVED lines=15> */
.L_x_2010:


//--------------------- .text._ZN7cutlass13device_kernelIN5flash19FlashAttnFwdCombineIN4cute5tupleIJNS3_1CILi16EEENS5_ILi64EEEEEELi4ELi256ELi1ELb0ELb0ENS_10bfloat16_tEfNS_4arch4Sm80EEEEEvNT_6ParamsE --------------------------
	.section	.text._ZN7cutlass13device_kernelIN5flash19FlashAttnFwdCombineIN4cute5tupleIJNS3_1CILi16EEENS5_ILi64EEEEEELi4ELi256ELi1ELb0ELb0ENS_10bfloat16_tEfNS_4arch4Sm80EEEEEvNT_6ParamsE,"ax",@progbits
	.align	128
.text._ZN7cutlass13device_kernelIN5flash19FlashAttnFwdCombineIN4cute5tupleIJNS3_1CILi16EEENS5_ILi64EEEEEELi4ELi256ELi1ELb0ELb0ENS_10bfloat16_tEfNS_4arch4Sm80EEEEEvNT_6ParamsE:
        .type           _ZN7cutlass13device_kernelIN5flash19FlashAttnFwdCombineIN4cute5tupleIJNS3_1CILi16EEENS5_ILi64EEEEEELi4ELi256ELi1ELb0ELb0ENS_10bfloat16_tEfNS_4arch4Sm80EEEEEvNT_6ParamsE,@function
        .size           _ZN7cutlass13device_kernelIN5flash19FlashAttnFwdCombineIN4cute5tupleIJNS3_1CILi16EEENS5_ILi64EEEEEELi4ELi256ELi1ELb0ELb0ENS_10bfloat16_tEfNS_4arch4Sm80EEEEEvNT_6ParamsE,(.L_x_2011 - _ZN7cutlass13device_kernelIN5flash19FlashAttnFwdCombineIN4cute5tupleIJNS3_1CILi16EEENS5_ILi64EEEEEELi4ELi256ELi1ELb0ELb0ENS_10bfloat16_tEfNS_4arch4Sm80EEEEEvNT_6ParamsE)
        .other          _ZN7cutlass13device_kernelIN5flash19FlashAttnFwdCombineIN4cute5tupleIJNS3_1CILi16EEENS5_ILi64EEEEEELi4ELi256ELi1ELb0ELb0ENS_10bfloat16_tEfNS_4arch4Sm80EEEEEvNT_6ParamsE,@"STO_CUDA_ENTRY STV_DEFAULT"
_ZN7cutlass13device_kernelIN5flash19FlashAttnFwdCombineIN4cute5tupleIJNS3_1CILi16EEENS5_ILi64EEEEEELi4ELi256ELi1ELb0ELb0ENS_10bfloat16_tEfNS_4arch4Sm80EEEEEvNT_6ParamsE:
        /* <DEDUP_REMOVED lines=38> */
.L_x_531:
[----:B------:R-:W-:Y:S05]  /*0260*/  BSYNC.RECONVERGENT B0 ;  /* 0x0000000000007941 */ /* 0x000fea0003800200 */
.L_x_530:
        /* <DEDUP_REMOVED lines=22> */
.L_x_532:
        /* <DEDUP_REMOVED lines=47> */
.L_x_535:
[----:B------:R-:W-:-:S05]  /*06c0*/  MOV R3, 0xff800000 ;  /* 0xff80000000037802 */ /* 0x000fca0000000f00 */
[----:B------:R3:W-:Y:S02]  /*06d0*/  STS [R0], R3 ;  /* 0x0000000300007388 */ /* 0x0007e40000000800 */
.L_x_534:
[----:B------:R-:W-:Y:S05]  /*06e0*/  BSYNC.RECONVERGENT B0 ;  /* 0x0000000000007941 */ /* 0x000fea0003800200 */
.L_x_533:
        /* <DEDUP_REMOVED lines=134> */
.L_x_537:
[----:B------:R-:W-:Y:S05]  /*0f50*/  BSYNC.RECONVERGENT B0 ;  /* 0x0000000000007941 */ /* 0x000fea0003800200 */
.L_x_536:
        /* <DEDUP_REMOVED lines=25> */
.L_x_542:
        /* <DEDUP_REMOVED lines=127> */
.L_x_541:
[----:B------:R-:W-:Y:S05]  /*18e0*/  BSYNC.RECONVERGENT B0 ;  /* 0x0000000000007941 */ /* 0x000fea0003800200 */
.L_x_540:
        /* <DEDUP_REMOVED lines=37> */
.L_x_543:
        /* <DEDUP_REMOVED lines=43> */
.L_x_539:
[----:B------:R-:W-:Y:S05]  /*1df0*/  BSYNC.RECONVERGENT B1 ;  /* 0x0000000000017941 */ /* 0x000fea0003800200 */
.L_x_538:
        /* <DEDUP_REMOVED lines=24> */
.L_x_544:
        /* <DEDUP_REMOVED lines=16> */
.L_x_2011:


//--------------------- .text._ZN7cutlass13device_kernelIN5flash19FlashAttnFwdCombineIN4cute5tupleIJNS3_1CILi16EEENS5_ILi64EEEEEELi8ELi256ELi1ELb0ELb1ENS_10bfloat16_tEfNS_4arch4Sm80EEEEEvNT_6ParamsE --------------------------
	.section	.text._ZN7cutlass13device_kernelIN5flash19FlashAttnFwdCombineIN4cute5tupleIJNS3_1CILi16EEENS5_ILi64EEEEEELi8ELi256ELi1ELb0ELb1ENS_10bfloat16_tEfNS_4arch4Sm80EEEEEvNT_6ParamsE,"ax",@progbits
	.align	128
.text._ZN7cutlass13device_kernelIN5flash19FlashAttnFwdCombineIN4cute5tupleIJNS3_1CILi16EEENS5_ILi64EEEEEELi8ELi256ELi1ELb0ELb1ENS_10bfloat16_tEfNS_4arch4Sm80EEEEEvNT_6ParamsE:
        .type           _ZN7cutlass13device_kernelIN5flash19FlashAttnFwdCombineIN4cute5tupleIJNS3_1CILi16EEENS5_ILi64EEEEEELi8ELi256ELi1ELb0ELb1ENS_10bfloat16_tEfNS_4arch4Sm80EEEEEvNT_6ParamsE,@function
        .size           _ZN7cutlass13device_kernelIN5flash19FlashAttnFwdCombineIN4cute5tupleIJNS3_1CILi16EEENS5_ILi64EEEEEELi8ELi256ELi1ELb0ELb1ENS_10bfloat16_tEfNS_4arch4Sm80EEEEEvNT_6ParamsE,(.L_x_2012 - _ZN7cutlass13device_kernelIN5flash19FlashAttnFwdCombineIN4cute5tupleIJNS3_1CILi16EEENS5_ILi64EEEEEELi8ELi256ELi1ELb0ELb1ENS_10bfloat16_tEfNS_4arch4Sm80EEEEEvNT_6ParamsE)
        .other          _ZN7cutlass13device_kernelIN5flash19FlashAttnFwdCombineIN4cute5tupleIJNS3_1CILi16EEENS5_ILi64EEEEEELi8ELi256ELi1ELb0ELb1ENS_10bfloat16_tEfNS_4arch4Sm80EEEEEvNT_6ParamsE,@"STO_CUDA_ENTRY STV_DEFAULT"
_ZN7cutlass13device_kernelIN5flash19FlashAttnFwdCombineIN4cute5tupleIJNS3_1CILi16EEENS5_ILi64EEEEEELi8ELi256ELi1ELb0ELb1ENS_10bfloat16_tEfNS_4arch4Sm80EEEEEvNT_6ParamsE:
        /* <DEDUP_REMOVED lines=38> */
.L_x_546:
[----:B------:R-:W-:Y:S05]  /*0260*/  BSYNC.RECONVERGENT B0 ;  /* 0x0000000000007941 */ /* 0x000fea0003800200 */
.L_x_545:
        /* <DEDUP_REMOVED lines=13> */
.L_x_547:
        /* <DEDUP_REMOVED lines=8> */
.L_x_549:
[----:B-1----:R-:W1:Y:S02]  /*03c0*/  LDC.64 R4, c[0x0][0x448] ;  /* 0x00011200ff047b82 */ /* 0x002e640000000a00 */
[----:B-1---5:R-:W-:-:S05]  /*03d0*/  IMAD.WIDE R4, R0, 0x4, R4 ;  /* 0x0000000400047825 */ /* 0x022fca00078e0204 */
[----:B------:R2:W5:Y:S01]  /*03e0*/  LDG.E R24, desc[UR38][R4.64] ;  /* 0x0000002604187981 */ /* 0x000562000c1e1900 */
[----:B------:R-:W-:Y:S05]  /*03f0*/  BRA `(.L_x_548) ;  /* 0x0000000000087947 */ /* 0x000fea0003800000 */
.L_x_550:
[----:B------:R-:W2:Y:S02]  /*0400*/  LDG.E R5, desc[UR38][R4.64+0x4] ;  /* 0x0000042604057981 */ /* 0x000ea4000c1e1900 */
[----:B--2---:R-:W-:-:S07]  /*0410*/  IADD3 R24, PT, PT, -R28, R5, RZ ;  /* 0x000000051c187210 */ /* 0x004fce0007ffe1ff */
.L_x_548:
        /* <DEDUP_REMOVED lines=23> */
.L_x_551:
        /* <DEDUP_REMOVED lines=99> */
.L_x_553:
        /* <DEDUP_REMOVED lines=31> */
.L_x_554:
[----:B------:R-:W-:Y:S02]  /*0db0*/  MOV R6, 0xdd0 ;  /* 0x00000dd000067802 */ /* 0x000fe40000000f00 */
[----:B------:R-:W-:Y:S05]  /*0dc0*/  CALL.REL.NOINC `($__internal_13_$__cuda_sm20_div_u64) ;  /* 0x0000003000707944 */ /* 0x000fea0003c00000 */
.L_x_555:
[----:B------:R-:W-:Y:S02]  /*0dd0*/  IADD3 R0, PT, PT, R8, 0x1e, RZ ;  /* 0x0000001e08007810 */ /* 0x000fe40007ffe0ff */
[----:B------:R-:W-:Y:S02]  /*0de0*/  MOV R8, R3 ;  /* 0x0000000300087202 */ /* 0x000fe40000000f00 */
.L_x_552:
        /* <DEDUP_REMOVED lines=281> */
.L_x_557:
[----:B------:R-:W-:Y:S05]  /*1f80*/  BSYNC.RECONVERGENT B0 ;  /* 0x0000000000007941 */ /* 0x000fea0003800200 */
.L_x_556:
        /* <DEDUP_REMOVED lines=248> */
.L_x_559:
[----:B------:R-:W-:Y:S05]  /*2f10*/  BSYNC.RECONVERGENT B0 ;  /* 0x0000000000007941 */ /* 0x000fea0003800200 */
.L_x_558:
        /* <DEDUP_REMOVED lines=43> */
.L_x_564:
        /* <DEDUP_REMOVED lines=127> */
.L_x_563:
[----:B------:R-:W-:Y:S05]  /*39c0*/  BSYNC.RECONVERGENT B0 ;  /* 0x0000000000007941 */ /* 0x000fea0003800200 */
.L_x_562:
        /* <DEDUP_REMOVED lines=32> */
.L_x_565:
        /* <DEDUP_REMOVED lines=40> */
.L_x_561:
[----:B------:R-:W-:Y:S05]  /*3e50*/  BSYNC.RECONVERGENT B1 ;  /* 0x0000000000017941 */ /* 0x000fea0003800200 */
.L_x_560:
        /* <DEDUP_REMOVED lines=19> */
        .weak           $__internal_13_$__cuda_sm20_div_u64
        .type           $__internal_13_$__cuda_sm20_div_u64,@function
        .size           $__internal_13_$__cuda_sm20_div_u64,(.L_x_2012 - $__internal_13_$__cuda_sm20_div_u64)
$__internal_13_$__cuda_sm20_div_u64:
        /* <DEDUP_REMOVED lines=60> */
[----:B------:R-:W-:Y:S06]  /*4350*/  RET.REL.NODEC R6 `(_ZN7cutlass13device_kernelIN5flash19FlashAttnFwdCombineIN4cute5tupleIJNS3_1CILi16EEENS5_ILi64EEEEEELi8ELi256ELi1ELb0ELb1ENS_10bfloat16_tEfNS_4arch4Sm80EEEEEvNT_6ParamsE) ;  /* 0xffffffbc06287950 */ /* 0x000fec0003c3ffff */
.L_x_566:
        /* <DEDUP_REMOVED lines=10> */
.L_x_2012:


//--------------------- .text._ZN7cutlass13device_kernelIN5flash19FlashAttnFwdCombineIN4cute5tupleIJNS3_1CILi16EEENS5_ILi64EEEEEELi7ELi256ELi1ELb0ELb1ENS_10bfloat16_tEfNS_4arch4Sm80EEEEEvNT_6ParamsE --------------------------
	.section	.text._ZN7cutlass13device_kernelIN5flash19FlashAttnFwdCombineIN4cute5tupleIJNS3_1CILi16EEENS5_ILi64EEEEEELi7ELi256ELi1ELb0ELb1ENS_10bfloat16_tEfNS_4arch4Sm80EEEEEvNT_6ParamsE,"ax",@progbits
	.align	128
.text._ZN7cutlass13device_kernelIN5flash19FlashAttnFwdCombineIN4cute5tupleIJNS3_1CILi16EEENS5_ILi64EEEEEELi7ELi256ELi1ELb0ELb1ENS_10bfloat16_tEfNS_4arch4Sm80EEEEEvNT_6ParamsE:
        .type           _ZN7cutlass13device_kernelIN5flash19FlashAttnFwdCombineIN4cute5tupleIJNS3_1CILi16EEENS5_ILi64EEEEEELi7ELi256ELi1ELb0ELb1ENS_10bfloat16_tEfNS_4arch4Sm80EEEEEvNT_6ParamsE,@function
        .size           _ZN7cutlass13device_kernelIN5flash19FlashAttnFwdCombineIN4cute5tupleIJNS3_1CILi16EEENS5_ILi64EEEEEELi7ELi256ELi1ELb0ELb1ENS_10bfloat16_tEfNS_4arch4Sm80EEEEEvNT_6ParamsE,(.L_x_2014 - _ZN7cutlass13device_kernelIN5flash19FlashAttnFwdCombineIN4cute5tupleIJNS3_1CILi16EEENS5_ILi64EEEEEELi7ELi256ELi1ELb0ELb1ENS_10bfloat16_tEfNS_4arch4Sm80EEEEEvNT_6ParamsE)
        .other          _ZN7cutlass13device_kernelIN5flash19FlashAttnFwdCombineIN4cute5tupleIJNS3_1CILi16EEENS5_ILi64EEEEEELi7ELi256ELi1ELb0ELb1ENS_10bfloat16_tEfNS_4arch4Sm80EEEEEvNT_6ParamsE,@"STO_CUDA_ENTRY STV_DEFAULT"
_ZN7cutlass13device_kernelIN5flash19FlashAttnFwdCombineIN4cute5tupleIJNS3_1CILi16EEENS5_ILi64EEEEEELi7ELi256ELi1ELb0ELb1ENS_10bfloat16_tEfNS_4arch4Sm80EEEEEvNT_6ParamsE:
        /* <DEDUP_REMOVED lines=38> */
.L_x_568:
[----:B------:R-:W-:Y:S05]  /*0260*/  BSYNC.RECONVERGENT B0 ;  /* 0x0000000000007941 */ /* 0x000fea0003800200 */
.L_x_567:
        /* <DEDUP_REMOVED lines=13> */
.L_x_569:
        /* <DEDUP_REMOVED lines=8> */
.L_x_571:
[----:B-1----:R-:W1:Y:S02]  /*03c0*/  LDC.64 R4, c[0x0][0x448] ;  /* 0x00011200ff047b82 */ /* 0x002e640000000a00 */
[----:B-1---5:R-:W-:-:S05]  /*03d0*/  IMAD.WIDE R4, R0, 0x4, R4 ;  /* 0x0000000400047825 */ /* 0x022fca00078e0204 */
[----:B------:R2:W5:Y:S01]  /*03e0*/  LDG.E R17, desc[UR38][R4.64] ;  /* 0x0000002604117981 */ /* 0x000562000c1e1900 */
[----:B------:R-:W-:Y:S05]  /*03f0*/  BRA `(.L_x_570) ;  /* 0x0000000000087947 */ /* 0x000fea0003800000 */
.L_x_572:
[----:B------:R-:W2:Y:S02]  /*0400*/  LDG.E R4, desc[UR38][R4.64+0x4] ;  /* 0x0000042604047981 */ /* 0x000ea4000c1e1900 */
[----:B--2---:R-:W-:-:S07]  /*0410*/  IADD3 R17, PT, PT, -R24, R4, RZ ;  /* 0x0000000418117210 */ /* 0x004fce0007ffe1ff */
.L_x_570:
        /* <DEDUP_REMOVED lines=23> */
.L_x_573:
        /* <DEDUP_REMOVED lines=99> */
.L_x_575:
        /* <DEDUP_REMOVED lines=31> */
.L_x_576:
[----:B------:R-:W-:Y:S02]  /*0db0*/  MOV R9, R17 ;  /* 0x0000001100097202 */ /* 0x000fe40000000f00 */
[----:B------:R-:W-:Y:S02]  /*0dc0*/  MOV R6, 0xde0 ;  /* 0x00000de000067802 */ /* 0x000fe40000000f00 */
[----:B------:R-:W-:Y:S05]  /*0dd0*/  CALL.REL.NOINC `($__internal_14_$__cuda_sm20_div_u64) ;  /* 0x0000002400447944 */ /* 0x000fea0003c00000 */
[----:B------:R-:W-:-:S07]  /*0de0*/  MOV R3, R0 ;  /* 0x0000000000037202 */ /* 0x000fce0000000f00 */
.L_x_577:
[----:B------:R-:W-:-:S05]  /*0df0*/  IADD3 R0, PT, PT, R8, 0x1e, RZ ;  /* 0x0000001e08007810 */ /* 0x000fca0007ffe0ff */
.L_x_574:
        /* <DEDUP_REMOVED lines=153> */
.L_x_579:
[----:B------:R-:W-:Y:S05]  /*1790*/  BSYNC.RECONVERGENT B0 ;  /* 0x0000000000007941 */ /* 0x000fea0003800200 */
.L_x_578:
        /* <DEDUP_REMOVED lines=181> */
.L_x_581:
[----:B------:R-:W-:Y:S05]  /*22f0*/  BSYNC.RECONVERGENT B0 ;  /* 0x0000000000007941 */ /* 0x000fea0003800200 */
.L_x_580:
        /* <DEDUP_REMOVED lines=32> */
.L_x_586:
        /* <DEDUP_REMOVED lines=126> */
.L_x_585:
[----:B------:R-:W-:Y:S05]  /*2ce0*/  BSYNC.RECONVERGENT B0 ;  /* 0x0000000000007941 */ /* 0x000fea0003800200 */
.L_x_584:
        /* <DEDUP_REMOVED lines=32> */
.L_x_587:
        /* <DEDUP_REMOVED lines=43> */
.L_x_583:
[----:B------:R-:W-:Y:S05]  /*31a0*/  BSYNC.RECONVERGENT B1 ;  /* 0x0000000000017941 */ /* 0x000fea0003800200 */
.L_x_582:
        /* <DEDUP_REMOVED lines=20> */
        .weak           $__internal_14_$__cuda_sm20_div_u64
        .type           $__internal_14_$__cuda_sm20_div_u64,@function
        .size           $__internal_14_$__cuda_sm20_div_u64,(.L_x_2014 - $__internal_14_$__cuda_sm20_div_u64)
$__internal_14_$__cuda_sm20_div_u64:
        /* <DEDUP_REMOVED lines=60> */
[----:B------:R-:W-:Y:S06]  /*36b0*/  RET.REL.NODEC R6 `(_ZN7cutlass13device_kernelIN5flash19FlashAttnFwdCombineIN4cute5tupleIJNS3_1CILi16EEENS5_ILi64EEEEEELi7ELi256ELi1ELb0ELb1ENS_10bfloat16_tEfNS_4arch4Sm80EEEEEvNT_6ParamsE) ;  /* 0xffffffc806507950 */ /* 0x000fec0003c3ffff */
.L_x_588:
        /* <DEDUP_REMOVED lines=12> */
.L_x_2014:


//--------------------- .text._ZN7cutlass13device_kernelIN5flash19FlashAttnFwdCombineIN4cute5tupleIJNS3_1CILi16EEENS5_ILi64EEEEEELi6ELi256ELi1ELb0ELb1ENS_10bfloat16_tEfNS_4arch4Sm80EEEEEvNT_6ParamsE --------------------------
	.section	.text._ZN7cutlass13device_kernelIN5flash19FlashAttnFwdCombineIN4cute5tupleIJNS3_1CILi16EEENS5_ILi64EEEEEELi6ELi256ELi1ELb0ELb1ENS_10bfloat16_tEfNS_4arch4Sm80EEEEEvNT_6ParamsE,"ax",@progbits
	.align	128
.text._ZN7cutlass13device_kernelIN5flash19FlashAttnFwdCombineIN4cute5tupleIJNS3_1CILi16EEENS5_ILi64EEEEEELi6ELi256ELi1ELb0ELb1ENS_10bfloat16_tEfNS_4arch4Sm80EEEEEvNT_6ParamsE:
        .type           _ZN7cutlass13device_kernelIN5flash19FlashAttnFwdCombineIN4cute5tupleIJNS3_1CILi16EEENS5_ILi64EEEEEELi6ELi256ELi1ELb0ELb1ENS_10bfloat16_tEfNS_4arch4Sm80EEEEEvNT_6ParamsE,@function
        .size           _ZN7cutlass13device_kernelIN5flash19FlashAttnFwdCombineIN4cute5tupleIJNS3_1CILi16EEENS5_ILi64EEEEEELi6ELi256ELi1ELb0ELb1ENS_10bfloat16_tEfNS_4arch4Sm80EEEEEvNT_6ParamsE,(.L_x_2016 - _ZN7cutlass13device_kernelIN5flash19FlashAttnFwdCombineIN4cute5tupleIJNS3_1CILi16EEENS5_ILi64EEEEEELi6ELi256ELi1ELb0ELb1ENS_10bfloat16_tEfNS_4arch4Sm80EEEEEvNT_6ParamsE)
        .other          _ZN7cutlass13device_kernelIN5flash19FlashAttnFwdCombineIN4cute5tupleIJNS3_1CILi16EEENS5_ILi64EEEEEELi6ELi256ELi1ELb0ELb1ENS_10bfloat16_tEfNS_4arch4Sm80EEEEEvNT_6ParamsE,@"STO_CUDA_ENTRY STV_DEFAULT"
_ZN7cutlass13device_kernelIN5flash19FlashAttnFwdCombineIN4cute5tupleIJNS3_1CILi16EEENS5_ILi64EEEEEELi6ELi256ELi1ELb0ELb1ENS_10bfloat16_tEfNS_4arch4Sm80EEEEEvNT_6ParamsE:
        /* <DEDUP_REMOVED lines=38> */
.L_x_590:
[----:B------:R-:W-:Y:S05]  /*0260*/  BSYNC.RECONVERGENT B0 ;  /* 0x0000000000007941 */ /* 0x000fea0003800200 */
.L_x_589:
        /* <DEDUP_REMOVED lines=13> */
.L_x_591:
        /* <DEDUP_REMOVED lines=8> */
.L_x_593:
[----:B-1----:R-:W1:Y:S02]  /*03c0*/  LDC.64 R4, c[0x0][0x448] ;  /* 0x00011200ff047b82 */ /* 0x002e640000000a00 */
[----:B-1---5:R-:W-:-:S05]  /*03d0*/  IMAD.WIDE R4, R0, 0x4, R4 ;  /* 0x0000000400047825 */ /* 0x022fca00078e0204 */
[----:B------:R2:W5:Y:S01]  /*03e0*/  LDG.E R17, desc[UR38][R4.64] ;  /* 0x0000002604117981 */ /* 0x000562000c1e1900 */
[----:B------:R-:W-:Y:S05]  /*03f0*/  BRA `(.L_x_592) ;  /* 0x0000000000087947 */ /* 0x000fea0003800000 */
.L_x_594:
[----:B------:R-:W2:Y:S02]  /*0400*/  LDG.E R4, desc[UR38][R4.64+0x4] ;  /* 0x0000042604047981 */ /* 0x000ea4000c1e1900 */
[----:B--2---:R-:W-:-:S07]  /*0410*/  IADD3 R17, PT, PT, -R24, R4, RZ ;  /* 0x0000000418117210 */ /* 0x004fce0007ffe1ff */
.L_x_592:
        /* <DEDUP_REMOVED lines=23> */
.L_x_595:
        /* <DEDUP_REMOVED lines=99> */
.L_x_597:
        /* <DEDUP_REMOVED lines=31> */
.L_x_598:
[----:B------:R-:W-:Y:S02]  /*0db0*/  MOV R9, R17 ;  /* 0x0000001100097202 */ /* 0x000fe40000000f00 */
[----:B------:R-:W-:Y:S02]  /*0dc0*/  MOV R6, 0xde0 ;  /* 0x00000de000067802 */ /* 0x000fe40000000f00 */
[----:B------:R-:W-:Y:S05]  /*0dd0*/  CALL.REL.NOINC `($__internal_15_$__cuda_sm20_div_u64) ;  /* 0x0000001c00ac7944 */ /* 0x000fea0003c00000 */
[----:B------:R-:W-:-:S07]  /*0de0*/  MOV R3, R0 ;  /* 0x0000000000037202 */ /* 0x000fce0000000f00 */
.L_x_599:
[----:B------:R-:W-:-:S05]  /*0df0*/  IADD3 R0, PT, PT, R8, 0x1e, RZ ;  /* 0x0000001e08007810 */ /* 0x000fca0007ffe0ff */
.L_x_596:
        /* <DEDUP_REMOVED lines=89> */
.L_x_601:
[----:B------:R-:W-:Y:S05]  /*1390*/  BSYNC.RECONVERGENT B0 ;  /* 0x0000000000007941 */ /* 0x000fea0003800200 */
.L_x_600:
        /* <DEDUP_REMOVED lines=147> */
.L_x_603:
[----:B------:R-:W-:Y:S05]  /*1cd0*/  BSYNC.RECONVERGENT B0 ;  /* 0x0000000000007941 */ /* 0x000fea0003800200 */
.L_x_602:
        /* <DEDUP_REMOVED lines=28> */
.L_x_608:
        /* <DEDUP_REMOVED lines=126> */
.L_x_607:
[----:B------:R-:W-:Y:S05]  /*2680*/  BSYNC.RECONVERGENT B0 ;  /* 0x0000000000007941 */ /* 0x000fea0003800200 */
.L_x_606:
        /* <DEDUP_REMOVED lines=32> */
.L_x_609:
        /* <DEDUP_REMOVED lines=43> */
.L_x_605:
[----:B------:R-:W-:Y:S05]  /*2b40*/  BSYNC.RECONVERGENT B1 ;  /* 0x0000000000017941 */ /* 0x000fea0003800200 */
.L_x_604:
        /* <DEDUP_REMOVED lines=20> */
        .weak           $__internal_15_$__cuda_sm20_div_u64
        .type           $__internal_15_$__cuda_sm20_div_u64,@function
        .size           $__internal_15_$__cuda_sm20_div_u64,(.L_x_2016 - $__internal_15_$__cuda_sm20_div_u64)
$__internal_15_$__cuda_sm20_div_u64:
        /* <DEDUP_REMOVED lines=60> */
[----:B------:R-:W-:Y:S06]  /*3050*/  RET.REL.NODEC R6 `(_ZN7cutlass13device_kernelIN5flash19FlashAttnFwdCombineIN4cute5tupleIJNS3_1CILi16EEENS5_ILi64EEEEEELi6ELi256ELi1ELb0ELb1ENS_10bfloat16_tEfNS_4arch4Sm80EEEEEvNT_6ParamsE) ;  /* 0xffffffcc06e87950 */ /* 0x000fec0003c3ffff */
.L_x_610:
        /* <DEDUP_REMOVED lines=10> */
.L_x_2016:


//--------------------- .text._ZN7cutlass13device_kernelIN5flash19FlashAttnFwdCombineIN4cute5tupleIJNS3_1CILi16EEENS5_ILi64EEEEEELi5ELi256ELi1ELb0ELb1ENS_10bfloat16_tEfNS_4arch4Sm80EEEEEvNT_6ParamsE --------------------------
	.section	.text._ZN7cutlass13device_kernelIN5flash19FlashAttnFwdCombineIN4cute5tupleIJNS3_1CILi16EEENS5_ILi64EEEEEELi5ELi256ELi1ELb0ELb1ENS_10bfloat16_tEfNS_4arch4Sm80EEEEEvNT_6ParamsE,"ax",@progbits
	.align	128
.text._ZN7cutlass13device_kernelIN5flash19FlashAttnFwdCombineIN4cute5tupleIJNS3_1CILi16EEENS5_ILi64EEEEEELi5ELi256ELi1ELb0ELb1ENS_10bfloat16_tEfNS_4arch4Sm80EEEEEvNT_6ParamsE:
        .type           _ZN7cutlass13device_kernelIN5flash19FlashAttnFwdCombineIN4cute5tupleIJNS3_1CILi16EEENS5_ILi64EEEEEELi5ELi256ELi1ELb0ELb1ENS_10bfloat16_tEfNS_4arch4Sm80EEEEEvNT_6ParamsE,@function
        .size           _ZN7cutlass13device_kernelIN5flash19FlashAttnFwdCombineIN4cute5tupleIJNS3_1CILi16EEENS5_ILi64EEEEEELi5ELi256ELi1ELb0ELb1ENS_10bfloat16_tEfNS_4arch4Sm80EEEEEvNT_6ParamsE,(.L_x_2018 - _ZN7cutlass13device_kernelIN5flash19FlashAttnFwdCombineIN4cute5tupleIJNS3_1CILi16EEENS5_ILi64EEEEEELi5ELi256ELi1ELb0ELb1ENS_10bfloat16_tEfNS_4arch4Sm80EEEEEvNT_6ParamsE)
        .other          _ZN7cutlass13device_kernelIN5flash19FlashAttnFwdCombineIN4cute5tupleIJNS3_1CILi16EEENS5_ILi64EEEEEELi5ELi256ELi1ELb0ELb1ENS_10bfloat16_tEfNS_4arch4Sm80EEEEEvNT_6ParamsE,@"STO_CUDA_ENTRY STV_DEFAULT"
_ZN7cutlass13device_kernelIN5flash19FlashAttnFwdCombineIN4cute5tupleIJNS3_1CILi16EEENS5_ILi64EEEEEELi5ELi256ELi1ELb0ELb1ENS_10bfloat16_tEfNS_4arch4Sm80EEEEEvNT_6ParamsE:
        /* <DEDUP_REMOVED lines=38> */
.L_x_612:
[----:B------:R-:W-:Y:S05]  /*0260*/  BSYNC.RECONVERGENT B0 ;  /* 0x0000000000007941 */ /* 0x000fea0003800200 */
.L_x_611:
        /* <DEDUP_REMOVED lines=13> */
.L_x_613:
        /* <DEDUP_REMOVED lines=8> */
.L_x_615:
[----:B-1----:R-:W1:Y:S02]  /*03c0*/  LDC.64 R4, c[0x0][0x448] ;  /* 0x00011200ff047b82 */ /* 0x002e640000000a00 */
[----:B-1---5:R-:W-:-:S05]  /*03d0*/  IMAD.WIDE R4, R0, 0x4, R4 ;  /* 0x0000000400047825 */ /* 0x022fca00078e0204 */
[----:B------:R2:W5:Y:S01]  /*03e0*/  LDG.E R17, desc[UR38][R4.64] ;  /* 0x0000002604117981 */ /* 0x000562000c1e1900 */
[----:B------:R-:W-:Y:S05]  /*03f0*/  BRA `(.L_x_614) ;  /* 0x0000000000087947 */ /* 0x000fea0003800000 */
.L_x_616:
[----:B------:R-:W2:Y:S02]  /*0400*/  LDG.E R4, desc[UR38][R4.64+0x4] ;  /* 0x0000042604047981 */ /* 0x000ea4000c1e1900 */
[----:B--2---:R-:W-:-:S07]  /*0410*/  IADD3 R17, PT, PT, -R24, R4, RZ ;  /* 0x0000000418117210 */ /* 0x004fce0007ffe1ff */
.L_x_614:
        /* <DEDUP_REMOVED lines=23> */
.L_x_617:
        /* <DEDUP_REMOVED lines=99> */
.L_x_619:
        /* <DEDUP_REMOVED lines=31> */
.L_x_620:
[----:B------:R-:W-:Y:S02]  /*0db0*/  MOV R9, R17 ;  /* 0x0000001100097202 */ /* 0x000fe40000000f00 */
[----:B------:R-:W-:Y:S02]  /*0dc0*/  MOV R6, 0xde0 ;  /* 0x00000de000067802 */ /* 0x000fe40000000f00 */
[----:B------:R-:W-:Y:S05]  /*0dd0*/  CALL.REL.NOINC `($__internal_16_$__cuda_sm20_div_u64) ;  /* 0x0000001800e07944 */ /* 0x000fea0003c00000 */
[----:B------:R-:W-:-:S07]  /*0de0*/  MOV R3, R0 ;  /* 0x0000000000037202 */ /* 0x000fce0000000f00 */
.L_x_621:
[----:B------:R-:W-:-:S05]  /*0df0*/  IADD3 R0, PT, PT, R8, 0x1e, RZ ;  /* 0x0000001e08007810 */ /* 0x000fca0007ffe0ff */
.L_x_618:
        /* <DEDUP_REMOVED lines=57> */
.L_x_623:
[----:B------:R-:W-:Y:S05]  /*1190*/  BSYNC.RECONVERGENT B0 ;  /* 0x0000000000007941 */ /* 0x000fea0003800200 */
.L_x_622:
        /* <DEDUP_REMOVED lines=131> */
.L_x_625:
[----:B------:R-:W-:Y:S05]  /*19d0*/  BSYNC.RECONVERGENT B0 ;  /* 0x0000000000007941 */ /* 0x000fea0003800200 */
.L_x_624:
        /* <DEDUP_REMOVED lines=25> */
.L_x_630:
        /* <DEDUP_REMOVED lines=126> */
.L_x_629:
[----:B------:R-:W-:Y:S05]  /*2350*/  BSYNC.RECONVERGENT B0 ;  /* 0x0000000000007941 */ /* 0x000fea0003800200 */
.L_x_628:
        /* <DEDUP_REMOVED lines=32> */
.L_x_631:
        /* <DEDUP_REMOVED lines=43> */
.L_x_627:
[----:B------:R-:W-:Y:S05]  /*2810*/  BSYNC.RECONVERGENT B1 ;  /* 0x0000000000017941 */ /* 0x000fea0003800200 */
.L_x_626:
        /* <DEDUP_REMOVED lines=20> */
        .weak           $__internal_16_$__cuda_sm20_div_u64
        .type           $__internal_16_$__cuda_sm20_div_u64,@function
        .size           $__internal_16_$__cuda_sm20_div_u64,(.L_x_2018 - $__internal_16_$__cuda_sm20_div_u64)
$__internal_16_$__cuda_sm20_div_u64:
        /* <DEDUP_REMOVED lines=60> */
[----:B------:R-:W-:Y:S06]  /*2d20*/  RET.REL.NODEC R6 `(_ZN7cutlass13device_kernelIN5flash19FlashAttnFwdCombineIN4cute5tupleIJNS3_1CILi16EEENS5_ILi64EEEEEELi5ELi256ELi1ELb0ELb1ENS_10bfloat16_tEfNS_4arch4Sm80EEEEEvNT_6ParamsE) ;  /* 0xffffffd006b47950 */ /* 0x000fec0003c3ffff */
.L_x_632:
        /* <DEDUP_REMOVED lines=13> */
.L_x_2018:


//--------------------- .text._ZN7cutlass13device_kernelIN5flash19FlashAttnFwdCombineIN4cute5tupleIJNS3_1CILi16EEENS5_ILi64EEEEEELi4ELi256ELi1ELb0ELb1ENS_10bfloat16_tEfNS_4arch4Sm80EEEEEvNT_6ParamsE --------------------------
	.section	.text._ZN7cutlass13device_kernelIN5flash19FlashAttnFwdCombineIN4cute5tupleIJNS3_1CILi16EEENS5_ILi64EEEEEELi4ELi256ELi1ELb0ELb1ENS_10bfloat16_tEfNS_4arch4Sm80EEEEEvNT_6ParamsE,"ax",@progbits
	.align	128
.text._ZN7cutlass13device_kernelIN5flash19FlashAttnFwdCombineIN4cute5tupleIJNS3_1CILi16EEENS5_ILi64EEEEEELi4ELi256ELi1ELb0ELb1ENS_10bfloat16_tEfNS_4arch4Sm80EEEEEvNT_6ParamsE:
        .type           _ZN7cutlass13device_kernelIN5flash19FlashAttnFwdCombineIN4cute5tupleIJNS3_1CILi16EEENS5_ILi64EEEEEELi4ELi256ELi1ELb0ELb1ENS_10bfloat16_tEfNS_4arch4Sm80EEEEEvNT_6ParamsE,@function
        .size           _ZN7cutlass13device_kernelIN5flash19FlashAttnFwdCombineIN4cute5tupleIJNS3_1CILi16EEENS5_ILi64EEEEEELi4ELi256ELi1ELb0ELb1ENS_10bfloat16_tEfNS_4arch4Sm80EEEEEvNT_6ParamsE,(.L_x_2020 - _ZN7cutlass13device_kernelIN5flash19FlashAttnFwdCombineIN4cute5tupleIJNS3_1CILi16EEENS5_ILi64EEEEEELi4ELi256ELi1ELb0ELb1ENS_10bfloat16_tEfNS_4arch4Sm80EEEEEvNT_6ParamsE)
        .other          _ZN7cutlass13device_kernelIN5flash19FlashAttnFwdCombineIN4cute5tupleIJNS3_1CILi16EEENS5_ILi64EEEEEELi4ELi256ELi1ELb0ELb1ENS_10bfloat16_tEfNS_4arch4Sm80EEEEEvNT_6ParamsE,@"STO_CUDA_ENTRY STV_DEFAULT"
_ZN7cutlass13device_kernelIN5flash19FlashAttnFwdCombineIN4cute5tupleIJNS3_1CILi16EEENS5_ILi64EEEEEELi4ELi256ELi1ELb0ELb1ENS_10bfloat16_tEfNS_4arch4Sm80EEEEEvNT_6ParamsE:
        /* <DEDUP_REMOVED lines=38> */
.L_x_634:
[----:B------:R-:W-:Y:S05]  /*0260*/  BSYNC.RECONVERGENT B0 ;  /* 0x0000000000007941 */ /* 0x000fea0003800200 */
.L_x_633:
        /* <DEDUP_REMOVED lines=13> */
.L_x_635:
        /* <DEDUP_REMOVED lines=8> */
.L_x_637:
[----:B-1----:R-:W1:Y:S02]  /*03c0*/  LDC.64 R4, c[0x0][0x448] ;  /* 0x00011200ff047b82 */ /* 0x002e640000000a00 */
[----:B-1---5:R-:W-:-:S05]  /*03d0*/  IMAD.WIDE R4, R0, 0x4, R4 ;  /* 0x0000000400047825 */ /* 0x022fca00078e0204 */
[----:B------:R2:W5:Y:S01]  /*03e0*/  LDG.E R17, desc[UR38][R4.64] ;  /* 0x0000002604117981 */ /* 0x000562000c1e1900 */
[----:B------:R-:W-:Y:S05]  /*03f0*/  BRA `(.L_x_636) ;  /* 0x0000000000087947 */ /* 0x000fea0003800000 */
.L_x_638:
[----:B------:R-:W2:Y:S02]  /*0400*/  LDG.E R4, desc[UR38][R4.64+0x4] ;  /* 0x0000042604047981 */ /* 0x000ea4000c1e1900 */
[----:B--2---:R-:W-:-:S07]  /*0410*/  IADD3 R17, PT, PT, -R24, R4, RZ ;  /* 0x0000000418117210 */ /* 0x004fce0007ffe1ff */
.L_x_636:
        /* <DEDUP_REMOVED lines=23> */
.L_x_639:
        /* <DEDUP_REMOVED lines=99> */
.L_x_641:
        /* <DEDUP_REMOVED lines=31> */
.L_x_642:
[----:B------:R-:W-:Y:S02]  /*0db0*/  MOV R9, R17 ;  /* 0x0000001100097202 */ /* 0x000fe40000000f00 */
[----:B------:R-:W-:Y:S02]  /*0dc0*/  MOV R6, 0xde0 ;  /* 0x00000de000067802 */ /* 0x000fe40000000f00 */
[----:B------:R-:W-:Y:S05]  /*0dd0*/  CALL.REL.NOINC `($__internal_17_$__cuda_sm20_div_u64) ;  /* 0x0000001800807944 */ /* 0x000fea0003c00000 */
[----:B------:R-:W-:-:S07]  /*0de0*/  MOV R3, R0 ;  /* 0x0000000000037202 */ /* 0x000fce0000000f00 */
.L_x_643:
[----:B------:R-:W-:-:S05]  /*0df0*/  IADD3 R0, PT, PT, R8, 0x1e, RZ ;  /* 0x0000001e08007810 */ /* 0x000fca0007ffe0ff */
.L_x_640:
        /* <DEDUP_REMOVED lines=41> */
.L_x_646:
[----:B------:R-:W-:-:S05]  /*1090*/  MOV R4, 0xff800000 ;  /* 0xff80000000047802 */ /* 0x000fca0000000f00 */
[----:B------:R1:W-:Y:S02]  /*10a0*/  STS [R9], R4 ;  /* 0x0000000409007388 */ /* 0x0003e40000000800 */
.L_x_645:
[----:B------:R-:W-:Y:S05]  /*10b0*/  BSYNC.RECONVERGENT B0 ;  /* 0x0000000000007941 */ /* 0x000fea0003800200 */
.L_x_644:
        /* <DEDUP_REMOVED lines=122> */
.L_x_648:
[----:B------:R-:W-:Y:S05]  /*1860*/  BSYNC.RECONVERGENT B0 ;  /* 0x0000000000007941 */ /* 0x000fea0003800200 */
.L_x_647:
        /* <DEDUP_REMOVED lines=24> */
.L_x_653:
        /* <DEDUP_REMOVED lines=126> */
.L_x_652:
[----:B------:R-:W-:Y:S05]  /*21d0*/  BSYNC.RECONVERGENT B0 ;  /* 0x0000000000007941 */ /* 0x000fea0003800200 */
.L_x_651:
        /* <DEDUP_REMOVED lines=32> */
.L_x_654:
        /* <DEDUP_REMOVED lines=43> */
.L_x_650:
[----:B------:R-:W-:Y:S05]  /*2690*/  BSYNC.RECONVERGENT B1 ;  /* 0x0000000000017941 */ /* 0x000fea0003800200 */
.L_x_649:
        /* <DEDUP_REMOVED lines=20> */
        .weak           $__internal_17_$__cuda_sm20_div_u64
        .type           $__internal_17_$__cuda_sm20_div_u64,@function
        .size           $__internal_17_$__cuda_sm20_div_u64,(.L_x_2020 - $__internal_17_$__cuda_sm20_div_u64)
$__internal_17_$__cuda_sm20_div_u64:
        /* <DEDUP_REMOVED lines=60> */
[----:B------:R-:W-:Y:S06]  /*2ba0*/  RET.REL.NODEC R6 `(_ZN7cutlass13device_kernelIN5flash19FlashAttnFwdCombineIN4cute5tupleIJNS3_1CILi16EEENS5_ILi64EEEEEELi4ELi256ELi1ELb0ELb1ENS_10bfloat16_tEfNS_4arch4Sm80EEEEEvNT_6ParamsE) ;  /* 0xffffffd406147950 */ /* 0x000fec0003c3ffff */
.L_x_655:
        /* <DEDUP_REMOVED lines=13> */
.L_x_2020:


//--------------------- .text._ZN7cutlass13device_kernelIN5flash19FlashAttnFwdCombineIN4cute5tupleIJNS3_1CILi8EEENS5_ILi128EEEEEELi8ELi256ELi1ELb0ELb0ENS_6half_tEfNS_4arch4Sm90EEEEEvNT_6ParamsE --------------------------
	.section	.text._ZN7cutlass13device_kernelIN5flash19FlashAttnFwdCombineIN4cute5tupleIJNS3_1CILi8EEENS5_ILi128EEEEEELi8ELi256ELi1ELb0ELb0ENS_6half_tEfNS_4arch4Sm90EEEEEvNT_6ParamsE,"ax",@progbits
	.align	128
.text._ZN7cutlass13device_kernelIN5flash19FlashAttnFwdCombineIN4cute5tupleIJNS3_1CILi8EEENS5_ILi128EEEEEELi8ELi256ELi1ELb0ELb0ENS_6half_tEfNS_4arch4Sm90EEEEEvNT_6ParamsE:
        .type           _ZN7cutlass13device_kernelIN5flash19FlashAttnFwdCombineIN4cute5tupleIJNS3_1CILi8EEENS5_ILi128EEEEEELi8ELi256ELi1ELb0ELb0ENS_6half_tEfNS_4arch4Sm90EEEEEvNT_6ParamsE,@function
        .size           _ZN7cutlass13device_kernelIN5flash19FlashAttnFwdCombineIN4cute5tupleIJNS3_1CILi8EEENS5_ILi128EEEEEELi8ELi256ELi1ELb0ELb0ENS_6half_tEfNS_4arch4Sm90EEEEEvNT_6ParamsE,(.L_x_2022 - _ZN7cutlass13device_kernelIN5flash19FlashAttnFwdCombineIN4cute5tupleIJNS3_1CILi8EEENS5_ILi128EEEEEELi8ELi256ELi1ELb0ELb0ENS_6half_tEfNS_4arch4Sm90EEEEEvNT_6ParamsE)
        .other          _ZN7cutlass13device_kernelIN5flash19FlashAttnFwdCombineIN4cute5tupleIJNS3_1CILi8EEENS5_ILi128EEEEEELi8ELi256ELi1ELb0ELb0ENS_6half_tEfNS_4arch4Sm90EEEEEvNT_6ParamsE,@"STO_CUDA_ENTRY STV_DEFAULT"
_ZN7cutlass13device_kernelIN5flash19FlashAttnFwdCombineIN4cute5tupleIJNS3_1CILi8EEENS5_ILi128EEEEEELi8ELi256ELi1ELb0ELb0ENS_6half_tEfNS_4arch4Sm90EEEEEvNT_6ParamsE:
        /* <DEDUP_REMOVED lines=38> */
.L_x_657:
[----:B------:R-:W-:Y:S05]  /*0260*/  BSYNC.RECONVERGENT B0 ;  /* 0x0000000000007941 */ /* 0x000fea0003800200 */
.L_x_656:
        /* <DEDUP_REMOVED lines=22> */
.L_x_658:
        /* <DEDUP_REMOVED lines=165> */
.L_x_660:
[----:B------:R-:W-:Y:S05]  /*0e20*/  BSYNC.RECONVERGENT B0 ;  /* 0x0000000000007941 */ /* 0x000fea0003800200 */
.L_x_659:
        /* <DEDUP_REMOVED lines=210> */
.L_x_662:
[----:B------:R-:W-:Y:S05]  /*1b50*/  BSYNC.RECONVERGENT B0 ;  /* 0x0000000000007941 */ /* 0x000fea0003800200 */
.L_x_661:
        /* <DEDUP_REMOVED lines=33> */
.L_x_667:
        /* <DEDUP_REMOVED lines=130> */
.L_x_666:
[----:B------:R-:W-:Y:S05]  /*2590*/  BSYNC.RECONVERGENT B0 ;  /* 0x0000000000007941 */ /* 0x000fea0003800200 */
.L_x_665:
        /* <DEDUP_REMOVED lines=37> */
.L_x_668:
        /* <DEDUP_REMOVED lines=43> */
.L_x_664:
[----:B------:R-:W-:Y:S05]  /*2aa0*/  BSYNC.RECONVERGENT B1 ;  /* 0x0000000000017941 */ /* 0x000fea0003800200 */
.L_x_663:
[----:B------:R-:W-:-:S04]  /*2ab0*/  ISETP.GE.AND P0, PT, R16, R13, PT ;  /* 0x0000000d1000720c */ /* 0x000fc80003f06270 */
[----:B------:R-:W-:-:S13]  /*2ac0*/  ISETP.LT.OR P0, PT, R14, RZ, P0 ;  /* 0x000000ff0e00720c */ /* 0x000fda0000701670 */
[----:B------:R-:W-:Y:S05]  /*2ad0*/  @P0 EXIT ;  /* 0x000000000000094d */ /* 0x000fea0003800000 */
[----:B------:R-:W2:Y:S01]  /*2ae0*/  LDCU.128 UR4, c[0x0][0x3f0] ;  /* 0x00007e00ff0477ac */ /* 0x000ea20008000c00 */
[----:B------:R-:W-:Y:S02]  /*2af0*/  IADD3 R16, PT, PT, R16, R18, RZ ;  /* 0x0000001210107210 */ /* 0x000fe40007ffe0ff */
[----:B------:R-:W-:Y:S01]  /*2b00*/  MOV R17, RZ ;  /* 0x000000ff00117202 */ /* 0x000fe20000000f00 */
[----:B------:R-:W3:Y:S01]  /*2b10*/  LDCU.128 UR8, c[0x0][0x400] ;  /* 0x00008000ff0877ac */ /* 0x000ee20008000c00 */
[----:B------:R-:W-:Y:S02]  /*2b20*/  F2FP.F16.F32.PACK_AB R10, R10, R9 ;  /* 0x000000090a0a723e */ /* 0x000fe400000000ff */
[----:B------:R-:W-:Y:S01]  /*2b30*/  F2FP.F16.F32.PACK_AB R11, R12, R11 ;  /* 0x0000000b0c0b723e */ /* 0x000fe200000000ff */
        /* <DEDUP_REMOVED lines=15> */
.L_x_669:
        /* <DEDUP_REMOVED lines=13> */
.L_x_2022:


//--------------------- .text._ZN7cutlass13device_kernelIN5flash19FlashAttnFwdCombineIN4cute5tupleIJNS3_1CILi8EEENS5_ILi128EEEEEELi7ELi256ELi1ELb0ELb0ENS_6half_tEfNS_4arch4Sm90EEEEEvNT_6ParamsE --------------------------
	.section	.text._ZN7cutlass13device_kernelIN5flash19FlashAttnFwdCombineIN4cute5tupleIJNS3_1CILi8EEENS5_ILi128EEEEEELi7ELi256ELi1ELb0ELb0ENS_6half_tEfNS_4arch4Sm90EEEEEvNT_6ParamsE,"ax",@progbits
	.align	128
.text._ZN7cutlass13device_kernelIN5flash19FlashAttnFwdCombineIN4cute5tupleIJNS3_1CILi8EEENS5_ILi128EEEEEELi7ELi256ELi1ELb0ELb0ENS_6half_tEfNS_4arch4Sm90EEEEEvNT_6ParamsE:
        .type           _ZN7cutlass13device_kernelIN5flash19FlashAttnFwdCombineIN4cute5tupleIJNS3_1CILi8EEENS5_ILi128EEEEEELi7ELi256ELi1ELb0ELb0ENS_6half_tEfNS_4arch4Sm90EEEEEvNT_6ParamsE,@function
        .size           _ZN7cutlass13device_kernelIN5flash19FlashAttnFwdCombineIN4cute5tupleIJNS3_1CILi8EEENS5_ILi128EEEEEELi7ELi256ELi1ELb0ELb0ENS_6half_tEfNS_4arch4Sm90EEEEEvNT_6ParamsE,(.L_x_2023 - _ZN7cutlass13device_kernelIN5flash19FlashAttnFwdCombineIN4cute5tupleIJNS3_1CILi8EEENS5_ILi128EEEEEELi7ELi256ELi1ELb0ELb0ENS_6half_tEfNS_4arch4Sm90EEEEEvNT_6ParamsE)
        .other          _ZN7cutlass13device_kernelIN5flash19FlashAttnFwdCombineIN4cute5tupleIJNS3_1CILi8EEENS5_ILi128EEEEEELi7ELi256ELi1ELb0ELb0ENS_6half_tEfNS_4arch4Sm90EEEEEvNT_6ParamsE,@"STO_CUDA_ENTRY STV_DEFAULT"
_ZN7cutlass13device_kernelIN5flash19FlashAttnFwdCombineIN4cute5tupleIJNS3_1CILi8EEENS5_ILi128EEEEEELi7ELi256ELi1ELb0ELb0ENS_6half_tEfNS_4arch4Sm90EEEEEvNT_6ParamsE:
        /* <DEDUP_REMOVED lines=38> */
.L_x_671:
[----:B------:R-:W-:Y:S05]  /*0260*/  BSYNC.RECONVERGENT B0 ;  /* 0x0000000000007941 */ /* 0x000fea0003800200 */
.L_x_670:
        /* <DEDUP_REMOVED lines=22> */
.L_x_672:
        /* <DEDUP_REMOVED lines=115> */
.L_x_674:
[----:B------:R-:W-:Y:S05]  /*0b00*/  BSYNC.RECONVERGENT B0 ;  /* 0x0000000000007941 */ /* 0x000fea0003800200 */
.L_x_673:
        /* <DEDUP_REMOVED lines=177> */
.L_x_676:
[----:B------:R-:W-:Y:S05]  /*1620*/  BSYNC.RECONVERGENT B0 ;  /* 0x0000000000007941 */ /* 0x000fea0003800200 */
.L_x_675:
        /* <DEDUP_REMOVED lines=28> */
.L_x_681:
        /* <DEDUP_REMOVED lines=130> */
.L_x_680:
[----:B------:R-:W-:Y:S05]  /*2010*/  BSYNC.RECONVERGENT B0 ;  /* 0x0000000000007941 */ /* 0x000fea0003800200 */
.L_x_679:
        /* <DEDUP_REMOVED lines=37> */
.L_x_682:
        /* <DEDUP_REMOVED lines=43> */
.L_x_678:
[----:B------:R-:W-:Y:S05]  /*2520*/  BSYNC.RECONVERGENT B1 ;  /* 0x0000000000017941 */ /* 0x000fea0003800200 */
.L_x_677:
        /* <DEDUP_REMOVED lines=24> */
.L_x_683:
        /* <DEDUP_REMOVED lines=13> */
.L_x_2023:


//--------------------- .text._ZN7cutlass13device_kernelIN5flash19FlashAttnFwdCombineIN4cute5tupleIJNS3_1CILi8EEENS5_ILi128EEEEEELi6ELi256ELi1ELb0ELb0ENS_6half_tEfNS_4arch4Sm90EEEEEvNT_6ParamsE --------------------------
	.section	.text._ZN7cutlass13device_kernelIN5flash19FlashAttnFwdCombineIN4cute5tupleIJNS3_1CILi8EEENS5_ILi128EEEEEELi6ELi256ELi1ELb0ELb0ENS_6half_tEfNS_4arch4Sm90EEEEEvNT_6ParamsE,"ax",@progbits
	.align	128
.text._ZN7cutlass13device_kernelIN5flash19FlashAttnFwdCombineIN4cute5tupleIJNS3_1CILi8EEENS5_ILi128EEEEEELi6ELi256ELi1ELb0ELb0ENS_6half_tEfNS_4arch4Sm90EEEEEvNT_6ParamsE:
        .type           _ZN7cutlass13device_kernelIN5flash19FlashAttnFwdCombineIN4cute5tupleIJNS3_1CILi8EEENS5_ILi128EEEEEELi6ELi256ELi1ELb0ELb0ENS_6half_tEfNS_4arch4Sm90EEEEEvNT_6ParamsE,@function
        .size           _ZN7cutlass13device_kernelIN5flash19FlashAttnFwdCombineIN4cute5tupleIJNS3_1CILi8EEENS5_ILi128EEEEEELi6ELi256ELi1ELb0ELb0ENS_6half_tEfNS_4arch4Sm90EEEEEvNT_6ParamsE,(.L_x_2024 - _ZN7cutlass13device_kernelIN5flash19FlashAttnFwdCombineIN4cute5tupleIJNS3_1CILi8EEENS5_ILi128EEEEEELi6ELi256ELi1ELb0ELb0ENS_6half_tEfNS_4arch4Sm90EEEEEvNT_6ParamsE)
        .other          _ZN7cutlass13device_kernelIN5flash19FlashAttnFwdCombineIN4cute5tupleIJNS3_1CILi8EEENS5_ILi128EEEEEELi6ELi256ELi1ELb0ELb0ENS_6half_tEfNS_4arch4Sm90EEEEEvNT_6ParamsE,@"STO_CUDA_ENTRY STV_DEFAULT"
_ZN7cutlass13device_kernelIN5flash19FlashAttnFwdCombineIN4cute5tupleIJNS3_1CILi8EEENS5_ILi128EEEEEELi6ELi256ELi1ELb0ELb0ENS_6half_tEfNS_4arch4Sm90EEEEEvNT_6ParamsE:
        /* <DEDUP_REMOVED lines=38> */
.L_x_685:
[----:B------:R-:W-:Y:S05]  /*0260*/  BSYNC.RECONVERGENT B0 ;  /* 0x0000000000007941 */ /* 0x000fea0003800200 */
.L_x_684:
        /* <DEDUP_REMOVED lines=22> */
.L_x_686:
        /* <DEDUP_REMOVED lines=75> */
.L_x_688:
[----:B------:R-:W-:Y:S05]  /*0880*/  BSYNC.RECONVERGENT B0 ;  /* 0x0000000000007941 */ /* 0x000fea0003800200 */
.L_x_687:
        /* <DEDUP_REMOVED lines=155> */
.L_x_690:
[----:B------:R-:W-:Y:S05]  /*1240*/  BSYNC.RECONVERGENT B0 ;  /* 0x0000000000007941 */ /* 0x000fea0003800200 */
.L_x_689:
        /* <DEDUP_REMOVED lines=26> */
.L_x_695:
        /* <DEDUP_REMOVED lines=130> */
.L_x_694:
[----:B------:R-:W-:Y:S05]  /*1c10*/  BSYNC.RECONVERGENT B0 ;  /* 0x0000000000007941 */ /* 0x000fea0003800200 */
.L_x_693:
        /* <DEDUP_REMOVED lines=37> */
.L_x_696:
        /* <DEDUP_REMOVED lines=43> */
.L_x_692:
[----:B------:R-:W-:Y:S05]  /*2120*/  BSYNC.RECONVERGENT B1 ;  /* 0x0000000000017941 */ /* 0x000fea0003800200 */
.L_x_691:
[----:B------:R-:W-:-:S04]  /*2130*/  ISETP.GE.AND P0, PT, R16, R13, PT ;  /* 0x0000000d1000720c */ /* 0x000fc80003f06270 */
[----:B------:R-:W-:-:S13]  /*2140*/  ISETP.LT.OR P0, PT, R14, RZ, P0 ;  /* 0x000000ff0e00720c */ /* 0x000fda0000701670 */
[----:B------:R-:W-:Y:S05]  /*2150*/  @P0 EXIT ;  /* 0x000000000000094d */ /* 0x000fea0003800000 */
[----:B------:R-:W1:Y:S01]  /*2160*/  LDCU.128 UR4, c[0x0][0x3f0] ;  /* 0x00007e00ff0477ac */ /* 0x000e620008000c00 */
[----:B------:R-:W-:Y:S02]  /*2170*/  IADD3 R16, PT, PT, R16, R18, RZ ;  /* 0x0000001210107210 */ /* 0x000fe40007ffe0ff */
[----:B------:R-:W-:Y:S01]  /*2180*/  MOV R17, RZ ;  /* 0x000000ff00117202 */ /* 0x000fe20000000f00 */
[----:B------:R-:W2:Y:S01]  /*2190*/  LDCU.128 UR8, c[0x0][0x400] ;  /* 0x00008000ff0877ac */ /* 0x000ea20008000c00 */
[----:B------:R-:W-:Y:S02]  /*21a0*/  F2FP.F16.F32.PACK_AB R10, R10, R9 ;  /* 0x000000090a0a723e */ /* 0x000fe400000000ff */
[----:B------:R-:W-:Y:S01]  /*21b0*/  F2FP.F16.F32.PACK_AB R11, R12, R11 ;  /* 0x0000000b0c0b723e */ /* 0x000fe200000000ff */
        /* <DEDUP_REMOVED lines=15> */
.L_x_697:
        /* <DEDUP_REMOVED lines=13> */
.L_x_2024:


//--------------------- .text._ZN7cutlass13device_kernelIN5flash19FlashAttnFwdCombineIN4cute5tupleIJNS3_1CILi8EEENS5_ILi128EEEEEELi5ELi256ELi1ELb0ELb0ENS_6half_tEfNS_4arch4Sm90EEEEEvNT_6ParamsE --------------------------
	.section	.text._ZN7cutlass13device_kernelIN5flash19FlashAttnFwdCombineIN4cute5tupleIJNS3_1CILi8EEENS5_ILi128EEEEEELi5ELi256ELi1ELb0ELb0ENS_6half_tEfNS_4arch4Sm90EEEEEvNT_6ParamsE,"ax",@progbits
	.align	128
.text._ZN7cutlass13device_kernelIN5flash19FlashAttnFwdCombineIN4cute5tupleIJNS3_1CILi8EEENS5_ILi128EEEEEELi5ELi256ELi1ELb0ELb0ENS_6half_tEfNS_4arch4Sm90EEEEEvNT_6ParamsE:
        .type           _ZN7cutlass13device_kernelIN5flash19FlashAttnFwdCombineIN4cute5tupleIJNS3_1CILi8EEENS5_ILi128EEEEEELi5ELi256ELi1ELb0ELb0ENS_6half_tEfNS_4arch4Sm90EEEEEvNT_6ParamsE,@function
        .size           _ZN7cutlass13device_kernelIN5flash19FlashAttnFwdCombineIN4cute5tupleIJNS3_1CILi8EEENS5_ILi128EEEEEELi5ELi256ELi1ELb0ELb0ENS_6half_tEfNS_4arch4Sm90EEEEEvNT_6ParamsE,(.L_x_2025 - _ZN7cutlass13device_kernelIN5flash19FlashAttnFwdCombineIN4cute5tupleIJNS3_1CILi8EEENS5_ILi128EEEEEELi5ELi256ELi1ELb0ELb0ENS_6half_tEfNS_4arch4Sm90EEEEEvNT_6ParamsE)
        .other          _ZN7cutlass13device_kernelIN5flash19FlashAttnFwdCombineIN4cute5tupleIJNS3_1CILi8EEENS5_ILi128EEEEEELi5ELi256ELi1ELb0ELb0ENS_6half_tEfNS_4arch4Sm90EEEEEvNT_6ParamsE,@"STO_CUDA_ENTRY STV_DEFAULT"
_ZN7cutlass13device_kernelIN5flash19FlashAttnFwdCombineIN4cute5tupleIJNS3_1CILi8EEENS5_ILi128EEEEEELi5ELi256ELi1ELb0ELb0ENS_6half_tEfNS_4arch4Sm90EEEEEvNT_6ParamsE:
        /* <DEDUP_REMOVED lines=38> */
.L_x_699:
[----:B------:R-:W-:Y:S05]  /*0260*/  BSYNC.RECONVERGENT B0 ;  /* 0x0000000000007941 */ /* 0x000fea0003800200 */
.L_x_698:
        /* <DEDUP_REMOVED lines=22> */
.L_x_700:
        /* <DEDUP_REMOVED lines=47> */
.L_x_703:
[----:B------:R-:W-:-:S05]  /*06c0*/  MOV R3, 0xff800000 ;  /* 0xff80000000037802 */ /* 0x000fca0000000f00 */
[----:B------:R3:W-:Y:S02]  /*06d0*/  STS [R0], R3 ;  /* 0x0000000300007388 */ /* 0x0007e40000000800 */
.L_x_702:
[----:B------:R-:W-:Y:S05]  /*06e0*/  BSYNC.RECONVERGENT B0 ;  /* 0x0000000000007941 */ /* 0x000fea0003800200 */
.L_x_701:
        /* <DEDUP_REMOVED lines=143> */
.L_x_705:
[----:B------:R-:W-:Y:S05]  /*0fe0*/  BSYNC.RECONVERGENT B0 ;  /* 0x0000000000007941 */ /* 0x000fea0003800200 */
.L_x_704:
        /* <DEDUP_REMOVED lines=25> */
.L_x_710:
        /* <DEDUP_REMOVED lines=130> */
.L_x_709:
[----:B------:R-:W-:Y:S05]  /*19a0*/  BSYNC.RECONVERGENT B0 ;  /* 0x0000000000007941 */ /* 0x000fea0003800200 */
.L_x_708:
        /* <DEDUP_REMOVED lines=37> */
.L_x_711:
        /* <DEDUP_REMOVED lines=43> */
.L_x_707:
[----:B------:R-:W-:Y:S05]  /*1eb0*/  BSYNC.RECONVERGENT B1 ;  /* 0x0000000000017941 */ /* 0x000fea0003800200 */
.L_x_706:
        /* <DEDUP_REMOVED lines=24> */
.L_x_712:
        /* <DEDUP_REMOVED lines=12> */
.L_x_2025:


//--------------------- .text._ZN7cutlass13device_kernelIN5flash19FlashAttnFwdCombineIN4cute5tupleIJNS3_1CILi8EEENS5_ILi128EEEEEELi8ELi256ELi1ELb0ELb1ENS_6half_tEfNS_4arch4Sm90EEEEEvNT_6ParamsE --------------------------
	.section	.text._ZN7cutlass13device_kernelIN5flash19FlashAttnFwdCombineIN4cute5tupleIJNS3_1CILi8EEENS5_ILi128EEEEEELi8ELi256ELi1ELb0ELb1ENS_6half_tEfNS_4arch4Sm90EEEEEvNT_6ParamsE,"ax",@progbits
	.align	128
.text._ZN7cutlass13device_kernelIN5flash19FlashAttnFwdCombineIN4cute5tupleIJNS3_1CILi8EEENS5_ILi128EEEEEELi8ELi256ELi1ELb0ELb1ENS_6half_tEfNS_4arch4Sm90EEEEEvNT_6ParamsE:
        .type           _ZN7cutlass13device_kernelIN5flash19FlashAttnFwdCombineIN4cute5tupleIJNS3_1CILi8EEENS5_ILi128EEEEEELi8ELi256ELi1ELb0ELb1ENS_6half_tEfNS_4arch4Sm90EEEEEvNT_6ParamsE,@function
        .size           _ZN7cutlass13device_kernelIN5flash19FlashAttnFwdCombineIN4cute5tupleIJNS3_1CILi8EEENS5_ILi128EEEEEELi8ELi256ELi1ELb0ELb1ENS_6half_tEfNS_4arch4Sm90EEEEEvNT_6ParamsE,(.L_x_2026 - _ZN7cutlass13device_kernelIN5flash19FlashAttnFwdCombineIN4cute5tupleIJNS3_1CILi8EEENS5_ILi128EEEEEELi8ELi256ELi1ELb0ELb1ENS_6half_tEfNS_4arch4Sm90EEEEEvNT_6ParamsE)
        .other          _ZN7cutlass13device_kernelIN5flash19FlashAttnFwdCombineIN4cute5tupleIJNS3_1CILi8EEENS5_ILi128EEEEEELi8ELi256ELi1ELb0ELb1ENS_6half_tEfNS_4arch4Sm90EEEEEvNT_6ParamsE,@"STO_CUDA_ENTRY STV_DEFAULT"
_ZN7cutlass13device_kernelIN5flash19FlashAttnFwdCombineIN4cute5tupleIJNS3_1CILi8EEENS5_ILi128EEEEEELi8ELi256ELi1ELb0ELb1ENS_6half_tEfNS_4arch4Sm90EEEEEvNT_6ParamsE:
        /* <DEDUP_REMOVED lines=38> */
.L_x_714:
[----:B------:R-:W-:Y:S05]  /*0260*/  BSYNC.RECONVERGENT B0 ;  /* 0x0000000000007941 */ /* 0x000fea0003800200 */
.L_x_713:
        /* <DEDUP_REMOVED lines=13> */
.L_x_715:
        /* <DEDUP_REMOVED lines=8> */
.L_x_717:
[----:B-1----:R-:W1:Y:S02]  /*03c0*/  LDC.64 R4, c[0x0][0x448] ;  /* 0x00011200ff047b82 */ /* 0x002e640000000a00 */
[----:B-1---5:R-:W-:-:S05]  /*03d0*/  IMAD.WIDE R4, R0, 0x4, R4 ;  /* 0x0000000400047825 */ /* 0x022fca00078e0204 */
[----:B------:R2:W5:Y:S01]  /*03e0*/  LDG.E R17, desc[UR38][R4.64] ;  /* 0x0000002604117981 */ /* 0x000562000c1e1900 */
[----:B------:R-:W-:Y:S05]  /*03f0*/  BRA `(.L_x_716) ;  /* 0x0000000000087947 */ /* 0x000fea0003800000 */
.L_x_718:
[----:B------:R-:W2:Y:S02]  /*0400*/  LDG.E R4, desc[UR38][R4.64+0x4] ;  /* 0x0000042604047981 */ /* 0x000ea4000c1e1900 */
[----:B--2---:R-:W-:-:S07]  /*0410*/  IADD3 R17, PT, PT, -R24, R4, RZ ;  /* 0x0000000418117210 */ /* 0x004fce0007ffe1ff */
.L_x_716:
        /* <DEDUP_REMOVED lines=23> */
.L_x_719:
        /* <DEDUP_REMOVED lines=99> */
.L_x_721:
        /* <DEDUP_REMOVED lines=31> */
.L_x_722:
[----:B------:R-:W-:Y:S02]  /*0db0*/  MOV R9, R17 ;  /* 0x0000001100097202 */ /* 0x000fe40000000f00 */
[----:B------:R-:W-:Y:S02]  /*0dc0*/  MOV R6, 0xde0 ;  /* 0x00000de000067802 */ /* 0x000fe40000000f00 */
[----:B------:R-:W-:Y:S05]  /*0dd0*/  CALL.REL.NOINC `($__internal_18_$__cuda_sm20_div_u64) ;  /* 0x0000002400b87944 */ /* 0x000fea0003c00000 */
[----:B------:R-:W-:-:S07]  /*0de0*/  MOV R3, R0 ;  /* 0x0000000000037202 */ /* 0x000fce0000000f00 */
.L_x_723:
[----:B------:R-:W-:-:S05]  /*0df0*/  IADD3 R0, PT, PT, R8, 0x1e, RZ ;  /* 0x0000001e08007810 */ /* 0x000fca0007ffe0ff */
.L_x_720:
        /* <DEDUP_REMOVED lines=161> */
.L_x_725:
[----:B------:R-:W-:Y:S05]  /*1810*/  BSYNC.RECONVERGENT B0 ;  /* 0x0000000000007941 */ /* 0x000fea0003800200 */
.L_x_724:
        /* <DEDUP_REMOVED lines=199> */
.L_x_727:
[----:B------:R-:W-:Y:S05]  /*2490*/  BSYNC.RECONVERGENT B0 ;  /* 0x0000000000007941 */ /* 0x000fea0003800200 */
.L_x_726:
        /* <DEDUP_REMOVED lines=32> */
.L_x_732:
        /* <DEDUP_REMOVED lines=129> */
.L_x_731:
[----:B------:R-:W-:Y:S05]  /*2eb0*/  BSYNC.RECONVERGENT B0 ;  /* 0x0000000000007941 */ /* 0x000fea0003800200 */
.L_x_730:
        /* <DEDUP_REMOVED lines=32> */
.L_x_733:
        /* <DEDUP_REMOVED lines=43> */
.L_x_729:
[----:B------:R-:W-:Y:S05]  /*3370*/  BSYNC.RECONVERGENT B1 ;  /* 0x0000000000017941 */ /* 0x000fea0003800200 */
.L_x_728:
[----:B------:R-:W-:-:S04]  /*3380*/  ISETP.GE.AND P0, PT, R15, R14, PT ;  /* 0x0000000e0f00720c */ /* 0x000fc80003f06270 */
[----:B------:R-:W-:-:S13]  /*3390*/  ISETP.LT.OR P0, PT, R6, RZ, P0 ;  /* 0x000000ff0600720c */ /* 0x000fda0000701670 */
[----:B------:R-:W-:Y:S05]  /*33a0*/  @P0 EXIT ;  /* 0x000000000000094d */ /* 0x000fea0003800000 */
[----:B------:R-:W2:Y:S01]  /*33b0*/  LDCU.128 UR4, c[0x0][0x3f0] ;  /* 0x00007e00ff0477ac */ /* 0x000ea20008000c00 */
[----:B------:R-:W-:Y:S02]  /*33c0*/  IADD3 R18, PT, PT, R15, R18, RZ ;  /* 0x000000120f127210 */ /* 0x000fe40007ffe0ff */
[----:B------:R-:W-:Y:S01]  /*33d0*/  MOV R19, RZ ;  /* 0x000000ff00137202 */ /* 0x000fe20000000f00 */
[----:B------:R-:W3:Y:S01]  /*33e0*/  LDCU.64 UR8, c[0x0][0x400] ;  /* 0x00008000ff0877ac */ /* 0x000ee20008000a00 */
[----:B------:R-:W-:Y:S02]  /*33f0*/  F2FP.F16.F32.PACK_AB R10, R11, R10 ;  /* 0x0000000a0b0a723e */ /* 0x000fe400000000ff */
[----:B------:R-:W-:Y:S01]  /*3400*/  F2FP.F16.F32.PACK_AB R11, R13, R12 ;  /* 0x0000000c0d0b723e */ /* 0x000fe200000000ff */
        /* <DEDUP_REMOVED lines=11> */
        .weak           $__internal_18_$__cuda_sm20_div_u64
        .type           $__internal_18_$__cuda_sm20_div_u64,@function
        .size           $__internal_18_$__cuda_sm20_div_u64,(.L_x_2026 - $__internal_18_$__cuda_sm20_div_u64)
$__internal_18_$__cuda_sm20_div_u64:
        /* <DEDUP_REMOVED lines=60> */
[----:B------:R-:W-:Y:S06]  /*3880*/  RET.REL.NODEC R6 `(_ZN7cutlass13device_kernelIN5flash19FlashAttnFwdCombineIN4cute5tupleIJNS3_1CILi8EEENS5_ILi128EEEEEELi8ELi256ELi1ELb0ELb1ENS_6half_tEfNS_4arch4Sm90EEEEEvNT_6ParamsE) ;  /* 0xffffffc406dc7950 */ /* 0x000fec0003c3ffff */
.L_x_734:
        /* <DEDUP_REMOVED lines=15> */
.L_x_2026:


//--------------------- .text._ZN7cutlass13device_kernelIN5flash19FlashAttnFwdCombineIN4cute5tupleIJNS3_1CILi8EEENS5_ILi128EEEEEELi7ELi256ELi1ELb0ELb1ENS_6half_tEfNS_4arch4Sm90EEEEEvNT_6ParamsE --------------------------
	.section	.text._ZN7cutlass13device_kernelIN5flash19FlashAttnFwdCombineIN4cute5tupleIJNS3_1CILi8EEENS5_ILi128EEEEEELi7ELi256ELi1ELb0ELb1ENS_6half_tEfNS_4arch4Sm90EEEEEvNT_6ParamsE,"ax",@progbits
	.align	128
.text._ZN7cutlass13device_kernelIN5flash19FlashAttnFwdCombineIN4cute5tupleIJNS3_1CILi8EEENS5_ILi128EEEEEELi7ELi256ELi1ELb0ELb1ENS_6half_tEfNS_4arch4Sm90EEEEEvNT_6ParamsE:
        .type           _ZN7cutlass13device_kernelIN5flash19FlashAttnFwdCombineIN4cute5tupleIJNS3_1CILi8EEENS5_ILi128EEEEEELi7ELi256ELi1ELb0ELb1ENS_6half_tEfNS_4arch4Sm90EEEEEvNT_6ParamsE,@function
        .size           _ZN7cutlass13device_kernelIN5flash19FlashAttnFwdCombineIN4cute5tupleIJNS3_1CILi8EEENS5_ILi128EEEEEELi7ELi256ELi1ELb0ELb1ENS_6half_tEfNS_4arch4Sm90EEEEEvNT_6ParamsE,(.L_x_2028 - _ZN7cutlass13device_kernelIN5flash19FlashAttnFwdCombineIN4cute5tupleIJNS3_1CILi8EEENS5_ILi128EEEEEELi7ELi256ELi1ELb0ELb1ENS_6half_tEfNS_4arch4Sm90EEEEEvNT_6ParamsE)
        .other          _ZN7cutlass13device_kernelIN5flash19FlashAttnFwdCombineIN4cute5tupleIJNS3_1CILi8EEENS5_ILi128EEEEEELi7ELi256ELi1ELb0ELb1ENS_6half_tEfNS_4arch4Sm90EEEEEvNT_6ParamsE,@"STO_CUDA_ENTRY STV_DEFAULT"
_ZN7cutlass13device_kernelIN5flash19FlashAttnFwdCombineIN4cute5tupleIJNS3_1CILi8EEENS5_ILi128EEEEEELi7ELi256ELi1ELb0ELb1ENS_6half_tEfNS_4arch4Sm90EEEEEvNT_6ParamsE:
        /* <DEDUP_REMOVED lines=38> */
.L_x_736:
[----:B------:R-:W-:Y:S05]  /*0260*/  BSYNC.RECONVERGENT B0 ;  /* 0x0000000000007941 */ /* 0x000fea0003800200 */
.L_x_735:
        /* <DEDUP_REMOVED lines=13> */
.L_x_737:
        /* <DEDUP_REMOVED lines=8> */
.L_x_739:
[----:B-1----:R-:W1:Y:S02]  /*03c0*/  LDC.64 R4, c[0x0][0x448] ;  /* 0x00011200ff047b82 */ /* 0x002e640000000a00 */
[----:B-1---5:R-:W-:-:S05]  /*03d0*/  IMAD.WIDE R4, R0, 0x4, R4 ;  /* 0x0000000400047825 */ /* 0x022fca00078e0204 */
[----:B------:R2:W5:Y:S01]  /*03e0*/  LDG.E R17, desc[UR38][R4.64] ;  /* 0x0000002604117981 */ /* 0x000562000c1e1900 */
[----:B------:R-:W-:Y:S05]  /*03f0*/  BRA `(.L_x_738) ;  /* 0x0000000000087947 */ /* 0x000fea0003800000 */
.L_x_740:
[----:B------:R-:W2:Y:S02]  /*0400*/  LDG.E R4, desc[UR38][R4.64+0x4] ;  /* 0x0000042604047981 */ /* 0x000ea4000c1e1900 */
[----:B--2---:R-:W-:-:S07]  /*0410*/  IADD3 R17, PT, PT, -R24, R4, RZ ;  /* 0x0000000418117210 */ /* 0x004fce0007ffe1ff */
.L_x_738:
        /* <DEDUP_REMOVED lines=23> */
.L_x_741:
        /* <DEDUP_REMOVED lines=99> */
.L_x_743:
        /* <DEDUP_REMOVED lines=31> */
.L_x_744:
[----:B------:R-:W-:Y:S02]  /*0db0*/  MOV R9, R17 ;  /* 0x0000001100097202 */ /* 0x000fe40000000f00 */
[----:B------:R-:W-:Y:S02]  /*0dc0*/  MOV R6, 0xde0 ;  /* 0x00000de000067802 */ /* 0x000fe40000000f00 */
[----:B------:R-:W-:Y:S05]  /*0dd0*/  CALL.REL.NOINC `($__internal_19_$__cuda_sm20_div_u64) ;  /* 0x0000002000507944 */ /* 0x000fea0003c00000 */
[----:B------:R-:W-:-:S07]  /*0de0*/  MOV R3, R0 ;  /* 0x0000000000037202 */ /* 0x000fce0000000f00 */
.L_x_745:
[----:B------:R-:W-:-:S05]  /*0df0*/  IADD3 R0, PT, PT, R8, 0x1e, RZ ;  /* 0x0000001e08007810 */ /* 0x000fca0007ffe0ff */
.L_x_742:
        /* <DEDUP_REMOVED lines=109> */
.L_x_747:
[----:B------:R-:W-:Y:S05]  /*14d0*/  BSYNC.RECONVERGENT B0 ;  /* 0x0000000000007941 */ /* 0x000fea0003800200 */
.L_x_746:
        /* <DEDUP_REMOVED lines=165> */
.L_x_749:
[----:B------:R-:W-:Y:S05]  /*1f30*/  BSYNC.RECONVERGENT B0 ;  /* 0x0000000000007941 */ /* 0x000fea0003800200 */
.L_x_748:
        /* <DEDUP_REMOVED lines=28> */
.L_x_754:
        /* <DEDUP_REMOVED lines=129> */
.L_x_753:
[----:B------:R-:W-:Y:S05]  /*2910*/  BSYNC.RECONVERGENT B0 ;  /* 0x0000000000007941 */ /* 0x000fea0003800200 */
.L_x_752:
        /* <DEDUP_REMOVED lines=32> */
.L_x_755:
        /* <DEDUP_REMOVED lines=43> */
.L_x_751:
[----:B------:R-:W-:Y:S05]  /*2dd0*/  BSYNC.RECONVERGENT B1 ;  /* 0x0000000000017941 */ /* 0x000fea0003800200 */
.L_x_750:
        /* <DEDUP_REMOVED lines=20> */
        .weak           $__internal_19_$__cuda_sm20_div_u64
        .type           $__internal_19_$__cuda_sm20_div_u64,@function
        .size           $__internal_19_$__cuda_sm20_div_u64,(.L_x_2028 - $__internal_19_$__cuda_sm20_div_u64)
$__internal_19_$__cuda_sm20_div_u64:
        /* <DEDUP_REMOVED lines=60> */
[----:B------:R-:W-:Y:S06]  /*32e0*/  RET.REL.NODEC R6 `(_ZN7cutlass13device_kernelIN5flash19FlashAttnFwdCombineIN4cute5tupleIJNS3_1CILi8EEENS5_ILi128EEEEEELi7ELi256ELi1ELb0ELb1ENS_6half_tEfNS_4arch4Sm90EEEEEvNT_6ParamsE) ;  /* 0xffffffcc06447950 */ /* 0x000fec0003c3ffff */
.L_x_756:
        /* <DEDUP_REMOVED lines=9> */
.L_x_2028:


//--------------------- .text._ZN7cutlass13device_kernelIN5flash19FlashAttnFwdCombineIN4cute5tupleIJNS3_1CILi8EEENS5_ILi128EEEEEELi6ELi256ELi1ELb0ELb1ENS_6half_tEfNS_4arch4Sm90EEEEEvNT_6ParamsE --------------------------
	.section	.text._ZN7cutlass13device_kernelIN5flash19FlashAttnFwdCombineIN4cute5tupleIJNS3_1CILi8EEENS5_ILi128EEEEEELi6ELi256ELi1ELb0ELb1ENS_6half_tEfNS_4arch4Sm90EEEEEvNT_6ParamsE,"ax",@progbits
	.align	128
.text._ZN7cutlass13device_kernelIN5flash19FlashAttnFwdCombineIN4cute5tupleIJNS3_1CILi8EEENS5_ILi128EEEEEELi6ELi256ELi1ELb0ELb1ENS_6half_tEfNS_4arch4Sm90EEEEEvNT_6ParamsE:
        .type           _ZN7cutlass13device_kernelIN5flash19FlashAttnFwdCombineIN4cute5tupleIJNS3_1CILi8EEENS5_ILi128EEEEEELi6ELi256ELi1ELb0ELb1ENS_6half_tEfNS_4arch4Sm90EEEEEvNT_6ParamsE,@function
        .size           _ZN7cutlass13device_kernelIN5flash19FlashAttnFwdCombineIN4cute5tupleIJNS3_1CILi8EEENS5_ILi128EEEEEELi6ELi256ELi1ELb0ELb1ENS_6half_tEfNS_4arch4Sm90EEEEEvNT_6ParamsE,(.L_x_2030 - _ZN7cutlass13device_kernelIN5flash19FlashAttnFwdCombineIN4cute5tupleIJNS3_1CILi8EEENS5_ILi128EEEEEELi6ELi256ELi1ELb0ELb1ENS_6half_tEfNS_4arch4Sm90EEEEEvNT_6ParamsE)
        .other          _ZN7cutlass13device_kernelIN5flash19FlashAttnFwdCombineIN4cute5tupleIJNS3_1CILi8EEENS5_ILi128EEEEEELi6ELi256ELi1ELb0ELb1ENS_6half_tEfNS_4arch4Sm90EEEEEvNT_6ParamsE,@"STO_CUDA_ENTRY STV_DEFAULT"
_ZN7cutlass13device_kernelIN5flash19FlashAttnFwdCombineIN4cute5tupleIJNS3_1CILi8EEENS5_ILi128EEEEEELi6ELi256ELi1ELb0ELb1ENS_6half_tEfNS_4arch4Sm90EEEEEvNT_6ParamsE:
        /* <DEDUP_REMOVED lines=38> */
.L_x_758:
[----:B------:R-:W-:Y:S05]  /*0260*/  BSYNC.RECONVERGENT B0 ;  /* 0x0000000000007941 */ /* 0x000fea0003800200 */
.L_x_757:
        /* <DEDUP_REMOVED lines=13> */
.L_x_759:
        /* <DEDUP_REMOVED lines=8> */
.L_x_761:
[----:B-1----:R-:W1:Y:S02]  /*03c0*/  LDC.64 R4, c[0x0][0x448] ;  /* 0x00011200ff047b82 */ /* 0x002e640000000a00 */
[----:B-1---5:R-:W-:-:S05]  /*03d0*/  IMAD.WIDE R4, R0, 0x4, R4 ;  /* 0x0000000400047825 */ /* 0x022fca00078e0204 */
[----:B------:R2:W5:Y:S01]  /*03e0*/  LDG.E R17, desc[UR38][R4.64] ;  /* 0x0000002604117981 */ /* 0x000562000c1e1900 */
[----:B------:R-:W-:Y:S05]  /*03f0*/  BRA `(.L_x_760) ;  /* 0x0000000000087947 */ /* 0x000fea0003800000 */
.L_x_762:
[----:B------:R-:W2:Y:S02]  /*0400*/  LDG.E R4, desc[UR38][R4.64+0x4] ;  /* 0x0000042604047981 */ /* 0x000ea4000c1e1900 */
[----:B--2---:R-:W-:-:S07]  /*0410*/  IADD3 R17, PT, PT, -R24, R4, RZ ;  /* 0x0000000418117210 */ /* 0x004fce0007ffe1ff */
.L_x_760:
        /* <DEDUP_REMOVED lines=23> */
.L_x_763:
        /* <DEDUP_REMOVED lines=99> */
.L_x_765:
        /* <DEDUP_REMOVED lines=31> */
.L_x_766:
[----:B------:R-:W-:Y:S02]  /*0db0*/  MOV R9, R17 ;  /* 0x0000001100097202 */ /* 0x000fe40000000f00 */
[----:B------:R-:W-:Y:S02]  /*0dc0*/  MOV R6, 0xde0 ;  /* 0x00000de000067802 */ /* 0x000fe40000000f00 */
[----:B------:R-:W-:Y:S05]  /*0dd0*/  CALL.REL.NOINC `($__internal_20_$__cuda_sm20_div_u64) ;  /* 0x0000001c00487944 */ /* 0x000fea0003c00000 */
[----:B------:R-:W-:-:S07]  /*0de0*/  MOV R3, R0 ;  /* 0x0000000000037202 */ /* 0x000fce0000000f00 */
.L_x_767:
[----:B------:R-:W-:-:S05]  /*0df0*/  IADD3 R0, PT, PT, R8, 0x1e, RZ ;  /* 0x0000001e08007810 */ /* 0x000fca0007ffe0ff */
.L_x_764:
        /* <DEDUP_REMOVED lines=68> */
.L_x_769:
[----:B------:R-:W-:Y:S05]  /*1240*/  BSYNC.RECONVERGENT B0 ;  /* 0x0000000000007941 */ /* 0x000fea0003800200 */
.L_x_768:
        /* <DEDUP_REMOVED lines=143> */
.L_x_771:
[----:B------:R-:W-:Y:S05]  /*1b40*/  BSYNC.RECONVERGENT B0 ;  /* 0x0000000000007941 */ /* 0x000fea0003800200 */
.L_x_770:
        /* <DEDUP_REMOVED lines=25> */
.L_x_776:
        /* <DEDUP_REMOVED lines=129> */
.L_x_775:
[----:B------:R-:W-:Y:S05]  /*24f0*/  BSYNC.RECONVERGENT B0 ;  /* 0x0000000000007941 */ /* 0x000fea0003800200 */
.L_x_774:
        /* <DEDUP_REMOVED lines=32> */
.L_x_777:
        /* <DEDUP_REMOVED lines=43> */
.L_x_773:
[----:B------:R-:W-:Y:S05]  /*29b0*/  BSYNC.RECONVERGENT B1 ;  /* 0x0000000000017941 */ /* 0x000fea0003800200 */
.L_x_772:
        /* <DEDUP_REMOVED lines=20> */
        .weak           $__internal_20_$__cuda_sm20_div_u64
        .type           $__internal_20_$__cuda_sm20_div_u64,@function
        .size           $__internal_20_$__cuda_sm20_div_u64,(.L_x_2030 - $__internal_20_$__cuda_sm20_div_u64)
$__internal_20_$__cuda_sm20_div_u64:
        /* <DEDUP_REMOVED lines=60> */
[----:B------:R-:W-:Y:S06]  /*2ec0*/  RET.REL.NODEC R6 `(_ZN7cutlass13device_kernelIN5flash19FlashAttnFwdCombineIN4cute5tupleIJNS3_1CILi8EEENS5_ILi128EEEEEELi6ELi256ELi1ELb0ELb1ENS_6half_tEfNS_4arch4Sm90EEEEEvNT_6ParamsE) ;  /* 0xffffffd0064c7950 */ /* 0x000fec0003c3ffff */
.L_x_778:
        /* <DEDUP_REMOVED lines=11> */
.L_x_2030:


//--------------------- .text._ZN7cutlass13device_kernelIN5flash19FlashAttnFwdCombineIN4cute5tupleIJNS3_1CILi8EEENS5_ILi128EEEEEELi5ELi256ELi1ELb0ELb1ENS_6half_tEfNS_4arch4Sm90EEEEEvNT_6ParamsE --------------------------
	.section	.text._ZN7cutlass13device_kernelIN5flash19FlashAttnFwdCombineIN4cute5tupleIJNS3_1CILi8EEENS5_ILi128EEEEEELi5ELi256ELi1ELb0ELb1ENS_6half_tEfNS_4arch4Sm90EEEEEvNT_6ParamsE,"ax",@progbits
	.align	128
.text._ZN7cutlass13device_kernelIN5flash19FlashAttnFwdCombineIN4cute5tupleIJNS3_1CILi8EEENS5_ILi128EEEEEELi5ELi256ELi1ELb0ELb1ENS_6half_tEfNS_4arch4Sm90EEEEEvNT_6ParamsE:
        .type           _ZN7cutlass13device_kernelIN5flash19FlashAttnFwdCombineIN4cute5tupleIJNS3_1CILi8EEENS5_ILi128EEEEEELi5ELi256ELi1ELb0ELb1ENS_6half_tEfNS_4arch4Sm90EEEEEvNT_6ParamsE,@function
        .size           _ZN7cutlass13device_kernelIN5flash19FlashAttnFwdCombineIN4cute5tupleIJNS3_1CILi8EEENS5_ILi128EEEEEELi5ELi256ELi1ELb0ELb1ENS_6half_tEfNS_4arch4Sm90EEEEEvNT_6ParamsE,(.L_x_2032 - _ZN7cutlass13device_kernelIN5flash19FlashAttnFwdCombineIN4cute5tupleIJNS3_1CILi8EEENS5_ILi128EEEEEELi5ELi256ELi1ELb0ELb1ENS_6half_tEfNS_4arch4Sm90EEEEEvNT_6ParamsE)
        .other          _ZN7cutlass13device_kernelIN5flash19FlashAttnFwdCombineIN4cute5tupleIJNS3_1CILi8EEENS5_ILi128EEEEEELi5ELi256ELi1ELb0ELb1ENS_6half_tEfNS_4arch4Sm90EEEEEvNT_6ParamsE,@"STO_CUDA_ENTRY STV_DEFAULT"
_ZN7cutlass13device_kernelIN5flash19FlashAttnFwdCombineIN4cute5tupleIJNS3_1CILi8EEENS5_ILi128EEEEEELi5ELi256ELi1ELb0ELb1ENS_6half_tEfNS_4arch4Sm90EEEEEvNT_6ParamsE:
        /* <DEDUP_REMOVED lines=38> */
.L_x_780:
[----:B------:R-:W-:Y:S05]  /*0260*/  BSYNC.RECONVERGENT B0 ;  /* 0x0000000000007941 */ /* 0x000fea0003800200 */
.L_x_779:
        /* <DEDUP_REMOVED lines=13> */
.L_x_781:
        /* <DEDUP_REMOVED lines=8> */
.L_x_783:
[----:B-1----:R-:W1:Y:S02]  /*03c0*/  LDC.64 R4, c[0x0][0x448] ;  /* 0x00011200ff047b82 */ /* 0x002e640000000a00 */
[----:B-1---5:R-:W-:-:S05]  /*03d0*/  IMAD.WIDE R4, R0, 0x4, R4 ;  /* 0x0000000400047825 */ /* 0x022fca00078e0204 */
[----:B------:R2:W5:Y:S01]  /*03e0*/  LDG.E R17, desc[UR38][R4.64] ;  /* 0x0000002604117981 */ /* 0x000562000c1e1900 */
[----:B------:R-:W-:Y:S05]  /*03f0*/  BRA `(.L_x_782) ;  /* 0x0000000000087947 */ /* 0x000fea0003800000 */
.L_x_784:
[----:B------:R-:W2:Y:S02]  /*0400*/  LDG.E R4, desc[UR38][R4.64+0x4] ;  /* 0x0000042604047981 */ /* 0x000ea4000c1e1900 */
[----:B--2---:R-:W-:-:S07]  /*0410*/  IADD3 R17, PT, PT, -R24, R4, RZ ;  /* 0x0000000418117210 */ /* 0x004fce0007ffe1ff */
.L_x_782:
        /* <DEDUP_REMOVED lines=23> */
.L_x_785:
        /* <DEDUP_REMOVED lines=99> */
.L_x_787:
        /* <DEDUP_REMOVED lines=31> */
.L_x_788:
[----:B------:R-:W-:Y:S02]  /*0db0*/  MOV R9, R17 ;  /* 0x0000001100097202 */ /* 0x000fe40000000f00 */
[----:B------:R-:W-:Y:S02]  /*0dc0*/  MOV R6, 0xde0 ;  /* 0x00000de000067802 */ /* 0x000fe40000000f00 */
[----:B------:R-:W-:Y:S05]  /*0dd0*/  CALL.REL.NOINC `($__internal_21_$__cuda_sm20_div_u64) ;  /* 0x0000001800b07944 */ /* 0x000fea0003c00000 */
[----:B------:R-:W-:-:S07]  /*0de0*/  MOV R3, R0 ;  /* 0x0000000000037202 */ /* 0x000fce0000000f00 */
.L_x_789:
[----:B------:R-:W-:-:S05]  /*0df0*/  IADD3 R0, PT, PT, R8, 0x1e, RZ ;  /* 0x0000001e08007810 */ /* 0x000fca0007ffe0ff */
.L_x_786:
        /* <DEDUP_REMOVED lines=42> */
.L_x_792:
[----:B------:R-:W-:-:S05]  /*10a0*/  MOV R4, 0xff800000 ;  /* 0xff80000000047802 */ /* 0x000fca0000000f00 */
[----:B------:R1:W-:Y:S02]  /*10b0*/  STS [R8], R4 ;  /* 0x0000000408007388 */ /* 0x0003e40000000800 */
.L_x_791:
[----:B------:R-:W-:Y:S05]  /*10c0*/  BSYNC.RECONVERGENT B0 ;  /* 0x0000000000007941 */ /* 0x000fea0003800200 */
.L_x_790:
        /* <DEDUP_REMOVED lines=130> */
.L_x_794:
[----:B------:R-:W-:Y:S05]  /*18f0*/  BSYNC.RECONVERGENT B0 ;  /* 0x0000000000007941 */ /* 0x000fea0003800200 */
.L_x_793:
        /* <DEDUP_REMOVED lines=24> */
.L_x_799:
        /* <DEDUP_REMOVED lines=129> */
.L_x_798:
[----:B------:R-:W-:Y:S05]  /*2290*/  BSYNC.RECONVERGENT B0 ;  /* 0x0000000000007941 */ /* 0x000fea0003800200 */
.L_x_797:
        /* <DEDUP_REMOVED lines=32> */
.L_x_800:
        /* <DEDUP_REMOVED lines=43> */
.L_x_796:
[----:B------:R-:W-:Y:S05]  /*2750*/  BSYNC.RECONVERGENT B1 ;  /* 0x0000000000017941 */ /* 0x000fea0003800200 */
.L_x_795:
[----:B------:R-:W-:-:S04]  /*2760*/  ISETP.GE.AND P0, PT, R15, R14, PT ;  /* 0x0000000e0f00720c */ /* 0x000fc80003f06270 */
[----:B------:R-:W-:-:S13]  /*2770*/  ISETP.LT.OR P0, PT, R6, RZ, P0 ;  /* 0x000000ff0600720c */ /* 0x000fda0000701670 */
[----:B------:R-:W-:Y:S05]  /*2780*/  @P0 EXIT ;  /* 0x000000000000094d */ /* 0x000fea0003800000 */
[----:B------:R-:W1:Y:S01]  /*2790*/  LDCU.128 UR4, c[0x0][0x3f0] ;  /* 0x00007e00ff0477ac */ /* 0x000e620008000c00 */
[----:B------:R-:W-:Y:S02]  /*27a0*/  IADD3 R18, PT, PT, R15, R18, RZ ;  /* 0x000000120f127210 */ /* 0x000fe40007ffe0ff */
[----:B------:R-:W-:Y:S01]  /*27b0*/  MOV R19, RZ ;  /* 0x000000ff00137202 */ /* 0x000fe20000000f00 */
[----:B------:R-:W2:Y:S01]  /*27c0*/  LDCU.64 UR8, c[0x0][0x400] ;  /* 0x00008000ff0877ac */ /* 0x000ea20008000a00 */
[----:B------:R-:W-:Y:S02]  /*27d0*/  F2FP.F16.F32.PACK_AB R10, R11, R10 ;  /* 0x0000000a0b0a723e */ /* 0x000fe400000000ff */
[----:B------:R-:W-:Y:S01]  /*27e0*/  F2FP.F16.F32.PACK_AB R11, R13, R12 ;  /* 0x0000000c0d0b723e */ /* 0x000fe200000000ff */
        /* <DEDUP_REMOVED lines=11> */
        .weak           $__internal_21_$__cuda_sm20_div_u64
        .type           $__internal_21_$__cuda_sm20_div_u64,@function
        .size           $__internal_21_$__cuda_sm20_div_u64,(.L_x_2032 - $__internal_21_$__cuda_sm20_div_u64)
$__internal_21_$__cuda_sm20_div_u64:
        /* <DEDUP_REMOVED lines=60> */
[----:B------:R-:W-:Y:S06]  /*2c60*/  RET.REL.NODEC R6 `(_ZN7cutlass13device_kernelIN5flash19FlashAttnFwdCombineIN4cute5tupleIJNS3_1CILi8EEENS5_ILi128EEEEEELi5ELi256ELi1ELb0ELb1ENS_6half_tEfNS_4arch4Sm90EEEEEvNT_6ParamsE) ;  /* 0xffffffd006e47950 */ /* 0x000fec0003c3ffff */
.L_x_801:
        /* <DEDUP_REMOVED lines=9> */
.L_x_2032:


//--------------------- .text._ZN7cutlass13device_kernelIN5flash19FlashAttnFwdCombineIN4cute5tupleIJNS3_1CILi8EEENS5_ILi128EEEEEELi8ELi256ELi1ELb0ELb0ENS_6half_tEfNS_4arch4Sm80EEEEEvNT_6ParamsE --------------------------
	.section	.text._ZN7cutlass13device_kernelIN5flash19FlashAttnFwdCombineIN4cute5tupleIJNS3_1CILi8EEENS5_ILi128EEEEEELi8ELi256ELi1ELb0ELb0ENS_6half_tEfNS_4arch4Sm80EEEEEvNT_6ParamsE,"ax",@progbits
	.align	128
.text._ZN7cutlass13device_kernelIN5flash19FlashAttnFwdCombineIN4cute5tupleIJNS3_1CILi8EEENS5_ILi128EEEEEELi8ELi256ELi1ELb0ELb0ENS_6half_tEfNS_4arch4Sm80EEEEEvNT_6ParamsE:
        .type           _ZN7cutlass13device_kernelIN5flash19FlashAttnFwdCombineIN4cute5tupleIJNS3_1CILi8EEENS5_ILi128EEEEEELi8ELi256ELi1ELb0ELb0ENS_6half_tEfNS_4arch4Sm80EEEEEvNT_6ParamsE,@function
        .size           _ZN7cutlass13device_kernelIN5flash19FlashAttnFwdCombineIN4cute5tupleIJNS3_1CILi8EEENS5_ILi128EEEEEELi8ELi256ELi1ELb0ELb0ENS_6half_tEfNS_4arch4Sm80EEEEEvNT_6ParamsE,(.L_x_2034 - _ZN7cutlass13device_kernelIN5flash19FlashAttnFwdCombineIN4cute5tupleIJNS3_1CILi8EEENS5_ILi128EEEEEELi8ELi256ELi1ELb0ELb0ENS_6half_tEfNS_4arch4Sm80EEEEEvNT_6ParamsE)
        .other          _ZN7cutlass13device_kernelIN5flash19FlashAttnFwdCombineIN4cute5tupleIJNS3_1CILi8EEENS5_ILi128EEEEEELi8ELi256ELi1ELb0ELb0ENS_6half_tEfNS_4arch4Sm80EEEEEvNT_6ParamsE,@"STO_CUDA_ENTRY STV_DEFAULT"
_ZN7cutlass13device_kernelIN5flash19FlashAttnFwdCombineIN4cute5tupleIJNS3_1CILi8EEENS5_ILi128EEEEEELi8ELi256ELi1ELb0ELb0ENS_6half_tEfNS_4arch4Sm80EEEEEvNT_6ParamsE:
        /* <DEDUP_REMOVED lines=38> */
.L_x_803:
[----:B------:R-:W-:Y:S05]  /*0260*/  BSYNC.RECONVERGENT B0 ;  /* 0x0000000000007941 */ /* 0x000fea0003800200 */
.L_x_802:
        /* <DEDUP_REMOVED lines=22> */
.L_x_804:
        /* <DEDUP_REMOVED lines=165> */
.L_x_806:
[----:B------:R-:W-:Y:S05]  /*0e20*/  BSYNC.RECONVERGENT B0 ;  /* 0x0000000000007941 */ /* 0x000fea0003800200 */
.L_x_805:
        /* <DEDUP_REMOVED lines=210> */
.L_x_808:
[----:B------:R-:W-:Y:S05]  /*1b50*/  BSYNC.RECONVERGENT B0 ;  /* 0x0000000000007941 */ /* 0x000fea0003800200 */
.L_x_807:
        /* <DEDUP_REMOVED lines=33> */
.L_x_813:
        /* <DEDUP_REMOVED lines=130> */
.L_x_812:
[----:B------:R-:W-:Y:S05]  /*2590*/  BSYNC.RECONVERGENT B0 ;  /* 0x0000000000007941 */ /* 0x000fea0003800200 */
.L_x_811:
        /* <DEDUP_REMOVED lines=37> */
.L_x_814:
        /* <DEDUP_REMOVED lines=43> */
.L_x_810:
[----:B------:R-:W-:Y:S05]  /*2aa0*/  BSYNC.RECONVERGENT B1 ;  /* 0x0000000000017941 */ /* 0x000fea0003800200 */
.L_x_809:
        /* <DEDUP_REMOVED lines=24> */
.L_x_815:
        /* <DEDUP_REMOVED lines=13> */
.L_x_2034:


//--------------------- .text._ZN7cutlass13device_kernelIN5flash19FlashAttnFwdCombineIN4cute5tupleIJNS3_1CILi8EEENS5_ILi128EEEEEELi7ELi256ELi1ELb0ELb0ENS_6half_tEfNS_4arch4Sm80EEEEEvNT_6ParamsE --------------------------
	.section	.text._ZN7cutlass13device_kernelIN5flash19FlashAttnFwdCombineIN4cute5tupleIJNS3_1CILi8EEENS5_ILi128EEEEEELi7ELi256ELi1ELb0ELb0ENS_6half_tEfNS_4arch4Sm80EEEEEvNT_6ParamsE,"ax",@progbits
	.align	128
.text._ZN7cutlass13device_kernelIN5flash19FlashAttnFwdCombineIN4cute5tupleIJNS3_1CILi8EEENS5_ILi128EEEEEELi7ELi256ELi1ELb0ELb0ENS_6half_tEfNS_4arch4Sm80EEEEEvNT_6ParamsE:
        .type           _ZN7cutlass13device_kernelIN5flash19FlashAttnFwdCombineIN4cute5tupleIJNS3_1CILi8EEENS5_ILi128EEEEEELi7ELi256ELi1ELb0ELb0ENS_6half_tEfNS_4arch4Sm80EEEEEvNT_6ParamsE,@function
        .size           _ZN7cutlass13device_kernelIN5flash19FlashAttnFwdCombineIN4cute5tupleIJNS3_1CILi8EEENS5_ILi128EEEEEELi7ELi256ELi1ELb0ELb0ENS_6half_tEfNS_4arch4Sm80EEEEEvNT_6ParamsE,(.L_x_2035 - _ZN7cutlass13device_kernelIN5flash19FlashAttnFwdCombineIN4cute5tupleIJNS3_1CILi8EEENS5_ILi128EEEEEELi7ELi256ELi1ELb0ELb0ENS_6half_tEfNS_4arch4Sm80EEEEEvNT_6ParamsE)
        .other          _ZN7cutlass13device_kernelIN5flash19FlashAttnFwdCombineIN4cute5tupleIJNS3_1CILi8EEENS5_ILi128EEEEEELi7ELi256ELi1ELb0ELb0ENS_6half_tEfNS_4arch4Sm80EEEEEvNT_6ParamsE,@"STO_CUDA_ENTRY STV_DEFAULT"
_ZN7cutlass13device_kernelIN5flash19FlashAttnFwdCombineIN4cute5tupleIJNS3_1CILi8EEENS5_ILi128EEEEEELi7ELi256ELi1ELb0ELb0ENS_6half_tEfNS_4arch4Sm80EEEEEvNT_6ParamsE:
        /* <DEDUP_REMOVED lines=38> */
.L_x_817:
[----:B------:R-:W-:Y:S05]  /*0260*/  BSYNC.RECONVERGENT B0 ;  /* 0x0000000000007941 */ /* 0x000fea0003800200 */
.L_x_816:
        /* <DEDUP_REMOVED lines=22> */
.L_x_818:
        /* <DEDUP_REMOVED lines=115> */
.L_x_820:
[----:B------:R-:W-:Y:S05]  /*0b00*/  BSYNC.RECONVERGENT B0 ;  /* 0x0000000000007941 */ /* 0x000fea0003800200 */
.L_x_819:
        /* <DEDUP_REMOVED lines=177> */
.L_x_822:
[----:B------:R-:W-:Y:S05]  /*1620*/  BSYNC.RECONVERGENT B0 ;  /* 0x0000000000007941 */ /* 0x000fea0003800200 */
.L_x_821:
        /* <DEDUP_REMOVED lines=28> */
.L_x_827:
        /* <DEDUP_REMOVED lines=130> */
.L_x_826:
[----:B------:R-:W-:Y:S05]  /*2010*/  BSYNC.RECONVERGENT B0 ;  /* 0x0000000000007941 */ /* 0x000fea0003800200 */
.L_x_825:
        /* <DEDUP_REMOVED lines=37> */
.L_x_828:
        /* <DEDUP_REMOVED lines=43> */
.L_x_824:
[----:B------:R-:W-:Y:S05]  /*2520*/  BSYNC.RECONVERGENT B1 ;  /* 0x0000000000017941 */ /* 0x000fea0003800200 */
.L_x_823:
        /* <DEDUP_REMOVED lines=24> */
.L_x_829:
        /* <DEDUP_REMOVED lines=13> */
.L_x_2035:


//--------------------- .text._ZN7cutlass13device_kernelIN5flash19FlashAttnFwdCombineIN4cute5tupleIJNS3_1CILi8EEENS5_ILi128EEEEEELi6ELi256ELi1ELb0ELb0ENS_6half_tEfNS_4arch4Sm80EEEEEvNT_6ParamsE --------------------------
	.section	.text._ZN7cutlass13device_kernelIN5flash19FlashAttnFwdCombineIN4cute5tupleIJNS3_1CILi8EEENS5_ILi128EEEEEELi6ELi256ELi1ELb0ELb0ENS_6half_tEfNS_4arch4Sm80EEEEEvNT_6ParamsE,"ax",@progbits
	.align	128
.text._ZN7cutlass13device_kernelIN5flash19FlashAttnFwdCombineIN4cute5tupleIJNS3_1CILi8EEENS5_ILi128EEEEEELi6ELi256ELi1ELb0ELb0ENS_6half_tEfNS_4arch4Sm80EEEEEvNT_6ParamsE:
        .type           _ZN7cutlass13device_kernelIN5flash19FlashAttnFwdCombineIN4cute5tupleIJNS3_1CILi8EEENS5_ILi128EEEEEELi6ELi256ELi1ELb0ELb0ENS_6half_tEfNS_4arch4Sm80EEEEEvNT_6ParamsE,@function
        .size           _ZN7cutlass13device_kernelIN5flash19FlashAttnFwdCombineIN4cute5tupleIJNS3_1CILi8EEENS5_ILi128EEEEEELi6ELi256ELi1ELb0ELb0ENS_6half_tEfNS_4arch4Sm80EEEEEvNT_6ParamsE,(.L_x_2036 - _ZN7cutlass13device_kernelIN5flash19FlashAttnFwdCombineIN4cute5tupleIJNS3_1CILi8EEENS5_ILi128EEEEEELi6ELi256ELi1ELb0ELb0ENS_6half_tEfNS_4arch4Sm80EEEEEvNT_6ParamsE)
        .other          _ZN7cutlass13device_kernelIN5flash19FlashAttnFwdCombineIN4cute5tupleIJNS3_1CILi8EEENS5_ILi128EEEEEELi6ELi256ELi1ELb0ELb0ENS_6half_tEfNS_4arch4Sm80EEEEEvNT_6ParamsE,@"STO_CUDA_ENTRY STV_DEFAULT"
_ZN7cutlass13device_kernelIN5flash19FlashAttnFwdCombineIN4cute5tupleIJNS3_1CILi8EEENS5_ILi128EEEEEELi6ELi256ELi1ELb0ELb0ENS_6half_tEfNS_4arch4Sm80EEEEEvNT_6ParamsE:
        /* <DEDUP_REMOVED lines=38> */
.L_x_831:
[----:B------:R-:W-:Y:S05]  /*0260*/  BSYNC.RECONVERGENT B0 ;  /* 0x0000000000007941 */ /* 0x000fea0003800200 */
.L_x_830:
        /* <DEDUP_REMOVED lines=22> */
.L_x_832:
        /* <DEDUP_REMOVED lines=75> */
.L_x_834:
[----:B------:R-:W-:Y:S05]  /*0880*/  BSYNC.RECONVERGENT B0 ;  /* 0x0000000000007941 */ /* 0x000fea0003800200 */
.L_x_833:
        /* <DEDUP_REMOVED lines=155> */
.L_x_836:
[----:B------:R-:W-:Y:S05]  /*1240*/  BSYNC.RECONVERGENT B0 ;  /* 0x0000000000007941 */ /* 0x000fea0003800200 */
.L_x_835:
        /* <DEDUP_REMOVED lines=26> */
.L_x_841:
        /* <DEDUP_REMOVED lines=130> */
.L_x_840:
[----:B------:R-:W-:Y:S05]  /*1c10*/  BSYNC.RECONVERGENT B0 ;  /* 0x0000000000007941 */ /* 0x000fea0003800200 */
.L_x_839:
        /* <DEDUP_REMOVED lines=37> */
.L_x_842:
        /* <DEDUP_REMOVED lines=43> */
.L_x_838:
[----:B------:R-:W-:Y:S05]  /*2120*/  BSYNC.RECONVERGENT B1 ;  /* 0x0000000000017941 */ /* 0x000fea0003800200 */
.L_x_837:
        /* <DEDUP_REMOVED lines=24> */
.L_x_843:
        /* <DEDUP_REMOVED lines=13> */
.L_x_2036:


//--------------------- .text._ZN7cutlass13device_kernelIN5flash19FlashAttnFwdCombineIN4cute5tupleIJNS3_1CILi8EEENS5_ILi128EEEEEELi5ELi256ELi1ELb0ELb0ENS_6half_tEfNS_4arch4Sm80EEEEEvNT_6ParamsE --------------------------
	.section	.text._ZN7cutlass13device_kernelIN5flash19FlashAttnFwdCombineIN4cute5tupleIJNS3_1CILi8EEENS5_ILi128EEEEEELi5ELi256ELi1ELb0ELb0ENS_6half_tEfNS_4arch4Sm80EEEEEvNT_6ParamsE,"ax",@progbits
	.align	128
.text._ZN7cutlass13device_kernelIN5flash19FlashAttnFwdCombineIN4cute5tupleIJNS3_1CILi8EEENS5_ILi128EEEEEELi5ELi256ELi1ELb0ELb0ENS_6half_tEfNS_4arch4Sm80EEEEEvNT_6ParamsE:
        .type           _ZN7cutlass13device_kernelIN5flash19FlashAttnFwdCombineIN4cute5tupleIJNS3_1CILi8EEENS5_ILi128EEEEEELi5ELi256ELi1ELb0ELb0ENS_6half_tEfNS_4arch4Sm80EEEEEvNT_6ParamsE,@function
        .size           _ZN7cutlass13device_kernelIN5flash19FlashAttnFwdCombineIN4cute5tupleIJNS3_1CILi8EEENS5_ILi128EEEEEELi5ELi256ELi1ELb0ELb0ENS_6half_tEfNS_4arch4Sm80EEEEEvNT_6ParamsE,(.L_x_2037 - _ZN7cutlass13device_kernelIN5flash19FlashAttnFwdCombineIN4cute5tupleIJNS3_1CILi8EEENS5_ILi128EEEEEELi5ELi256ELi1ELb0ELb0ENS_6half_tEfNS_4arch4Sm80EEEEEvNT_6ParamsE)
        .other          _ZN7cutlass13device_kernelIN5flash19FlashAttnFwdCombineIN4cute5tupleIJNS3_1CILi8EEENS5_ILi128EEEEEELi5ELi256ELi1ELb0ELb0ENS_6half_tEfNS_4arch4Sm80EEEEEvNT_6ParamsE,@"STO_CUDA_ENTRY STV_DEFAULT"
_ZN7cutlass13device_kernelIN5flash19FlashAttnFwdCombineIN4cute5tupleIJNS3_1CILi8EEENS5_ILi128EEEEEELi5ELi256ELi1ELb0ELb0ENS_6half_tEfNS_4arch4Sm80EEEEEvNT_6ParamsE:
        /* <DEDUP_REMOVED lines=38> */
.L_x_845:
[----:B------:R-:W-:Y:S05]  /*0260*/  BSYNC.RECONVERGENT B0 ;  /* 0x0000000000007941 */ /* 0x000fea0003800200 */
.L_x_844:
        /* <DEDUP_REMOVED lines=22> */
.L_x_846:
        /* <DEDUP_REMOVED lines=47> */
.L_x_849:
[----:B------:R-:W-:-:S05]  /*06c0*/  MOV R3, 0xff800000 ;  /* 0xff80000000037802 */ /* 0x000fca0000000f00 */
[----:B------:R3:W-:Y:S02]  /*06d0*/  STS [R0], R3 ;  /* 0x0000000300007388 */ /* 0x0007e40000000800 */
.L_x_848:
[----:B------:R-:W-:Y:S05]  /*06e0*/  BSYNC.RECONVERGENT B0 ;  /* 0x0000000000007941 */ /* 0x000fea0003800200 */
.L_x_847:
        /* <DEDUP_REMOVED lines=143> */
.L_x_851:
[----:B------:R-:W-:Y:S05]  /*0fe0*/  BSYNC.RECONVERGENT B0 ;  /* 0x0000000000007941 */ /* 0x000fea0003800200 */
.L_x_850:
        /* <DEDUP_REMOVED lines=25> */
.L_x_856:
        /* <DEDUP_REMOVED lines=130> */
.L_x_855:
[----:B------:R-:W-:Y:S05]  /*19a0*/  BSYNC.RECONVERGENT B0 ;  /* 0x0000000000007941 */ /* 0x000fea0003800200 */
.L_x_854:
        /* <DEDUP_REMOVED lines=37> */
.L_x_857:
        /* <DEDUP_REMOVED lines=43> */
.L_x_853:
[----:B------:R-:W-:Y:S05]  /*1eb0*/  BSYNC.RECONVERGENT B1 ;  /* 0x0000000000017941 */ /* 0x000fea0003800200 */
.L_x_852:
        /* <DEDUP_REMOVED lines=24> */
.L_x_858:
        /* <DEDUP_REMOVED lines=12> */
.L_x_2037:


//--------------------- .text._ZN7cutlass13device_kernelIN5flash19FlashAttnFwdCombineIN4cute5tupleIJNS3_1CILi8EEENS5_ILi128EEEEEELi8ELi256ELi1ELb0ELb1ENS_6half_tEfNS_4arch4Sm80EEEEEvNT_6ParamsE --------------------------
	.section	.text._ZN7cutlass13device_kernelIN5flash19FlashAttnFwdCombineIN4cute5tupleIJNS3_1CILi8EEENS5_ILi128EEEEEELi8ELi256ELi1ELb0ELb1ENS_6half_tEfNS_4arch4Sm80EEEEEvNT_6ParamsE,"ax",@progbits
	.align	128
.text._ZN7cutlass13device_kernelIN5flash19FlashAttnFwdCombineIN4cute5tupleIJNS3_1CILi8EEENS5_ILi128EEEEEELi8ELi256ELi1ELb0ELb1ENS_6half_tEfNS_4arch4Sm80EEEEEvNT_6ParamsE:
        .type           _ZN7cutlass13device_kernelIN5flash19FlashAttnFwdCombineIN4cute5tupleIJNS3_1CILi8EEENS5_ILi128EEEEEELi8ELi256ELi1ELb0ELb1ENS_6half_tEfNS_4arch4Sm80EEEEEvNT_6ParamsE,@function
        .size           _ZN7cutlass13device_kernelIN5flash19FlashAttnFwdCombineIN4cute5tupleIJNS3_1CILi8EEENS5_ILi128EEEEEELi8ELi256ELi1ELb0ELb1ENS_6half_tEfNS_4arch4Sm80EEEEEvNT_6ParamsE,(.L_x_2038 - _ZN7cutlass13device_kernelIN5flash19FlashAttnFwdCombineIN4cute5tupleIJNS3_1CILi8EEENS5_ILi128EEEEEELi8ELi256ELi1ELb0ELb1ENS_6half_tEfNS_4arch4Sm80EEEEEvNT_6ParamsE)
        .other          _ZN7cutlass13device_kernelIN5flash19FlashAttnFwdCombineIN4cute5tupleIJNS3_1CILi8EEENS5_ILi128EEEEEELi8ELi256ELi1ELb0ELb1ENS_6half_tEfNS_4arch4Sm80EEEEEvNT_6ParamsE,@"STO_CUDA_ENTRY STV_DEFAULT"
_ZN7cutlass13device_kernelIN5flash19FlashAttnFwdCombineIN4cute5tupleIJNS3_1CILi8EEENS5_ILi128EEEEEELi8ELi256ELi1ELb0ELb1ENS_6half_tEfNS_4arch4Sm80EEEEEvNT_6ParamsE:
        /* <DEDUP_REMOVED lines=38> */
.L_x_860:
[----:B------:R-:W-:Y:S05]  /*0260*/  BSYNC.RECONVERGENT B0 ;  /* 0x0000000000007941 */ /* 0x000fea0003800200 */
.L_x_859:
        /* <DEDUP_REMOVED lines=13> */
.L_x_861:
        /* <DEDUP_REMOVED lines=8> */
.L_x_863:
[----:B-1----:R-:W1:Y:S02]  /*03c0*/  LDC.64 R4, c[0x0][0x448] ;  /* 0x00011200ff047b82 */ /* 0x002e640000000a00 */
[----:B-1---5:R-:W-:-:S05]  /*03d0*/  IMAD.WIDE R4, R0, 0x4, R4 ;  /* 0x0000000400047825 */ /* 0x022fca00078e0204 */
[----:B------:R2:W5:Y:S01]  /*03e0*/  LDG.E R17, desc[UR38][R4.64] ;  /* 0x0000002604117981 */ /* 0x000562000c1e1900 */
[----:B------:R-:W-:Y:S05]  /*03f0*/  BRA `(.L_x_862) ;  /* 0x0000000000087947 */ /* 0x000fea0003800000 */
.L_x_864:
[----:B------:R-:W2:Y:S02]  /*0400*/  LDG.E R4, desc[UR38][R4.64+0x4] ;  /* 0x0000042604047981 */ /* 0x000ea4000c1e1900 */
[----:B--2---:R-:W-:-:S07]  /*0410*/  IADD3 R17, PT, PT, -R24, R4, RZ ;  /* 0x0000000418117210 */ /* 0x004fce0007ffe1ff */
.L_x_862:
        /* <DEDUP_REMOVED lines=23> */
.L_x_865:
        /* <DEDUP_REMOVED lines=99> */
.L_x_867:
        /* <DEDUP_REMOVED lines=31> */
.L_x_868:
[----:B------:R-:W-:Y:S02]  /*0db0*/  MOV R9, R17 ;  /* 0x0000001100097202 */ /* 0x000fe40000000f00 */
[----:B------:R-:W-:Y:S02]  /*0dc0*/  MOV R6, 0xde0 ;  /* 0x00000de000067802 */ /* 0x000fe40000000f00 */
[----:B------:R-:W-:Y:S05]  /*0dd0*/  CALL.REL.NOINC `($__internal_22_$__cuda_sm20_div_u64) ;  /* 0x0000002400b87944 */ /* 0x000fea0003c00000 */
[----:B------:R-:W-:-:S07]  /*0de0*/  MOV R3, R0 ;  /* 0x0000000000037202 */ /* 0x000fce0000000f00 */
.L_x_869:
[----:B------:R-:W-:-:S05]  /*0df0*/  IADD3 R0, PT, PT, R8, 0x1e, RZ ;  /* 0x0000001e08007810 */ /* 0x000fca0007ffe0ff */
.L_x_866:
        /* <DEDUP_REMOVED lines=161> */
.L_x_871:
[----:B------:R-:W-:Y:S05]  /*1810*/  BSYNC.RECONVERGENT B0 ;  /* 0x0000000000007941 */ /* 0x000fea0003800200 */
.L_x_870:
        /* <DEDUP_REMOVED lines=199> */
.L_x_873:
[----:B------:R-:W-:Y:S05]  /*2490*/  BSYNC.RECONVERGENT B0 ;  /* 0x0000000000007941 */ /* 0x000fea0003800200 */
.L_x_872:
        /* <DEDUP_REMOVED lines=32> */
.L_x_878:
        /* <DEDUP_REMOVED lines=129> */
.L_x_877:
[----:B------:R-:W-:Y:S05]  /*2eb0*/  BSYNC.RECONVERGENT B0 ;  /* 0x0000000000007941 */ /* 0x000fea0003800200 */
.L_x_876:
        /* <DEDUP_REMOVED lines=32> */
.L_x_879:
        /* <DEDUP_REMOVED lines=43> */
.L_x_875:
[----:B------:R-:W-:Y:S05]  /*3370*/  BSYNC.RECONVERGENT B1 ;  /* 0x0000000000017941 */ /* 0x000fea0003800200 */
.L_x_874:
        /* <DEDUP_REMOVED lines=20> */
        .weak           $__internal_22_$__cuda_sm20_div_u64
        .type           $__internal_22_$__cuda_sm20_div_u64,@function
        .size           $__internal_22_$__cuda_sm20_div_u64,(.L_x_2038 - $__internal_22_$__cuda_sm20_div_u64)
$__internal_22_$__cuda_sm20_div_u64:
        /* <DEDUP_REMOVED lines=60> */
[----:B------:R-:W-:Y:S06]  /*3880*/  RET.REL.NODEC R6 `(_ZN7cutlass13device_kernelIN5flash19FlashAttnFwdCombineIN4cute5tupleIJNS3_1CILi8EEENS5_ILi128EEEEEELi8ELi256ELi1ELb0ELb1ENS_6half_tEfNS_4arch4Sm80EEEEEvNT_6ParamsE) ;  /* 0xffffffc406dc7950 */ /* 0x000fec0003c3ffff */
.L_x_880:
        /* <DEDUP_REMOVED lines=15> */
.L_x_2038:


//--------------------- .text._ZN7cutlass13device_kernelIN5flash19FlashAttnFwdCombineIN4cute5tupleIJNS3_1CILi8EEENS5_ILi128EEEEEELi7ELi256ELi1ELb0ELb1ENS_6half_tEfNS_4arch4Sm80EEEEEvNT_6ParamsE --------------------------
	.section	.text._ZN7cutlass13device_kernelIN5flash19FlashAttnFwdCombineIN4cute5tupleIJNS3_1CILi8EEENS5_ILi128EEEEEELi7ELi256ELi1ELb0ELb1ENS_6half_tEfNS_4arch4Sm80EEEEEvNT_6ParamsE,"ax",@progbits
	.align	128
.text._ZN7cutlass13device_kernelIN5flash19FlashAttnFwdCombineIN4cute5tupleIJNS3_1CILi8EEENS5_ILi128EEEEEELi7ELi256ELi1ELb0ELb1ENS_6half_tEfNS_4arch4Sm80EEEEEvNT_6ParamsE:
        .type           _ZN7cutlass13device_kernelIN5flash19FlashAttnFwdCombineIN4cute5tupleIJNS3_1CILi8EEENS5_ILi128EEEEEELi7ELi256ELi1ELb0ELb1ENS_6half_tEfNS_4arch4Sm80EEEEEvNT_6ParamsE,@function
        .size           _ZN7cutlass13device_kernelIN5flash19FlashAttnFwdCombineIN4cute5tupleIJNS3_1CILi8EEENS5_ILi128EEEEEELi7ELi256ELi1ELb0ELb1ENS_6half_tEfNS_4arch4Sm80EEEEEvNT_6ParamsE,(.L_x_2040 - _ZN7cutlass13device_kernelIN5flash19FlashAttnFwdCombineIN4cute5tupleIJNS3_1CILi8EEENS5_ILi128EEEEEELi7ELi256ELi1ELb0ELb1ENS_6half_tEfNS_4arch4Sm80EEEEEvNT_6ParamsE)
        .other          _ZN7cutlass13device_kernelIN5flash19FlashAttnFwdCombineIN4cute5tupleIJNS3_1CILi8EEENS5_ILi128EEEEEELi7ELi256ELi1ELb0ELb1ENS_6half_tEfNS_4arch4Sm80EEEEEvNT_6ParamsE,@"STO_CUDA_ENTRY STV_DEFAULT"
_ZN7cutlass13device_kernelIN5flash19FlashAttnFwdCombineIN4cute5tupleIJNS3_1CILi8EEENS5_ILi128EEEEEELi7ELi256ELi1ELb0ELb1ENS_6half_tEfNS_4arch4Sm80EEEEEvNT_6ParamsE:
        /* <DEDUP_REMOVED lines=38> */
.L_x_882:
[----:B------:R-:W-:Y:S05]  /*0260*/  BSYNC.RECONVERGENT B0 ;  /* 0x0000000000007941 */ /* 0x000fea0003800200 */
.L_x_881:
        /* <DEDUP_REMOVED lines=13> */
.L_x_883:
        /* <DEDUP_REMOVED lines=8> */
.L_x_885:
[----:B-1----:R-:W1:Y:S02]  /*03c0*/  LDC.64 R4, c[0x0][0x448] ;  /* 0x00011200ff047b82 */ /* 0x002e640000000a00 */
[----:B-1---5:R-:W-:-:S05]  /*03d0*/  IMAD.WIDE R4, R0, 0x4, R4 ;  /* 0x0000000400047825 */ /* 0x022fca00078e0204 */
[----:B------:R2:W5:Y:S01]  /*03e0*/  LDG.E R17, desc[UR38][R4.64] ;  /* 0x0000002604117981 */ /* 0x000562000c1e1900 */
[----:B------:R-:W-:Y:S05]  /*03f0*/  BRA `(.L_x_884) ;  /* 0x0000000000087947 */ /* 0x000fea0003800000 */
.L_x_886:
[----:B------:R-:W2:Y:S02]  /*0400*/  LDG.E R4, desc[UR38][R4.64+0x4] ;  /* 0x0000042604047981 */ /* 0x000ea4000c1e1900 */
[----:B--2---:R-:W-:-:S07]  /*0410*/  IADD3 R17, PT, PT, -R24, R4, RZ ;  /* 0x0000000418117210 */ /* 0x004fce0007ffe1ff */
.L_x_884:
        /* <DEDUP_REMOVED lines=23> */
.L_x_887:
        /* <DEDUP_REMOVED lines=99> */
.L_x_889:
        /* <DEDUP_REMOVED lines=31> */
.L_x_890:
[----:B------:R-:W-:Y:S02]  /*0db0*/  MOV R9, R17 ;  /* 0x0000001100097202 */ /* 0x000fe40000000f00 */
[----:B------:R-:W-:Y:S02]  /*0dc0*/  MOV R6, 0xde0 ;  /* 0x00000de000067802 */ /* 0x000fe40000000f00 */
[----:B------:R-:W-:Y:S05]  /*0dd0*/  CALL.REL.NOINC `($__internal_23_$__cuda_sm20_div_u64) ;  /* 0x0000002000507944 */ /* 0x000fea0003c00000 */
[----:B------:R-:W-:-:S07]  /*0de0*/  MOV R3, R0 ;  /* 0x0000000000037202 */ /* 0x000fce0000000f00 */
.L_x_891:
[----:B------:R-:W-:-:S05]  /*0df0*/  IADD3 R0, PT, PT, R8, 0x1e, RZ ;  /* 0x0000001e08007810 */ /* 0x000fca0007ffe0ff */
.L_x_888:
        /* <DEDUP_REMOVED lines=109> */
.L_x_893:
[----:B------:R-:W-:Y:S05]  /*14d0*/  BSYNC.RECONVERGENT B0 ;  /* 0x0000000000007941 */ /* 0x000fea0003800200 */
.L_x_892:
        /* <DEDUP_REMOVED lines=165> */
.L_x_895:
[----:B------:R-:W-:Y:S05]  /*1f30*/  BSYNC.RECONVERGENT B0 ;  /* 0x0000000000007941 */ /* 0x000fea0003800200 */
.L_x_894:
        /* <DEDUP_REMOVED lines=28> */
.L_x_900:
        /* <DEDUP_REMOVED lines=129> */
.L_x_899:
[----:B------:R-:W-:Y:S05]  /*2910*/  BSYNC.RECONVERGENT B0 ;  /* 0x0000000000007941 */ /* 0x000fea0003800200 */
.L_x_898:
        /* <DEDUP_REMOVED lines=32> */
.L_x_901:
        /* <DEDUP_REMOVED lines=43> */
.L_x_897:
[----:B------:R-:W-:Y:S05]  /*2dd0*/  BSYNC.RECONVERGENT B1 ;  /* 0x0000000000017941 */ /* 0x000fea0003800200 */
.L_x_896:
        /* <DEDUP_REMOVED lines=20> */
        .weak           $__internal_23_$__cuda_sm20_div_u64
        .type           $__internal_23_$__cuda_sm20_div_u64,@function
        .size           $__internal_23_$__cuda_sm20_div_u64,(.L_x_2040 - $__internal_23_$__cuda_sm20_div_u64)
$__internal_23_$__cuda_sm20_div_u64:
        /* <DEDUP_REMOVED lines=60> */
[----:B------:R-:W-:Y:S06]  /*32e0*/  RET.REL.NODEC R6 `(_ZN7cutlass13device_kernelIN5flash19FlashAttnFwdCombineIN4cute5tupleIJNS3_1CILi8EEENS5_ILi128EEEEEELi7ELi256ELi1ELb0ELb1ENS_6half_tEfNS_4arch4Sm80EEEEEvNT_6ParamsE) ;  /* 0xffffffcc06447950 */ /* 0x000fec0003c3ffff */
.L_x_902:
        /* <DEDUP_REMOVED lines=9> */
.L_x_2040:


//--------------------- .text._ZN7cutlass13device_kernelIN5flash19FlashAttnFwdCombineIN4cute5tupleIJNS3_1CILi8EEENS5_ILi128EEEEEELi6ELi256ELi1ELb0ELb1ENS_6half_tEfNS_4arch4Sm80EEEEEvNT_6ParamsE --------------------------
	.section	.text._ZN7cutlass13device_kernelIN5flash19FlashAttnFwdCombineIN4cute5tupleIJNS3_1CILi8EEENS5_ILi128EEEEEELi6ELi256ELi1ELb0ELb1ENS_6half_tEfNS_4arch4Sm80EEEEEvNT_6ParamsE,"ax",@progbits
	.align	128
.text._ZN7cutlass13device_kernelIN5flash19FlashAttnFwdCombineIN4cute5tupleIJNS3_1CILi8EEENS5_ILi128EEEEEELi6ELi256ELi1ELb0ELb1ENS_6half_tEfNS_4arch4Sm80EEEEEvNT_6ParamsE:
        .type           _ZN7cutlass13device_kernelIN5flash19FlashAttnFwdCombineIN4cute5tupleIJNS3_1CILi8EEENS5_ILi128EEEEEELi6ELi256ELi1ELb0ELb1ENS_6half_tEfNS_4arch4Sm80EEEEEvNT_6ParamsE,@function
        .size           _ZN7cutlass13device_kernelIN5flash19FlashAttnFwdCombineIN4cute5tupleIJNS3_1CILi8EEENS5_ILi128EEEEEELi6ELi256ELi1ELb0ELb1ENS_6half_tEfNS_4arch4Sm80EEEEEvNT_6ParamsE,(.L_x_2042 - _ZN7cutlass13device_kernelIN5flash19FlashAttnFwdCombineIN4cute5tupleIJNS3_1CILi8EEENS5_ILi128EEEEEELi6ELi256ELi1ELb0ELb1ENS_6half_tEfNS_4arch4Sm80EEEEEvNT_6ParamsE)
        .other          _ZN7cutlass13device_kernelIN5flash19FlashAttnFwdCombineIN4cute5tupleIJNS3_1CILi8EEENS5_ILi128EEEEEELi6ELi256ELi1ELb0ELb1ENS_6half_tEfNS_4arch4Sm80EEEEEvNT_6ParamsE,@"STO_CUDA_ENTRY STV_DEFAULT"
_ZN7cutlass13device_kernelIN5flash19FlashAttnFwdCombineIN4cute5tupleIJNS3_1CILi8EEENS5_ILi128EEEEEELi6ELi256ELi1ELb0ELb1ENS_6half_tEfNS_4arch4Sm80EEEEEvNT_6ParamsE:
        /* <DEDUP_REMOVED lines=38> */
.L_x_904:
[----:B------:R-:W-:Y:S05]  /*0260*/  BSYNC.RECONVERGENT B0 ;  /* 0x0000000000007941 */ /* 0x000fea0003800200 */
.L_x_903:
        /* <DEDUP_REMOVED lines=13> */
.L_x_905:
        /* <DEDUP_REMOVED lines=8> */
.L_x_907:
[----:B-1----:R-:W1:Y:S02]  /*03c0*/  LDC.64 R4, c[0x0][0x448] ;  /* 0x00011200ff047b82 */ /* 0x002e640000000a00 */
[----:B-1---5:R-:W-:-:S05]  /*03d0*/  IMAD.WIDE R4, R0, 0x4, R4 ;  /* 0x0000000400047825 */ /* 0x022fca00078e0204 */
[----:B------:R2:W5:Y:S01]  /*03e0*/  LDG.E R17, desc[UR38][R4.64] ;  /* 0x0000002604117981 */ /* 0x000562000c1e1900 */
[----:B------:R-:W-:Y:S05]  /*03f0*/  BRA `(.L_x_906) ;  /* 0x0000000000087947 */ /* 0x000fea0003800000 */
.L_x_908:
[----:B------:R-:W2:Y:S02]  /*0400*/  LDG.E R4, desc[UR38][R4.64+0x4] ;  /* 0x0000042604047981 */ /* 0x000ea4000c1e1900 */
[----:B--2---:R-:W-:-:S07]  /*0410*/  IADD3 R17, PT, PT, -R24, R4, RZ ;  /* 0x0000000418117210 */ /* 0x004fce0007ffe1ff */
.L_x_906:
        /* <DEDUP_REMOVED lines=23> */
.L_x_909:
        /* <DEDUP_REMOVED lines=99> */
.L_x_911:
        /* <DEDUP_REMOVED lines=31> */
.L_x_912:
[----:B------:R-:W-:Y:S02]  /*0db0*/  MOV R9, R17 ;  /* 0x0000001100097202 */ /* 0x000fe40000000f00 */
[----:B------:R-:W-:Y:S02]  /*0dc0*/  MOV R6, 0xde0 ;  /* 0x00000de000067802 */ /* 0x000fe40000000f00 */
[----:B------:R-:W-:Y:S05]  /*0dd0*/  CALL.REL.NOINC `($__internal_24_$__cuda_sm20_div_u64) ;  /* 0x0000001c00487944 */ /* 0x000fea0003c00000 */
[----:B------:R-:W-:-:S07]  /*0de0*/  MOV R3, R0 ;  /* 0x0000000000037202 */ /* 0x000fce0000000f00 */
.L_x_913:
[----:B------:R-:W-:-:S05]  /*0df0*/  IADD3 R0, PT, PT, R8, 0x1e, RZ ;  /* 0x0000001e08007810 */ /* 0x000fca0007ffe0ff */
.L_x_910:
        /* <DEDUP_REMOVED lines=68> */
.L_x_915:
[----:B------:R-:W-:Y:S05]  /*1240*/  BSYNC.RECONVERGENT B0 ;  /* 0x0000000000007941 */ /* 0x000fea0003800200 */
.L_x_914:
        /* <DEDUP_REMOVED lines=143> */
.L_x_917:
[----:B------:R-:W-:Y:S05]  /*1b40*/  BSYNC.RECONVERGENT B0 ;  /* 0x0000000000007941 */ /* 0x000fea0003800200 */
.L_x_916:
        /* <DEDUP_REMOVED lines=25> */
.L_x_922:
        /* <DEDUP_REMOVED lines=129> */
.L_x_921:
[----:B------:R-:W-:Y:S05]  /*24f0*/  BSYNC.RECONVERGENT B0 ;  /* 0x0000000000007941 */ /* 0x000fea0003800200 */
.L_x_920:
        /* <DEDUP_REMOVED lines=32> */
.L_x_923:
        /* <DEDUP_REMOVED lines=43> */
.L_x_919:
[----:B------:R-:W-:Y:S05]  /*29b0*/  BSYNC.RECONVERGENT B1 ;  /* 0x0000000000017941 */ /* 0x000fea0003800200 */
.L_x_918:
        /* <DEDUP_REMOVED lines=20> */
        .weak           $__internal_24_$__cuda_sm20_div_u64
        .type           $__internal_24_$__cuda_sm20_div_u64,@function
        .size           $__internal_24_$__cuda_sm20_div_u64,(.L_x_2042 - $__internal_24_$__cuda_sm20_div_u64)
$__internal_24_$__cuda_sm20_div_u64:
        /* <DEDUP_REMOVED lines=60> */
[----:B------:R-:W-:Y:S06]  /*2ec0*/  RET.REL.NODEC R6 `(_ZN7cutlass13device_kernelIN5flash19FlashAttnFwdCombineIN4cute5tupleIJNS3_1CILi8EEENS5_ILi128EEEEEELi6ELi256ELi1ELb0ELb1ENS_6half_tEfNS_4arch4Sm80EEEEEvNT_6ParamsE) ;  /* 0xffffffd0064c7950 */ /* 0x000fec0003c3ffff */
.L_x_924:
        /* <DEDUP_REMOVED lines=11> */
.L_x_2042:


//--------------------- .text._ZN7cutlass13device_kernelIN5flash19FlashAttnFwdCombineIN4cute5tupleIJNS3_1CILi8EEENS5_ILi128EEEEEELi5ELi256ELi1ELb0ELb1ENS_6half_tEfNS_4arch4Sm80EEEEEvNT_6ParamsE --------------------------
	.section	.text._ZN7cutlass13device_kernelIN5flash19FlashAttnFwdCombineIN4cute5tupleIJNS3_1CILi8EEENS5_ILi128EEEEEELi5ELi256ELi1ELb0ELb1ENS_6half_tEfNS_4arch4Sm80EEEEEvNT_6ParamsE,"ax",@progbits
	.align	128
.text._ZN7cutlass13device_kernelIN5flash19FlashAttnFwdCombineIN4cute5tupleIJNS3_1CILi8EEENS5_ILi128EEEEEELi5ELi256ELi1ELb0ELb1ENS_6half_tEfNS_4arch4Sm80EEEEEvNT_6ParamsE:
        .type           _ZN7cutlass13device_kernelIN5flash19FlashAttnFwdCombineIN4cute5tupleIJNS3_1CILi8EEENS5_ILi128EEEEEELi5ELi256ELi1ELb0ELb1ENS_6half_tEfNS_4arch4Sm80EEEEEvNT_6ParamsE,@function
        .size           _ZN7cutlass13device_kernelIN5flash19FlashAttnFwdCombineIN4cute5tupleIJNS3_1CILi8EEENS5_ILi128EEEEEELi5ELi256ELi1ELb0ELb1ENS_6half_tEfNS_4arch4Sm80EEEEEvNT_6ParamsE,(.L_x_2044 - _ZN7cutlass13device_kernelIN5flash19FlashAttnFwdCombineIN4cute5tupleIJNS3_1CILi8EEENS5_ILi128EEEEEELi5ELi256ELi1ELb0ELb1ENS_6half_tEfNS_4arch4Sm80EEEEEvNT_6ParamsE)
        .other          _ZN7cutlass13device_kernelIN5flash19FlashAttnFwdCombineIN4cute5tupleIJNS3_1CILi8EEENS5_ILi128EEEEEELi5ELi256ELi1ELb0ELb1ENS_6half_tEfNS_4arch4Sm80EEEEEvNT_6ParamsE,@"STO_CUDA_ENTRY STV_DEFAULT"
_ZN7cutlass13device_kernelIN5flash19FlashAttnFwdCombineIN4cute5tupleIJNS3_1CILi8EEENS5_ILi128EEEEEELi5ELi256ELi1ELb0ELb1ENS_6half_tEfNS_4arch4Sm80EEEEEvNT_6ParamsE:
        /* <DEDUP_REMOVED lines=38> */
.L_x_926:
[----:B------:R-:W-:Y:S05]  /*0260*/  BSYNC.RECONVERGENT B0 ;  /* 0x0000000000007941 */ /* 0x000fea0003800200 */
.L_x_925:
        /* <DEDUP_REMOVED lines=13> */
.L_x_927:
        /* <DEDUP_REMOVED lines=8> */
.L_x_929:
[----:B-1----:R-:W1:Y:S02]  /*03c0*/  LDC.64 R4, c[0x0][0x448] ;  /* 0x00011200ff047b82 */ /* 0x002e640000000a00 */
[----:B-1---5:R-:W-:-:S05]  /*03d0*/  IMAD.WIDE R4, R0, 0x4, R4 ;  /* 0x0000000400047825 */ /* 0x022fca00078e0204 */
[----:B------:R2:W5:Y:S01]  /*03e0*/  LDG.E R17, desc[UR38][R4.64] ;  /* 0x0000002604117981 */ /* 0x000562000c1e1900 */
[----:B------:R-:W-:Y:S05]  /*03f0*/  BRA `(.L_x_928) ;  /* 0x0000000000087947 */ /* 0x000fea0003800000 */
.L_x_930:
[----:B------:R-:W2:Y:S02]  /*0400*/  LDG.E R4, desc[UR38][R4.64+0x4] ;  /* 0x0000042604047981 */ /* 0x000ea4000c1e1900 */
[----:B--2---:R-:W-:-:S07]  /*0410*/  IADD3 R17, PT, PT, -R24, R4, RZ ;  /* 0x0000000418117210 */ /* 0x004fce0007ffe1ff */
.L_x_928:
        /* <DEDUP_REMOVED lines=23> */
.L_x_931:
        /* <DEDUP_REMOVED lines=99> */
.L_x_933:
        /* <DEDUP_REMOVED lines=31> */
.L_x_934:
[----:B------:R-:W-:Y:S02]  /*0db0*/  MOV R9, R17 ;  /* 0x0000001100097202 */ /* 0x000fe40000000f00 */
[----:B------:R-:W-:Y:S02]  /*0dc0*/  MOV R6, 0xde0 ;  /* 0x00000de000067802 */ /* 0x000fe40000000f00 */
[----:B------:R-:W-:Y:S05]  /*0dd0*/  CALL.REL.NOINC `($__internal_25_$__cuda_sm20_div_u64) ;  /* 0x0000001800b07944 */ /* 0x000fea0003c00000 */
[----:B------:R-:W-:-:S07]  /*0de0*/  MOV R3, R0 ;  /* 0x0000000000037202 */ /* 0x000fce0000000f00 */
.L_x_935:
[----:B------:R-:W-:-:S05]  /*0df0*/  IADD3 R0, PT, PT, R8, 0x1e, RZ ;  /* 0x0000001e08007810 */ /* 0x000fca0007ffe0ff */
.L_x_932:
        /* <DEDUP_REMOVED lines=42> */
.L_x_938:
[----:B------:R-:W-:-:S05]  /*10a0*/  MOV R4, 0xff800000 ;  /* 0xff80000000047802 */ /* 0x000fca0000000f00 */
[----:B------:R1:W-:Y:S02]  /*10b0*/  STS [R8], R4 ;  /* 0x0000000408007388 */ /* 0x0003e40000000800 */
.L_x_937:
[----:B------:R-:W-:Y:S05]  /*10c0*/  BSYNC.RECONVERGENT B0 ;  /* 0x0000000000007941 */ /* 0x000fea0003800200 */
.L_x_936:
        /* <DEDUP_REMOVED lines=130> */
.L_x_940:
[----:B------:R-:W-:Y:S05]  /*18f0*/  BSYNC.RECONVERGENT B0 ;  /* 0x0000000000007941 */ /* 0x000fea0003800200 */
.L_x_939:
        /* <DEDUP_REMOVED lines=24> */
.L_x_945:
        /* <DEDUP_REMOVED lines=129> */
.L_x_944:
[----:B------:R-:W-:Y:S05]  /*2290*/  BSYNC.RECONVERGENT B0 ;  /* 0x0000000000007941 */ /* 0x000fea0003800200 */
.L_x_943:
        /* <DEDUP_REMOVED lines=32> */
.L_x_946:
        /* <DEDUP_REMOVED lines=43> */
.L_x_942:
[----:B------:R-:W-:Y:S05]  /*2750*/  BSYNC.RECONVERGENT B1 ;  /* 0x0000000000017941 */ /* 0x000fea0003800200 */
.L_x_941:
        /* <DEDUP_REMOVED lines=20> */
        .weak           $__internal_25_$__cuda_sm20_div_u64
        .type           $__internal_25_$__cuda_sm20_div_u64,@function
        .size           $__internal_25_$__cuda_sm20_div_u64,(.L_x_2044 - $__internal_25_$__cuda_sm20_div_u64)
$__internal_25_$__cuda_sm20_div_u64:
        /* <DEDUP_REMOVED lines=60> */
[----:B------:R-:W-:Y:S06]  /*2c60*/  RET.REL.NODEC R6 `(_ZN7cutlass13device_kernelIN5flash19FlashAttnFwdCombineIN4cute5tupleIJNS3_1CILi8EEENS5_ILi128EEEEEELi5ELi256ELi1ELb0ELb1ENS_6half_tEfNS_4arch4Sm80EEEEEvNT_6ParamsE) ;  /* 0xffffffd006e47950 */ /* 0x000fec0003c3ffff */
.L_x_947:
        /* <DEDUP_REMOVED lines=9> */
.L_x_2044:


//--------------------- .text._ZN7cutlass13device_kernelIN5flash19FlashAttnFwdCombineIN4cute5tupleIJNS3_1CILi16EEENS5_ILi64EEEEEELi8ELi256ELi1ELb0ELb0ENS_6half_tEfNS_4arch4Sm90EEEEEvNT_6ParamsE --------------------------
	.section	.text._ZN7cutlass13device_kernelIN5flash19FlashAttnFwdCombineIN4cute5tupleIJNS3_1CILi16EEENS5_ILi64EEEEEELi8ELi256ELi1ELb0ELb0ENS_6half_tEfNS_4arch4Sm90EEEEEvNT_6ParamsE,"ax",@progbits
	.align	128
.text._ZN7cutlass13device_kernelIN5flash19FlashAttnFwdCombineIN4cute5tupleIJNS3_1CILi16EEENS5_ILi64EEEEEELi8ELi256ELi1ELb0ELb0ENS_6half_tEfNS_4arch4Sm90EEEEEvNT_6ParamsE:
        .type           _ZN7cutlass13device_kernelIN5flash19FlashAttnFwdCombineIN4cute5tupleIJNS3_1CILi16EEENS5_ILi64EEEEEELi8ELi256ELi1ELb0ELb0ENS_6half_tEfNS_4arch4Sm90EEEEEvNT_6ParamsE,@function
        .size           _ZN7cutlass13device_kernelIN5flash19FlashAttnFwdCombineIN4cute5tupleIJNS3_1CILi16EEENS5_ILi64EEEEEELi8ELi256ELi1ELb0ELb0ENS_6half_tEfNS_4arch4Sm90EEEEEvNT_6ParamsE,(.L_x_2046 - _ZN7cutlass13device_kernelIN5flash19FlashAttnFwdCombineIN4cute5tupleIJNS3_1CILi16EEENS5_ILi64EEEEEELi8ELi256ELi1ELb0ELb0ENS_6half_tEfNS_4arch4Sm90EEEEEvNT_6ParamsE)
        .other          _ZN7cutlass13device_kernelIN5flash19FlashAttnFwdCombineIN4cute5tupleIJNS3_1CILi16EEENS5_ILi64EEEEEELi8ELi256ELi1ELb0ELb0ENS_6half_tEfNS_4arch4Sm90EEEEEvNT_6ParamsE,@"STO_CUDA_ENTRY STV_DEFAULT"
_ZN7cutlass13device_kernelIN5flash19FlashAttnFwdCombineIN4cute5tupleIJNS3_1CILi16EEENS5_ILi64EEEEEELi8ELi256ELi1ELb0ELb0ENS_6half_tEfNS_4arch4Sm90EEEEEvNT_6ParamsE:
        /* <DEDUP_REMOVED lines=38> */
.L_x_949:
[----:B------:R-:W-:Y:S05]  /*0260*/  BSYNC.RECONVERGENT B0 ;  /* 0x0000000000007941 */ /* 0x000fea0003800200 */
.L_x_948:
        /* <DEDUP_REMOVED lines=22> */
.L_x_950:
        /* <DEDUP_REMOVED lines=286> */
.L_x_952:
[----:B------:R-:W-:Y:S05]  /*15b0*/  BSYNC.RECONVERGENT B0 ;  /* 0x0000000000007941 */ /* 0x000fea0003800200 */
.L_x_951:
        /* <DEDUP_REMOVED lines=278> */
.L_x_954:
[----:B------:R-:W-:Y:S05]  /*2720*/  BSYNC.RECONVERGENT B0 ;  /* 0x0000000000007941 */ /* 0x000fea0003800200 */
.L_x_953:
        /* <DEDUP_REMOVED lines=27> */
.L_x_959:
        /* <DEDUP_REMOVED lines=127> */
.L_x_958:
[----:B------:R-:W-:Y:S05]  /*30d0*/  BSYNC.RECONVERGENT B0 ;  /* 0x0000000000007941 */ /* 0x000fea0003800200 */
.L_x_957:
        /* <DEDUP_REMOVED lines=37> */
.L_x_960:
        /* <DEDUP_REMOVED lines=42> */
.L_x_956:
[----:B------:R-:W-:Y:S05]  /*35d0*/  BSYNC.RECONVERGENT B1 ;  /* 0x0000000000017941 */ /* 0x000fea0003800200 */
.L_x_955:
        /* <DEDUP_REMOVED lines=23> */
.L_x_961:
        /* <DEDUP_REMOVED lines=11> */
.L_x_2046:


//--------------------- .text._ZN7cutlass13device_kernelIN5flash19FlashAttnFwdCombineIN4cute5tupleIJNS3_1CILi16EEENS5_ILi64EEEEEELi7ELi256ELi1ELb0ELb0ENS_6half_tEfNS_4arch4Sm90EEEEEvNT_6ParamsE --------------------------
	.section	.text._ZN7cutlass13device_kernelIN5flash19FlashAttnFwdCombineIN4cute5tupleIJNS3_1CILi16EEENS5_ILi64EEEEEELi7ELi256ELi1ELb0ELb0ENS_6half_tEfNS_4arch4Sm90EEEEEvNT_6ParamsE,"ax",@progbits
	.align	128
.text._ZN7cutlass13device_kernelIN5flash19FlashAttnFwdCombineIN4cute5tupleIJNS3_1CILi16EEENS5_ILi64EEEEEELi7ELi256ELi1ELb0ELb0ENS_6half_tEfNS_4arch4Sm90EEEEEvNT_6ParamsE:
        .type           _ZN7cutlass13device_kernelIN5flash19FlashAttnFwdCombineIN4cute5tupleIJNS3_1CILi16EEENS5_ILi64EEEEEELi7ELi256ELi1ELb0ELb0ENS_6half_tEfNS_4arch4Sm90EEEEEvNT_6ParamsE,@function
        .size           _ZN7cutlass13device_kernelIN5flash19FlashAttnFwdCombineIN4cute5tupleIJNS3_1CILi16EEENS5_ILi64EEEEEELi7ELi256ELi1ELb0ELb0ENS_6half_tEfNS_4arch4Sm90EEEEEvNT_6ParamsE,(.L_x_2047 - _ZN7cutlass13device_kernelIN5flash19FlashAttnFwdCombineIN4cute5tupleIJNS3_1CILi16EEENS5_ILi64EEEEEELi7ELi256ELi1ELb0ELb0ENS_6half_tEfNS_4arch4Sm90EEEEEvNT_6ParamsE)
        .other          _ZN7cutlass13device_kernelIN5flash19FlashAttnFwdCombineIN4cute5tupleIJNS3_1CILi16EEENS5_ILi64EEEEEELi7ELi256ELi1ELb0ELb0ENS_6half_tEfNS_4arch4Sm90EEEEEvNT_6ParamsE,@"STO_CUDA_ENTRY STV_DEFAULT"
_ZN7cutlass13device_kernelIN5flash19FlashAttnFwdCombineIN4cute5tupleIJNS3_1CILi16EEENS5_ILi64EEEEEELi7ELi256ELi1ELb0ELb0ENS_6half_tEfNS_4arch4Sm90EEEEEvNT_6ParamsE:
        /* <DEDUP_REMOVED lines=38> */
.L_x_963:
[----:B------:R-:W-:Y:S05]  /*0260*/  BSYNC.RECONVERGENT B0 ;  /* 0x0000000000007941 */ /* 0x000fea0003800200 */
.L_x_962:
        /* <DEDUP_REMOVED lines=22> */
.L_x_964:
        /* <DEDUP_REMOVED lines=156> */
.L_x_966:
[----:B------:R-:W-:Y:S05]  /*0d90*/  BSYNC.RECONVERGENT B0 ;  /* 0x0000000000007941 */ /* 0x000fea0003800200 */
.L_x_965:
        /* <DEDUP_REMOVED lines=201> */
.L_x_968:
[----:B------:R-:W-:Y:S05]  /*1a30*/  BSYNC.RECONVERGENT B0 ;  /* 0x0000000000007941 */ /* 0x000fea0003800200 */
.L_x_967:
        /* <DEDUP_REMOVED lines=25> */
.L_x_973:
        /* <DEDUP_REMOVED lines=127> */
.L_x_972:
[----:B------:R-:W-:Y:S05]  /*23c0*/  BSYNC.RECONVERGENT B0 ;  /* 0x0000000000007941 */ /* 0x000fea0003800200 */
.L_x_971:
        /* <DEDUP_REMOVED lines=37> */
.L_x_974:
        /* <DEDUP_REMOVED lines=43> */
.L_x_970:
[----:B------:R-:W-:Y:S05]  /*28d0*/  BSYNC.RECONVERGENT B1 ;  /* 0x0000000000017941 */ /* 0x000fea0003800200 */
.L_x_969:
        /* <DEDUP_REMOVED lines=24> */
.L_x_975:
        /* <DEDUP_REMOVED lines=10> */
.L_x_2047:


//--------------------- .text._ZN7cutlass13device_kernelIN5flash19FlashAttnFwdCombineIN4cute5tupleIJNS3_1CILi16EEENS5_ILi64EEEEEELi6ELi256ELi1ELb0ELb0ENS_6half_tEfNS_4arch4Sm90EEEEEvNT_6ParamsE --------------------------
	.section	.text._ZN7cutlass13device_kernelIN5flash19FlashAttnFwdCombineIN4cute5tupleIJNS3_1CILi16EEENS5_ILi64EEEEEELi6ELi256ELi1ELb0ELb0ENS_6half_tEfNS_4arch4Sm90EEEEEvNT_6ParamsE,"ax",@progbits
	.align	128
.text._ZN7cutlass13device_kernelIN5flash19FlashAttnFwdCombineIN4cute5tupleIJNS3_1CILi16EEENS5_ILi64EEEEEELi6ELi256ELi1ELb0ELb0ENS_6half_tEfNS_4arch4Sm90EEEEEvNT_6ParamsE:
        .type           _ZN7cutlass13device_kernelIN5flash19FlashAttnFwdCombineIN4cute5tupleIJNS3_1CILi16EEENS5_ILi64EEEEEELi6ELi256ELi1ELb0ELb0ENS_6half_tEfNS_4arch4Sm90EEEEEvNT_6ParamsE,@function
        .size           _ZN7cutlass13device_kernelIN5flash19FlashAttnFwdCombineIN4cute5tupleIJNS3_1CILi16EEENS5_ILi64EEEEEELi6ELi256ELi1ELb0ELb0ENS_6half_tEfNS_4arch4Sm90EEEEEvNT_6ParamsE,(.L_x_2048 - _ZN7cutlass13device_kernelIN5flash19FlashAttnFwdCombineIN4cute5tupleIJNS3_1CILi16EEENS5_ILi64EEEEEELi6ELi256ELi1ELb0ELb0ENS_6half_tEfNS_4arch4Sm90EEEEEvNT_6ParamsE)
        .other          _ZN7cutlass13device_kernelIN5flash19FlashAttnFwdCombineIN4cute5tupleIJNS3_1CILi16EEENS5_ILi64EEEEEELi6ELi256ELi1ELb0ELb0ENS_6half_tEfNS_4arch4Sm90EEEEEvNT_6ParamsE,@"STO_CUDA_ENTRY STV_DEFAULT"
_ZN7cutlass13device_kernelIN5flash19FlashAttnFwdCombineIN4cute5tupleIJNS3_1CILi16EEENS5_ILi64EEEEEELi6ELi256ELi1ELb0ELb0ENS_6half_tEfNS_4arch4Sm90EEEEEvNT_6ParamsE:
        /* <DEDUP_REMOVED lines=38> */
.L_x_977:
[----:B------:R-:W-:Y:S05]  /*0260*/  BSYNC.RECONVERGENT B0 ;  /* 0x0000000000007941 */ /* 0x000fea0003800200 */
.L_x_976:
        /* <DEDUP_REMOVED lines=22> */
.L_x_978:
        /* <DEDUP_REMOVED lines=96> */
.L_x_980:
[----:B------:R-:W-:Y:S05]  /*09d0*/  BSYNC.RECONVERGENT B0 ;  /* 0x0000000000007941 */ /* 0x000fea0003800200 */
.L_x_979:
        /* <DEDUP_REMOVED lines=163> */
.L_x_982:
[----:B------:R-:W-:Y:S05]  /*1410*/  BSYNC.RECONVERGENT B0 ;  /* 0x0000000000007941 */ /* 0x000fea0003800200 */
.L_x_981:
        /* <DEDUP_REMOVED lines=25> */
.L_x_987:
        /* <DEDUP_REMOVED lines=127> */
.L_x_986:
[----:B------:R-:W-:Y:S05]  /*1da0*/  BSYNC.RECONVERGENT B0 ;  /* 0x0000000000007941 */ /* 0x000fea0003800200 */
.L_x_985:
        /* <DEDUP_REMOVED lines=37> */
.L_x_988:
        /* <DEDUP_REMOVED lines=43> */
.L_x_984:
[----:B------:R-:W-:Y:S05]  /*22b0*/  BSYNC.RECONVERGENT B1 ;  /* 0x0000000000017941 */ /* 0x000fea0003800200 */
.L_x_983:
[----:B------:R-:W-:-:S04]  /*22c0*/  ISETP.GE.AND P0, PT, R16, R13, PT ;  /* 0x0000000d1000720c */ /* 0x000fc80003f06270 */
[----:B------:R-:W-:-:S13]  /*22d0*/  ISETP.LT.OR P0, PT, R14, RZ, P0 ;  /* 0x000000ff0e00720c */ /* 0x000fda0000701670 */
[----:B------:R-:W-:Y:S05]  /*22e0*/  @P0 EXIT ;  /* 0x000000000000094d */ /* 0x000fea0003800000 */
[----:B------:R-:W1:Y:S01]  /*22f0*/  LDCU.128 UR4, c[0x0][0x3f0] ;  /* 0x00007e00ff0477ac */ /* 0x000e620008000c00 */
[----:B------:R-:W-:Y:S02]  /*2300*/  IADD3 R16, PT, PT, R16, R18, RZ ;  /* 0x0000001210107210 */ /* 0x000fe40007ffe0ff */
[----:B------:R-:W-:Y:S01]  /*2310*/  MOV R17, RZ ;  /* 0x000000ff00117202 */ /* 0x000fe20000000f00 */
[----:B------:R-:W3:Y:S01]  /*2320*/  LDCU.128 UR8, c[0x0][0x400] ;  /* 0x00008000ff0877ac */ /* 0x000ee20008000c00 */
[----:B------:R-:W-:Y:S02]  /*2330*/  F2FP.F16.F32.PACK_AB R10, R10, R9 ;  /* 0x000000090a0a723e */ /* 0x000fe400000000ff */
[----:B------:R-:W-:Y:S01]  /*2340*/  F2FP.F16.F32.PACK_AB R11, R12, R11 ;  /* 0x0000000b0c0b723e */ /* 0x000fe200000000ff */
        /* <DEDUP_REMOVED lines=15> */
.L_x_989:
        /* <DEDUP_REMOVED lines=12> */
.L_x_2048:


//--------------------- .text._ZN7cutlass13device_kernelIN5flash19FlashAttnFwdCombineIN4cute5tupleIJNS3_1CILi16EEENS5_ILi64EEEEEELi5ELi256ELi1ELb0ELb0ENS_6half_tEfNS_4arch4Sm90EEEEEvNT_6ParamsE --------------------------
	.section	.text._ZN7cutlass13device_kernelIN5flash19FlashAttnFwdCombineIN4cute5tupleIJNS3_1CILi16EEENS5_ILi64EEEEEELi5ELi256ELi1ELb0ELb0ENS_6half_tEfNS_4arch4Sm90EEEEEvNT_6ParamsE,"ax",@progbits
	.align	128
.text._ZN7cutlass13device_kernelIN5flash19FlashAttnFwdCombineIN4cute5tupleIJNS3_1CILi16EEENS5_ILi64EEEEEELi5ELi256ELi1ELb0ELb0ENS_6half_tEfNS_4arch4Sm90EEEEEvNT_6ParamsE:
        .type           _ZN7cutlass13device_kernelIN5flash19FlashAttnFwdCombineIN4cute5tupleIJNS3_1CILi16EEENS5_ILi64EEEEEELi5ELi256ELi1ELb0ELb0ENS_6half_tEfNS_4arch4Sm90EEEEEvNT_6ParamsE,@function
        .size           _ZN7cutlass13device_kernelIN5flash19FlashAttnFwdCombineIN4cute5tupleIJNS3_1CILi16EEENS5_ILi64EEEEEELi5ELi256ELi1ELb0ELb0ENS_6half_tEfNS_4arch4Sm90EEEEEvNT_6ParamsE,(.L_x_2049 - _ZN7cutlass13device_kernelIN5flash19FlashAttnFwdCombineIN4cute5tupleIJNS3_1CILi16EEENS5_ILi64EEEEEELi5ELi256ELi1ELb0ELb0ENS_6half_tEfNS_4arch4Sm90EEEEEvNT_6ParamsE)
        .other          _ZN7cutlass13device_kernelIN5flash19FlashAttnFwdCombineIN4cute5tupleIJNS3_1CILi16EEENS5_ILi64EEEEEELi5ELi256ELi1ELb0ELb0ENS_6half_tEfNS_4arch4Sm90EEEEEvNT_6ParamsE,@"STO_CUDA_ENTRY STV_DEFAULT"
_ZN7cutlass13device_kernelIN5flash19FlashAttnFwdCombineIN4cute5tupleIJNS3_1CILi16EEENS5_ILi64EEEEEELi5ELi256ELi1ELb0ELb0ENS_6half_tEfNS_4arch4Sm90EEEEEvNT_6ParamsE:
        /* <DEDUP_REMOVED lines=38> */
.L_x_991:
[----:B------:R-:W-:Y:S05]  /*0260*/  BSYNC.RECONVERGENT B0 ;  /* 0x0000000000007941 */ /* 0x000fea0003800200 */
.L_x_990:
        /* <DEDUP_REMOVED lines=22> */
.L_x_992:
        /* <DEDUP_REMOVED lines=64> */
.L_x_994:
[----:B------:R-:W-:Y:S05]  /*07d0*/  BSYNC.RECONVERGENT B0 ;  /* 0x0000000000007941 */ /* 0x000fea0003800200 */
.L_x_993:
        /* <DEDUP_REMOVED lines=144> */
.L_x_996:
[----:B------:R-:W-:Y:S05]  /*10e0*/  BSYNC.RECONVERGENT B0 ;  /* 0x0000000000007941 */ /* 0x000fea0003800200 */
.L_x_995:
        /* <DEDUP_REMOVED lines=25> */
.L_x_1001:
        /* <DEDUP_REMOVED lines=127> */
.L_x_1000:
[----:B------:R-:W-:Y:S05]  /*1a70*/  BSYNC.RECONVERGENT B0 ;  /* 0x0000000000007941 */ /* 0x000fea0003800200 */
.L_x_999:
        /* <DEDUP_REMOVED lines=37> */
.L_x_1002:
        /* <DEDUP_REMOVED lines=43> */
.L_x_998:
[----:B------:R-:W-:Y:S05]  /*1f80*/  BSYNC.RECONVERGENT B1 ;  /* 0x0000000000017941 */ /* 0x000fea0003800200 */
.L_x_997:
        /* <DEDUP_REMOVED lines=24> */
.L_x_1003:
        /* <DEDUP_REMOVED lines=15> */
.L_x_2049:


//--------------------- .text._ZN7cutlass13device_kernelIN5flash19FlashAttnFwdCombineIN4cute5tupleIJNS3_1CILi16EEENS5_ILi64EEEEEELi4ELi256ELi1ELb0ELb0ENS_6half_tEfNS_4arch4Sm90EEEEEvNT_6ParamsE --------------------------
	.section	.text._ZN7cutlass13device_kernelIN5flash19FlashAttnFwdCombineIN4cute5tupleIJNS3_1CILi16EEENS5_ILi64EEEEEELi4ELi256ELi1ELb0ELb0ENS_6half_tEfNS_4arch4Sm90EEEEEvNT_6ParamsE,"ax",@progbits
	.align	128
.text._ZN7cutlass13device_kernelIN5flash19FlashAttnFwdCombineIN4cute5tupleIJNS3_1CILi16EEENS5_ILi64EEEEEELi4ELi256ELi1ELb0ELb0ENS_6half_tEfNS_4arch4Sm90EEEEEvNT_6ParamsE:
        .type           _ZN7cutlass13device_kernelIN5flash19FlashAttnFwdCombineIN4cute5tupleIJNS3_1CILi16EEENS5_ILi64EEEEEELi4ELi256ELi1ELb0ELb0ENS_6half_tEfNS_4arch4Sm90EEEEEvNT_6ParamsE,@function
        .size           _ZN7cutlass13device_kernelIN5flash19FlashAttnFwdCombineIN4cute5tupleIJNS3_1CILi16EEENS5_ILi64EEEEEELi4ELi256ELi1ELb0ELb0ENS_6half_tEfNS_4arch4Sm90EEEEEvNT_6ParamsE,(.L_x_2050 - _ZN7cutlass13device_kernelIN5flash19FlashAttnFwdCombineIN4cute5tupleIJNS3_1CILi16EEENS5_ILi64EEEEEELi4ELi256ELi1ELb0ELb0ENS_6half_tEfNS_4arch4Sm90EEEEEvNT_6ParamsE)
        .other          _ZN7cutlass13device_kernelIN5flash19FlashAttnFwdCombineIN4cute5tupleIJNS3_1CILi16EEENS5_ILi64EEEEEELi4ELi256ELi1ELb0ELb0ENS_6half_tEfNS_4arch4Sm90EEEEEvNT_6ParamsE,@"STO_CUDA_ENTRY STV_DEFAULT"
_ZN7cutlass13device_kernelIN5flash19FlashAttnFwdCombineIN4cute5tupleIJNS3_1CILi16EEENS5_ILi64EEEEEELi4ELi256ELi1ELb0ELb0ENS_6half_tEfNS_4arch4Sm90EEEEEvNT_6ParamsE:
        /* <DEDUP_REMOVED lines=38> */
.L_x_1005:
[----:B------:R-:W-:Y:S05]  /*0260*/  BSYNC.RECONVERGENT B0 ;  /* 0x0000000000007941 */ /* 0x000fea0003800200 */
.L_x_1004:
        /* <DEDUP_REMOVED lines=22> */
.L_x_1006:
        /* <DEDUP_REMOVED lines=47> */
.L_x_1009:
[----:B------:R-:W-:-:S05]  /*06c0*/  MOV R3, 0xff800000 ;  /* 0xff80000000037802 */ /* 0x000fca0000000f00 */
[----:B------:R3:W-:Y:S02]  /*06d0*/  STS [R0], R3 ;  /* 0x0000000300007388 */ /* 0x0007e40000000800 */
.L_x_1008:
[----:B------:R-:W-:Y:S05]  /*06e0*/  BSYNC.RECONVERGENT B0 ;  /* 0x0000000000007941 */ /* 0x000fea0003800200 */
.L_x_1007:
        /* <DEDUP_REMOVED lines=134> */
.L_x_1011:
[----:B------:R-:W-:Y:S05]  /*0f50*/  BSYNC.RECONVERGENT B0 ;  /* 0x0000000000007941 */ /* 0x000fea0003800200 */
.L_x_1010:
        /* <DEDUP_REMOVED lines=25> */
.L_x_1016:
        /* <DEDUP_REMOVED lines=127> */
.L_x_1015:
[----:B------:R-:W-:Y:S05]  /*18e0*/  BSYNC.RECONVERGENT B0 ;  /* 0x0000000000007941 */ /* 0x000fea0003800200 */
.L_x_1014:
        /* <DEDUP_REMOVED lines=37> */
.L_x_1017:
        /* <DEDUP_REMOVED lines=43> */
.L_x_1013:
[----:B------:R-:W-:Y:S05]  /*1df0*/  BSYNC.RECONVERGENT B1 ;  /* 0x0000000000017941 */ /* 0x000fea0003800200 */
.L_x_1012:
        /* <DEDUP_REMOVED lines=24> */
.L_x_1018:
        /* <DEDUP_REMOVED lines=16> */
.L_x_2050:


//--------------------- .text._ZN7cutlass13device_kernelIN5flash19FlashAttnFwdCombineIN4cute5tupleIJNS3_1CILi16EEENS5_ILi64EEEEEELi8ELi256ELi1ELb0ELb1ENS_6half_tEfNS_4arch4Sm90EEEEEvNT_6ParamsE --------------------------
	.section	.text._ZN7cutlass13device_kernelIN5flash19FlashAttnFwdCombineIN4cute5tupleIJNS3_1CILi16EEENS5_ILi64EEEEEELi8ELi256ELi1ELb0ELb1ENS_6half_tEfNS_4arch4Sm90EEEEEvNT_6ParamsE,"ax",@progbits
	.align	128
.text._ZN7cutlass13device_kernelIN5flash19FlashAttnFwdCombineIN4cute5tupleIJNS3_1CILi16EEENS5_ILi64EEEEEELi8ELi256ELi1ELb0ELb1ENS_6half_tEfNS_4arch4Sm90EEEEEvNT_6ParamsE:
        .type           _ZN7cutlass13device_kernelIN5flash19FlashAttnFwdCombineIN4cute5tupleIJNS3_1CILi16EEENS5_ILi64EEEEEELi8ELi256ELi1ELb0ELb1ENS_6half_tEfNS_4arch4Sm90EEEEEvNT_6ParamsE,@function
        .size           _ZN7cutlass13device_kernelIN5flash19FlashAttnFwdCombineIN4cute5tupleIJNS3_1CILi16EEENS5_ILi64EEEEEELi8ELi256ELi1ELb0ELb1ENS_6half_tEfNS_4arch4Sm90EEEEEvNT_6ParamsE,(.L_x_2051 - _ZN7cutlass13device_kernelIN5flash19FlashAttnFwdCombineIN4cute5tupleIJNS3_1CILi16EEENS5_ILi64EEEEEELi8ELi256ELi1ELb0ELb1ENS_6half_tEfNS_4arch4Sm90EEEEEvNT_6ParamsE)
        .other          _ZN7cutlass13device_kernelIN5flash19FlashAttnFwdCombineIN4cute5tupleIJNS3_1CILi16EEENS5_ILi64EEEEEELi8ELi256ELi1ELb0ELb1ENS_6half_tEfNS_4arch4Sm90EEEEEvNT_6ParamsE,@"STO_CUDA_ENTRY STV_DEFAULT"
_ZN7cutlass13device_kernelIN5flash19FlashAttnFwdCombineIN4cute5tupleIJNS3_1CILi16EEENS5_ILi64EEEEEELi8ELi256ELi1ELb0ELb1ENS_6half_tEfNS_4arch4Sm90EEEEEvNT_6ParamsE:
        /* <DEDUP_REMOVED lines=38> */
.L_x_1020:
[----:B------:R-:W-:Y:S05]  /*0260*/  BSYNC.RECONVERGENT B0 ;  /* 0x0000000000007941 */ /* 0x000fea0003800200 */
.L_x_1019:
        /* <DEDUP_REMOVED lines=13> */
.L_x_1021:
        /* <DEDUP_REMOVED lines=8> */
.L_x_1023:
[----:B-1----:R-:W1:Y:S02]  /*03c0*/  LDC.64 R4, c[0x0][0x448] ;  /* 0x00011200ff047b82 */ /* 0x002e640000000a00 */
[----:B-1---5:R-:W-:-:S05]  /*03d0*/  IMAD.WIDE R4, R0, 0x4, R4 ;  /* 0x0000000400047825 */ /* 0x022fca00078e0204 */
[----:B------:R2:W5:Y:S01]  /*03e0*/  LDG.E R24, desc[UR38][R4.64] ;  /* 0x0000002604187981 */ /* 0x000562000c1e1900 */
[----:B------:R-:W-:Y:S05]  /*03f0*/  BRA `(.L_x_1022) ;  /* 0x0000000000087947 */ /* 0x000fea0003800000 */
.L_x_1024:
[----:B------:R-:W2:Y:S02]  /*0400*/  LDG.E R5, desc[UR38][R4.64+0x4] ;  /* 0x0000042604057981 */ /* 0x000ea4000c1e1900 */
[----:B--2---:R-:W-:-:S07]  /*0410*/  IADD3 R24, PT, PT, -R28, R5, RZ ;  /* 0x000000051c187210 */ /* 0x004fce0007ffe1ff */
.L_x_1022:
        /* <DEDUP_REMOVED lines=23> */
.L_x_1025:
        /* <DEDUP_REMOVED lines=99> */
.L_x_1027:
        /* <DEDUP_REMOVED lines=31> */
.L_x_1028:
[----:B------:R-:W-:Y:S02]  /*0db0*/  MOV R6, 0xdd0 ;  /* 0x00000dd000067802 */ /* 0x000fe40000000f00 */
[----:B------:R-:W-:Y:S05]  /*0dc0*/  CALL.REL.NOINC `($__internal_26_$__cuda_sm20_div_u64) ;  /* 0x0000003000707944 */ /* 0x000fea0003c00000 */
.L_x_1029:
[----:B------:R-:W-:Y:S02]  /*0dd0*/  IADD3 R0, PT, PT, R8, 0x1e, RZ ;  /* 0x0000001e08007810 */ /* 0x000fe40007ffe0ff */
[----:B------:R-:W-:Y:S02]  /*0de0*/  MOV R8, R3 ;  /* 0x0000000300087202 */ /* 0x000fe40000000f00 */
.L_x_1026:
        /* <DEDUP_REMOVED lines=281> */
.L_x_1031:
[----:B------:R-:W-:Y:S05]  /*1f80*/  BSYNC.RECONVERGENT B0 ;  /* 0x0000000000007941 */ /* 0x000fea0003800200 */
.L_x_1030:
        /* <DEDUP_REMOVED lines=248> */
.L_x_1033:
[----:B------:R-:W-:Y:S05]  /*2f10*/  BSYNC.RECONVERGENT B0 ;  /* 0x0000000000007941 */ /* 0x000fea0003800200 */
.L_x_1032:
        /* <DEDUP_REMOVED lines=43> */
.L_x_1038:
        /* <DEDUP_REMOVED lines=127> */
.L_x_1037:
[----:B------:R-:W-:Y:S05]  /*39c0*/  BSYNC.RECONVERGENT B0 ;  /* 0x0000000000007941 */ /* 0x000fea0003800200 */
.L_x_1036:
        /* <DEDUP_REMOVED lines=32> */
.L_x_1039:
        /* <DEDUP_REMOVED lines=40> */
.L_x_1035:
[----:B------:R-:W-:Y:S05]  /*3e50*/  BSYNC.RECONVERGENT B1 ;  /* 0x0000000000017941 */ /* 0x000fea0003800200 */
.L_x_1034:
        /* <DEDUP_REMOVED lines=19> */
        .weak           $__internal_26_$__cuda_sm20_div_u64
        .type           $__internal_26_$__cuda_sm20_div_u64,@function
        .size           $__internal_26_$__cuda_sm20_div_u64,(.L_x_2051 - $__internal_26_$__cuda_sm20_div_u64)
$__internal_26_$__cuda_sm20_div_u64:
        /* <DEDUP_REMOVED lines=60> */
[----:B------:R-:W-:Y:S06]  /*4350*/  RET.REL.NODEC R6 `(_ZN7cutlass13device_kernelIN5flash19FlashAttnFwdCombineIN4cute5tupleIJNS3_1CILi16EEENS5_ILi64EEEEEELi8ELi256ELi1ELb0ELb1ENS_6half_tEfNS_4arch4Sm90EEEEEvNT_6ParamsE) ;  /* 0xffffffbc06287950 */ /* 0x000fec0003c3ffff */
.L_x_1040:
        /* <DEDUP_REMOVED lines=10> */
.L_x_2051:


//--------------------- .text._ZN7cutlass13device_kernelIN5flash19FlashAttnFwdCombineIN4cute5tupleIJNS3_1CILi16EEENS5_ILi64EEEEEELi7ELi256ELi1ELb0ELb1ENS_6half_tEfNS_4arch4Sm90EEEEEvNT_6ParamsE --------------------------
	.section	.text._ZN7cutlass13device_kernelIN5flash19FlashAttnFwdCombineIN4cute5tupleIJNS3_1CILi16EEENS5_ILi64EEEEEELi7ELi256ELi1ELb0ELb1ENS_6half_tEfNS_4arch4Sm90EEEEEvNT_6ParamsE,"ax",@progbits
	.align	128
.text._ZN7cutlass13device_kernelIN5flash19FlashAttnFwdCombineIN4cute5tupleIJNS3_1CILi16EEENS5_ILi64EEEEEELi7ELi256ELi1ELb0ELb1ENS_6half_tEfNS_4arch4Sm90EEEEEvNT_6ParamsE:
        .type           _ZN7cutlass13device_kernelIN5flash19FlashAttnFwdCombineIN4cute5tupleIJNS3_1CILi16EEENS5_ILi64EEEEEELi7ELi256ELi1ELb0ELb1ENS_6half_tEfNS_4arch4Sm90EEEEEvNT_6ParamsE,@function
        .size           _ZN7cutlass13device_kernelIN5flash19FlashAttnFwdCombineIN4cute5tupleIJNS3_1CILi16EEENS5_ILi64EEEEEELi7ELi256ELi1ELb0ELb1ENS_6half_tEfNS_4arch4Sm90EEEEEvNT_6ParamsE,(.L_x_2053 - _ZN7cutlass13device_kernelIN5flash19FlashAttnFwdCombineIN4cute5tupleIJNS3_1CILi16EEENS5_ILi64EEEEEELi7ELi256ELi1ELb0ELb1ENS_6half_tEfNS_4arch4Sm90EEEEEvNT_6ParamsE)
        .other          _ZN7cutlass13device_kernelIN5flash19FlashAttnFwdCombineIN4cute5tupleIJNS3_1CILi16EEENS5_ILi64EEEEEELi7ELi256ELi1ELb0ELb1ENS_6half_tEfNS_4arch4Sm90EEEEEvNT_6ParamsE,@"STO_CUDA_ENTRY STV_DEFAULT"
_ZN7cutlass13device_kernelIN5flash19FlashAttnFwdCombineIN4cute5tupleIJNS3_1CILi16EEENS5_ILi64EEEEEELi7ELi256ELi1ELb0ELb1ENS_6half_tEfNS_4arch4Sm90EEEEEvNT_6ParamsE:
        /* <DEDUP_REMOVED lines=38> */
.L_x_1042:
[----:B------:R-:W-:Y:S05]  /*0260*/  BSYNC.RECONVERGENT B0 ;  /* 0x0000000000007941 */ /* 0x000fea0003800200 */
.L_x_1041:
        /* <DEDUP_REMOVED lines=13> */
.L_x_1043:
        /* <DEDUP_REMOVED lines=8> */
.L_x_1045:
[----:B-1----:R-:W1:Y:S02]  /*03c0*/  LDC.64 R4, c[0x0][0x448] ;  /* 0x00011200ff047b82 */ /* 0x002e640000000a00 */
[----:B-1---5:R-:W-:-:S05]  /*03d0*/  IMAD.WIDE R4, R0, 0x4, R4 ;  /* 0x0000000400047825 */ /* 0x022fca00078e0204 */
[----:B------:R2:W5:Y:S01]  /*03e0*/  LDG.E R17, desc[UR38][R4.64] ;  /* 0x0000002604117981 */ /* 0x000562000c1e1900 */
[----:B------:R-:W-:Y:S05]  /*03f0*/  BRA `(.L_x_1044) ;  /* 0x0000000000087947 */ /* 0x000fea0003800000 */
.L_x_1046:
[----:B------:R-:W2:Y:S02]  /*0400*/  LDG.E R4, desc[UR38][R4.64+0x4] ;  /* 0x0000042604047981 */ /* 0x000ea4000c1e1900 */
[----:B--2---:R-:W-:-:S07]  /*0410*/  IADD3 R17, PT, PT, -R24, R4, RZ ;  /* 0x0000000418117210 */ /* 0x004fce0007ffe1ff */
.L_x_1044:
        /* <DEDUP_REMOVED lines=23> */
.L_x_1047:
        /* <DEDUP_REMOVED lines=99> */
.L_x_1049:
        /* <DEDUP_REMOVED lines=31> */
.L_x_1050:
[----:B------:R-:W-:Y:S02]  /*0db0*/  MOV R9, R17 ;  /* 0x0000001100097202 */ /* 0x000fe40000000f00 */
[----:B------:R-:W-:Y:S02]  /*0dc0*/  MOV R6, 0xde0 ;  /* 0x00000de000067802 */ /* 0x000fe40000000f00 */
[----:B------:R-:W-:Y:S05]  /*0dd0*/  CALL.REL.NOINC `($__internal_27_$__cuda_sm20_div_u64) ;  /* 0x0000002400447944 */ /* 0x000fea0003c00000 */
[----:B------:R-:W-:-:S07]  /*0de0*/  MOV R3, R0 ;  /* 0x0000000000037202 */ /* 0x000fce0000000f00 */
.L_x_1051:
[----:B------:R-:W-:-:S05]  /*0df0*/  IADD3 R0, PT, PT, R8, 0x1e, RZ ;  /* 0x0000001e08007810 */ /* 0x000fca0007ffe0ff */
.L_x_1048:
        /* <DEDUP_REMOVED lines=153> */
.L_x_1053:
[----:B------:R-:W-:Y:S05]  /*1790*/  BSYNC.RECONVERGENT B0 ;  /* 0x0000000000007941 */ /* 0x000fea0003800200 */
.L_x_1052:
        /* <DEDUP_REMOVED lines=181> */
.L_x_1055:
[----:B------:R-:W-:Y:S05]  /*22f0*/  BSYNC.RECONVERGENT B0 ;  /* 0x0000000000007941 */ /* 0x000fea0003800200 */
.L_x_1054:
        /* <DEDUP_REMOVED lines=32> */
.L_x_1060:
        /* <DEDUP_REMOVED lines=126> */
.L_x_1059:
[----:B------:R-:W-:Y:S05]  /*2ce0*/  BSYNC.RECONVERGENT B0 ;  /* 0x0000000000007941 */ /* 0x000fea0003800200 */
.L_x_1058:
        /* <DEDUP_REMOVED lines=32> */
.L_x_1061:
        /* <DEDUP_REMOVED lines=43> */
.L_x_1057:
[----:B------:R-:W-:Y:S05]  /*31a0*/  BSYNC.RECONVERGENT B1 ;  /* 0x0000000000017941 */ /* 0x000fea0003800200 */
.L_x_1056:
        /* <DEDUP_REMOVED lines=20> */
        .weak           $__internal_27_$__cuda_sm20_div_u64
        .type           $__internal_27_$__cuda_sm20_div_u64,@function
        .size           $__internal_27_$__cuda_sm20_div_u64,(.L_x_2053 - $__internal_27_$__cuda_sm20_div_u64)
$__internal_27_$__cuda_sm20_div_u64:
        /* <DEDUP_REMOVED lines=60> */
[----:B------:R-:W-:Y:S06]  /*36b0*/  RET.REL.NODEC R6 `(_ZN7cutlass13device_kernelIN5flash19FlashAttnFwdCombineIN4cute5tupleIJNS3_1CILi16EEENS5_ILi64EEEEEELi7ELi256ELi1ELb0ELb1ENS_6half_tEfNS_4arch4Sm90EEEEEvNT_6ParamsE) ;  /* 0xffffffc806507950 */ /* 0x000fec0003c3ffff */
.L_x_1062:
        /* <DEDUP_REMOVED lines=12> */
.L_x_2053:


//--------------------- .text._ZN7cutlass13device_kernelIN5flash19FlashAttnFwdCombineIN4cute5tupleIJNS3_1CILi16EEENS5_ILi64EEEEEELi6ELi256ELi1ELb0ELb1ENS_6half_tEfNS_4arch4Sm90EEEEEvNT_6ParamsE --------------------------
	.section	.text._ZN7cutlass13device_kernelIN5flash19FlashAttnFwdCombineIN4cute5tupleIJNS3_1CILi16EEENS5_ILi64EEEEEELi6ELi256ELi1ELb0ELb1ENS_6half_tEfNS_4arch4Sm90EEEEEvNT_6ParamsE,"ax",@progbits
	.align	128
.text._ZN7cutlass13device_kernelIN5flash19FlashAttnFwdCombineIN4cute5tupleIJNS3_1CILi16EEENS5_ILi64EEEEEELi6ELi256ELi1ELb0ELb1ENS_6half_tEfNS_4arch4Sm90EEEEEvNT_6ParamsE:
        .type           _ZN7cutlass13device_kernelIN5flash19FlashAttnFwdCombineIN4cute5tupleIJNS3_1CILi16EEENS5_ILi64EEEEEELi6ELi256ELi1ELb0ELb1ENS_6half_tEfNS_4arch4Sm90EEEEEvNT_6ParamsE,@function
        .size           _ZN7cutlass13device_kernelIN5flash19FlashAttnFwdCombineIN4cute5tupleIJNS3_1CILi16EEENS5_ILi64EEEEEELi6ELi256ELi1ELb0ELb1ENS_6half_tEfNS_4arch4Sm90EEEEEvNT_6ParamsE,(.L_x_2055 - _ZN7cutlass13device_kernelIN5flash19FlashAttnFwdCombineIN4cute5tupleIJNS3_1CILi16EEENS5_ILi64EEEEEELi6ELi256ELi1ELb0ELb1ENS_6half_tEfNS_4arch4Sm90EEEEEvNT_6ParamsE)
        .other          _ZN7cutlass13device_kernelIN5flash19FlashAttnFwdCombineIN4cute5tupleIJNS3_1CILi16EEENS5_ILi64EEEEEELi6ELi256ELi1ELb0ELb1ENS_6half_tEfNS_4arch4Sm90EEEEEvNT_6ParamsE,@"STO_CUDA_ENTRY STV_DEFAULT"
_ZN7cutlass13device_kernelIN5flash19FlashAttnFwdCombineIN4cute5tupleIJNS3_1CILi16EEENS5_ILi64EEEEEELi6ELi256ELi1ELb0ELb1ENS_6half_tEfNS_4arch4Sm90EEEEEvNT_6ParamsE:
        /* <DEDUP_REMOVED lines=38> */
.L_x_1064:
[----:B------:R-:W-:Y:S05]  /*0260*/  BSYNC.RECONVERGENT B0 ;  /* 0x0000000000007941 */ /* 0x000fea0003800200 */
.L_x_1063:
        /* <DEDUP_REMOVED lines=13> */
.L_x_1065:
        /* <DEDUP_REMOVED lines=8> */
.L_x_1067:
[----:B-1----:R-:W1:Y:S02]  /*03c0*/  LDC.64 R4, c[0x0][0x448] ;  /* 0x00011200ff047b82 */ /* 0x002e640000000a00 */
[----:B-1---5:R-:W-:-:S05]  /*03d0*/  IMAD.WIDE R4, R0, 0x4, R4 ;  /* 0x0000000400047825 */ /* 0x022fca00078e0204 */
[----:B------:R2:W5:Y:S01]  /*03e0*/  LDG.E R17, desc[UR38][R4.64] ;  /* 0x0000002604117981 */ /* 0x000562000c1e1900 */
[----:B------:R-:W-:Y:S05]  /*03f0*/  BRA `(.L_x_1066) ;  /* 0x0000000000087947 */ /* 0x000fea0003800000 */
.L_x_1068:
[----:B------:R-:W2:Y:S02]  /*0400*/  LDG.E R4, desc[UR38][R4.64+0x4] ;  /* 0x0000042604047981 */ /* 0x000ea4000c1e1900 */
[----:B--2---:R-:W-:-:S07]  /*0410*/  IADD3 R17, PT, PT, -R24, R4, RZ ;  /* 0x0000000418117210 */ /* 0x004fce0007ffe1ff */
.L_x_1066:
        /* <DEDUP_REMOVED lines=23> */
.L_x_1069:
        /* <DEDUP_REMOVED lines=99> */
.L_x_1071:
        /* <DEDUP_REMOVED lines=31> */
.L_x_1072:
[----:B------:R-:W-:Y:S02]  /*0db0*/  MOV R9, R17 ;  /* 0x0000001100097202 */ /* 0x000fe40000000f00 */
[----:B------:R-:W-:Y:S02]  /*0dc0*/  MOV R6, 0xde0 ;  /* 0x00000de000067802 */ /* 0x000fe40000000f00 */
[----:B------:R-:W-:Y:S05]  /*0dd0*/  CALL.REL.NOINC `($__internal_28_$__cuda_sm20_div_u64) ;  /* 0x0000001c00ac7944 */ /* 0x000fea0003c00000 */
[----:B------:R-:W-:-:S07]  /*0de0*/  MOV R3, R0 ;  /* 0x0000000000037202 */ /* 0x000fce0000000f00 */
.L_x_1073:
[----:B------:R-:W-:-:S05]  /*0df0*/  IADD3 R0, PT, PT, R8, 0x1e, RZ ;  /* 0x0000001e08007810 */ /* 0x000fca0007ffe0ff */
.L_x_1070:
        /* <DEDUP_REMOVED lines=89> */
.L_x_1075:
[----:B------:R-:W-:Y:S05]  /*1390*/  BSYNC.RECONVERGENT B0 ;  /* 0x0000000000007941 */ /* 0x000fea0003800200 */
.L_x_1074:
        /* <DEDUP_REMOVED lines=147> */
.L_x_1077:
[----:B------:R-:W-:Y:S05]  /*1cd0*/  BSYNC.RECONVERGENT B0 ;  /* 0x0000000000007941 */ /* 0x000fea0003800200 */
.L_x_1076:
        /* <DEDUP_REMOVED lines=28> */
.L_x_1082:
        /* <DEDUP_REMOVED lines=126> */
.L_x_1081:
[----:B------:R-:W-:Y:S05]  /*2680*/  BSYNC.RECONVERGENT B0 ;  /* 0x0000000000007941 */ /* 0x000fea0003800200 */
.L_x_1080:
        /* <DEDUP_REMOVED lines=32> */
.L_x_1083:
        /* <DEDUP_REMOVED lines=43> */
.L_x_1079:
[----:B------:R-:W-:Y:S05]  /*2b40*/  BSYNC.RECONVERGENT B1 ;  /* 0x0000000000017941 */ /* 0x000fea0003800200 */
.L_x_1078:
        /* <DEDUP_REMOVED lines=20> */
        .weak           $__internal_28_$__cuda_sm20_div_u64
        .type           $__internal_28_$__cuda_sm20_div_u64,@function
        .size           $__internal_28_$__cuda_sm20_div_u64,(.L_x_2055 - $__internal_28_$__cuda_sm20_div_u64)
$__internal_28_$__cuda_sm20_div_u64:
        /* <DEDUP_REMOVED lines=60> */
[----:B------:R-:W-:Y:S06]  /*3050*/  RET.REL.NODEC R6 `(_ZN7cutlass13device_kernelIN5flash19FlashAttnFwdCombineIN4cute5tupleIJNS3_1CILi16EEENS5_ILi64EEEEEELi6ELi256ELi1ELb0ELb1ENS_6half_tEfNS_4arch4Sm90EEEEEvNT_6ParamsE) ;  /* 0xffffffcc06e87950 */ /* 0x000fec0003c3ffff */
.L_x_1084:
        /* <DEDUP_REMOVED lines=10> */
.L_x_2055:


//--------------------- .text._ZN7cutlass13device_kernelIN5flash19FlashAttnFwdCombineIN4cute5tupleIJNS3_1CILi16EEENS5_ILi64EEEEEELi5ELi256ELi1ELb0ELb1ENS_6half_tEfNS_4arch4Sm90EEEEEvNT_6ParamsE --------------------------
	.section	.text._ZN7cutlass13device_kernelIN5flash19FlashAttnFwdCombineIN4cute5tupleIJNS3_1CILi16EEENS5_ILi64EEEEEELi5ELi256ELi1ELb0ELb1ENS_6half_tEfNS_4arch4Sm90EEEEEvNT_6ParamsE,"ax",@progbits
	.align	128
.text._ZN7cutlass13device_kernelIN5flash19FlashAttnFwdCombineIN4cute5tupleIJNS3_1CILi16EEENS5_ILi64EEEEEELi5ELi256ELi1ELb0ELb1ENS_6half_tEfNS_4arch4Sm90EEEEEvNT_6ParamsE:
        .type           _ZN7cutlass13device_kernelIN5flash19FlashAttnFwdCombineIN4cute5tupleIJNS3_1CILi16EEENS5_ILi64EEEEEELi5ELi256ELi1ELb0ELb1ENS_6half_tEfNS_4arch4Sm90EEEEEvNT_6ParamsE,@function
        .size           _ZN7cutlass13device_kernelIN5flash19FlashAttnFwdCombineIN4cute5tupleIJNS3_1CILi16EEENS5_ILi64EEEEEELi5ELi256ELi1ELb0ELb1ENS_6half_tEfNS_4arch4Sm90EEEEEvNT_6ParamsE,(.L_x_2057 - _ZN7cutlass13device_kernelIN5flash19FlashAttnFwdCombineIN4cute5tupleIJNS3_1CILi16EEENS5_ILi64EEEEEELi5ELi256ELi1ELb0ELb1ENS_6half_tEfNS_4arch4Sm90EEEEEvNT_6ParamsE)
        .other          _ZN7cutlass13device_kernelIN5flash19FlashAttnFwdCombineIN4cute5tupleIJNS3_1CILi16EEENS5_ILi64EEEEEELi5ELi256ELi1ELb0ELb1ENS_6half_tEfNS_4arch4Sm90EEEEEvNT_6ParamsE,@"STO_CUDA_ENTRY STV_DEFAULT"
_ZN7cutlass13device_kernelIN5flash19FlashAttnFwdCombineIN4cute5tupleIJNS3_1CILi16EEENS5_ILi64EEEEEELi5ELi256ELi1ELb0ELb1ENS_6half_tEfNS_4arch4Sm90EEEEEvNT_6ParamsE:
        /* <DEDUP_REMOVED lines=38> */
.L_x_1086:
[----:B------:R-:W-:Y:S05]  /*0260*/  BSYNC.RECONVERGENT B0 ;  /* 0x0000000000007941 */ /* 0x000fea0003800200 */
.L_x_1085:
        /* <DEDUP_REMOVED lines=13> */
.L_x_1087:
        /* <DEDUP_REMOVED lines=8> */
.L_x_1089:
[----:B-1----:R-:W1:Y:S02]  /*03c0*/  LDC.64 R4, c[0x0][0x448] ;  /* 0x00011200ff047b82 */ /* 0x002e640000000a00 */
[----:B-1---5:R-:W-:-:S05]  /*03d0*/  IMAD.WIDE R4, R0, 0x4, R4 ;  /* 0x0000000400047825 */ /* 0x022fca00078e0204 */
[----:B------:R2:W5:Y:S01]  /*03e0*/  LDG.E R17, desc[UR38][R4.64] ;  /* 0x0000002604117981 */ /* 0x000562000c1e1900 */
[----:B------:R-:W-:Y:S05]  /*03f0*/  BRA `(.L_x_1088) ;  /* 0x0000000000087947 */ /* 0x000fea0003800000 */
.L_x_1090:
[----:B------:R-:W2:Y:S02]  /*0400*/  LDG.E R4, desc[UR38][R4.64+0x4] ;  /* 0x0000042604047981 */ /* 0x000ea4000c1e1900 */
[----:B--2---:R-:W-:-:S07]  /*0410*/  IADD3 R17, PT, PT, -R24, R4, RZ ;  /* 0x0000000418117210 */ /* 0x004fce0007ffe1ff */
.L_x_1088:
        /* <DEDUP_REMOVED lines=23> */
.L_x_1091:
        /* <DEDUP_REMOVED lines=99> */
.L_x_1093:
        /* <DEDUP_REMOVED lines=31> */
.L_x_1094:
[----:B------:R-:W-:Y:S02]  /*0db0*/  MOV R9, R17 ;  /* 0x0000001100097202 */ /* 0x000fe40000000f00 */
[----:B------:R-:W-:Y:S02]  /*0dc0*/  MOV R6, 0xde0 ;  /* 0x00000de000067802 */ /* 0x000fe40000000f00 */
[----:B------:R-:W-:Y:S05]  /*0dd0*/  CALL.REL.NOINC `($__internal_29_$__cuda_sm20_div_u64) ;  /* 0x0000001800e07944 */ /* 0x000fea0003c00000 */
[----:B------:R-:W-:-:S07]  /*0de0*/  MOV R3, R0 ;  /* 0x0000000000037202 */ /* 0x000fce0000000f00 */
.L_x_1095:
[----:B------:R-:W-:-:S05]  /*0df0*/  IADD3 R0, PT, PT, R8, 0x1e, RZ ;  /* 0x0000001e08007810 */ /* 0x000fca0007ffe0ff */
.L_x_1092:
        /* <DEDUP_REMOVED lines=57> */
.L_x_1097:
[----:B------:R-:W-:Y:S05]  /*1190*/  BSYNC.RECONVERGENT B0 ;  /* 0x0000000000007941 */ /* 0x000fea0003800200 */
.L_x_1096:
        /* <DEDUP_REMOVED lines=131> */
.L_x_1099:
[----:B------:R-:W-:Y:S05]  /*19d0*/  BSYNC.RECONVERGENT B0 ;  /* 0x0000000000007941 */ /* 0x000fea0003800200 */
.L_x_1098:
        /* <DEDUP_REMOVED lines=25> */
.L_x_1104:
        /* <DEDUP_REMOVED lines=126> */
.L_x_1103:
[----:B------:R-:W-:Y:S05]  /*2350*/  BSYNC.RECONVERGENT B0 ;  /* 0x0000000000007941 */ /* 0x000fea0003800200 */
.L_x_1102:
        /* <DEDUP_REMOVED lines=32> */
.L_x_1105:
        /* <DEDUP_REMOVED lines=43> */
.L_x_1101:
[----:B------:R-:W-:Y:S05]  /*2810*/  BSYNC.RECONVERGENT B1 ;  /* 0x0000000000017941 */ /* 0x000fea0003800200 */
.L_x_1100:
        /* <DEDUP_REMOVED lines=20> */
        .weak           $__internal_29_$__cuda_sm20_div_u64
        .type           $__internal_29_$__cuda_sm20_div_u64,@function
        .size           $__internal_29_$__cuda_sm20_div_u64,(.L_x_2057 - $__internal_29_$__cuda_sm20_div_u64)
$__internal_29_$__cuda_sm20_div_u64:
        /* <DEDUP_REMOVED lines=60> */
[----:B------:R-:W-:Y:S06]  /*2d20*/  RET.REL.NODEC R6 `(_ZN7cutlass13device_kernelIN5flash19FlashAttnFwdCombineIN4cute5tupleIJNS3_1CILi16EEENS5_ILi64EEEEEELi5ELi256ELi1ELb0ELb1ENS_6half_tEfNS_4arch4Sm90EEEEEvNT_6ParamsE) ;  /* 0xffffffd006b47950 */ /* 0x000fec0003c3ffff */
.L_x_1106:
        /* <DEDUP_REMOVED lines=13> */
.L_x_2057:


//--------------------- .text._ZN7cutlass13device_kernelIN5flash19FlashAttnFwdCombineIN4cute5tupleIJNS3_1CILi16EEENS5_ILi64EEEEEELi4ELi256ELi1ELb0ELb1ENS_6half_tEfNS_4arch4Sm90EEEEEvNT_6ParamsE --------------------------
	.section	.text._ZN7cutlass13device_kernelIN5flash19FlashAttnFwdCombineIN4cute5tupleIJNS3_1CILi16EEENS5_ILi64EEEEEELi4ELi256ELi1ELb0ELb1ENS_6half_tEfNS_4arch4Sm90EEEEEvNT_6ParamsE,"ax",@progbits
	.align	128
.text._ZN7cutlass13device_kernelIN5flash19FlashAttnFwdCombineIN4cute5tupleIJNS3_1CILi16EEENS5_ILi64EEEEEELi4ELi256ELi1ELb0ELb1ENS_6half_tEfNS_4arch4Sm90EEEEEvNT_6ParamsE:
        .type           _ZN7cutlass13device_kernelIN5flash19FlashAttnFwdCombineIN4cute5tupleIJNS3_1CILi16EEENS5_ILi64EEEEEELi4ELi256ELi1ELb0ELb1ENS_6half_tEfNS_4arch4Sm90EEEEEvNT_6ParamsE,@function
        .size           _ZN7cutlass13device_kernelIN5flash19FlashAttnFwdCombineIN4cute5tupleIJNS3_1CILi16EEENS5_ILi64EEEEEELi4ELi256ELi1ELb0ELb1ENS_6half_tEfNS_4arch4Sm90EEEEEvNT_6ParamsE,(.L_x_2059 - _ZN7cutlass13device_kernelIN5flash19FlashAttnFwdCombineIN4cute5tupleIJNS3_1CILi16EEENS5_ILi64EEEEEELi4ELi256ELi1ELb0ELb1ENS_6half_tEfNS_4arch4Sm90EEEEEvNT_6ParamsE)
        .other          _ZN7cutlass13device_kernelIN5flash19FlashAttnFwdCombineIN4cute5tupleIJNS3_1CILi16EEENS5_ILi64EEEEEELi4ELi256ELi1ELb0ELb1ENS_6half_tEfNS_4arch4Sm90EEEEEvNT_6ParamsE,@"STO_CUDA_ENTRY STV_DEFAULT"
_ZN7cutlass13device_kernelIN5flash19FlashAttnFwdCombineIN4cute5tupleIJNS3_1CILi16EEENS5_ILi64EEEEEELi4ELi256ELi1ELb0ELb1ENS_6half_tEfNS_4arch4Sm90EEEEEvNT_6ParamsE:
        /* <DEDUP_REMOVED lines=38> */
.L_x_1108:
[----:B------:R-:W-:Y:S05]  /*0260*/  BSYNC.RECONVERGENT B0 ;  /* 0x0000000000007941 */ /* 0x000fea0003800200 */
.L_x_1107:
        /* <DEDUP_REMOVED lines=13> */
.L_x_1109:
        /* <DEDUP_REMOVED lines=8> */
.L_x_1111:
[----:B-1----:R-:W1:Y:S02]  /*03c0*/  LDC.64 R4, c[0x0][0x448] ;  /* 0x00011200ff047b82 */ /* 0x002e640000000a00 */
[----:B-1---5:R-:W-:-:S05]  /*03d0*/  IMAD.WIDE R4, R0, 0x4, R4 ;  /* 0x0000000400047825 */ /* 0x022fca00078e0204 */
[----:B------:R2:W5:Y:S01]  /*03e0*/  LDG.E R17, desc[UR38][R4.64] ;  /* 0x0000002604117981 */ /* 0x000562000c1e1900 */
[----:B------:R-:W-:Y:S05]  /*03f0*/  BRA `(.L_x_1110) ;  /* 0x0000000000087947 */ /* 0x000fea0003800000 */
.L_x_1112:
[----:B------:R-:W2:Y:S02]  /*0400*/  LDG.E R4, desc[UR38][R4.64+0x4] ;  /* 0x0000042604047981 */ /* 0x000ea4000c1e1900 */
[----:B--2---:R-:W-:-:S07]  /*0410*/  IADD3 R17, PT, PT, -R24, R4, RZ ;  /* 0x0000000418117210 */ /* 0x004fce0007ffe1ff */
.L_x_1110:
        /* <DEDUP_REMOVED lines=23> */
.L_x_1113:
        /* <DEDUP_REMOVED lines=99> */
.L_x_1115:
        /* <DEDUP_REMOVED lines=31> */
.L_x_1116:
[----:B------:R-:W-:Y:S02]  /*0db0*/  MOV R9, R17 ;  /* 0x0000001100097202 */ /* 0x000fe40000000f00 */
[----:B------:R-:W-:Y:S02]  /*0dc0*/  MOV R6, 0xde0 ;  /* 0x00000de000067802 */ /* 0x000fe40000000f00 */
[----:B------:R-:W-:Y:S05]  /*0dd0*/  CALL.REL.NOINC `($__internal_30_$__cuda_sm20_div_u64) ;  /* 0x0000001800807944 */ /* 0x000fea0003c00000 */
[----:B------:R-:W-:-:S07]  /*0de0*/  MOV R3, R0 ;  /* 0x0000000000037202 */ /* 0x000fce0000000f00 */
.L_x_1117:
[----:B------:R-:W-:-:S05]  /*0df0*/  IADD3 R0, PT, PT, R8, 0x1e, RZ ;  /* 0x0000001e08007810 */ /* 0x000fca0007ffe0ff */
.L_x_1114:
        /* <DEDUP_REMOVED lines=41> */
.L_x_1120:
[----:B------:R-:W-:-:S05]  /*1090*/  MOV R4, 0xff800000 ;  /* 0xff80000000047802 */ /* 0x000fca0000000f00 */
[----:B------:R1:W-:Y:S02]  /*10a0*/  STS [R9], R4 ;  /* 0x0000000409007388 */ /* 0x0003e40000000800 */
.L_x_1119:
[----:B------:R-:W-:Y:S05]  /*10b0*/  BSYNC.RECONVERGENT B0 ;  /* 0x0000000000007941 */ /* 0x000fea0003800200 */
.L_x_1118:
        /* <DEDUP_REMOVED lines=122> */
.L_x_1122:
[----:B------:R-:W-:Y:S05]  /*1860*/  BSYNC.RECONVERGENT B0 ;  /* 0x0000000000007941 */ /* 0x000fea0003800200 */
.L_x_1121:
        /* <DEDUP_REMOVED lines=24> */
.L_x_1127:
        /* <DEDUP_REMOVED lines=126> */
.L_x_1126:
[----:B------:R-:W-:Y:S05]  /*21d0*/  BSYNC.RECONVERGENT B0 ;  /* 0x0000000000007941 */ /* 0x000fea0003800200 */
.L_x_1125:
        /* <DEDUP_REMOVED lines=32> */
.L_x_1128:
        /* <DEDUP_REMOVED lines=43> */
.L_x_1124:
[----:B------:R-:W-:Y:S05]  /*2690*/  BSYNC.RECONVERGENT B1 ;  /* 0x0000000000017941 */ /* 0x000fea0003800200 */
.L_x_1123:
        /* <DEDUP_REMOVED lines=20> */
        .weak           $__internal_30_$__cuda_sm20_div_u64
        .type           $__internal_30_$__cuda_sm20_div_u64,@function
        .size           $__internal_30_$__cuda_sm20_div_u64,(.L_x_2059 - $__internal_30_$__cuda_sm20_div_u64)
$__internal_30_$__cuda_sm20_div_u64:
        /* <DEDUP_REMOVED lines=60> */
[----:B------:R-:W-:Y:S06]  /*2ba0*/  RET.REL.NODEC R6 `(_ZN7cutlass13device_kernelIN5flash19FlashAttnFwdCombineIN4cute5tupleIJNS3_1CILi16EEENS5_ILi64EEEEEELi4ELi256ELi1ELb0ELb1ENS_6half_tEfNS_4arch4Sm90EEEEEvNT_6ParamsE) ;  /* 0xffffffd406147950 */ /* 0x000fec0003c3ffff */
.L_x_1129:
        /* <DEDUP_REMOVED lines=13> */
.L_x_2059:


//--------------------- .text._ZN7cutlass13device_kernelIN5flash19FlashAttnFwdCombineIN4cute5tupleIJNS3_1CILi16EEENS5_ILi64EEEEEELi8ELi256ELi1ELb0ELb0ENS_6half_tEfNS_4arch4Sm80EEEEEvNT_6ParamsE --------------------------
	.section	.text._ZN7cutlass13device_kernelIN5flash19FlashAttnFwdCombineIN4cute5tupleIJNS3_1CILi16EEENS5_ILi64EEEEEELi8ELi256ELi1ELb0ELb0ENS_6half_tEfNS_4arch4Sm80EEEEEvNT_6ParamsE,"ax",@progbits
	.align	128
.text._ZN7cutlass13device_kernelIN5flash19FlashAttnFwdCombineIN4cute5tupleIJNS3_1CILi16EEENS5_ILi64EEEEEELi8ELi256ELi1ELb0ELb0ENS_6half_tEfNS_4arch4Sm80EEEEEvNT_6ParamsE:
        .type           _ZN7cutlass13device_kernelIN5flash19FlashAttnFwdCombineIN4cute5tupleIJNS3_1CILi16EEENS5_ILi64EEEEEELi8ELi256ELi1ELb0ELb0ENS_6half_tEfNS_4arch4Sm80EEEEEvNT_6ParamsE,@function
        .size           _ZN7cutlass13device_kernelIN5flash19FlashAttnFwdCombineIN4cute5tupleIJNS3_1CILi16EEENS5_ILi64EEEEEELi8ELi256ELi1ELb0ELb0ENS_6half_tEfNS_4arch4Sm80EEEEEvNT_6ParamsE,(.L_x_2061 - _ZN7cutlass13device_kernelIN5flash19FlashAttnFwdCombineIN4cute5tupleIJNS3_1CILi16EEENS5_ILi64EEEEEELi8ELi256ELi1ELb0ELb0ENS_6half_tEfNS_4arch4Sm80EEEEEvNT_6ParamsE)
        .other          _ZN7cutlass13device_kernelIN5flash19FlashAttnFwdCombineIN4cute5tupleIJNS3_1CILi16EEENS5_ILi64EEEEEELi8ELi256ELi1ELb0ELb0ENS_6half_tEfNS_4arch4Sm80EEEEEvNT_6ParamsE,@"STO_CUDA_ENTRY STV_DEFAULT"
_ZN7cutlass13device_kernelIN5flash19FlashAttnFwdCombineIN4cute5tupleIJNS3_1CILi16EEENS5_ILi64EEEEEELi8ELi256ELi1ELb0ELb0ENS_6half_tEfNS_4arch4Sm80EEEEEvNT_6ParamsE:
        /* <DEDUP_REMOVED lines=38> */
.L_x_1131:
[----:B------:R-:W-:Y:S05]  /*0260*/  BSYNC.RECONVERGENT B0 ;  /* 0x0000000000007941 */ /* 0x000fea0003800200 */
.L_x_1130:
        /* <DEDUP_REMOVED lines=22> */
.L_x_1132:
        /* <DEDUP_REMOVED lines=286> */
.L_x_1134:
[----:B------:R-:W-:Y:S05]  /*15b0*/  BSYNC.RECONVERGENT B0 ;  /* 0x0000000000007941 */ /* 0x000fea0003800200 */
.L_x_1133:
        /* <DEDUP_REMOVED lines=278> */
.L_x_1136:
[----:B------:R-:W-:Y:S05]  /*2720*/  BSYNC.RECONVERGENT B0 ;  /* 0x0000000000007941 */ /* 0x000fea0003800200 */
.L_x_1135:
        /* <DEDUP_REMOVED lines=27> */
.L_x_1141:
        /* <DEDUP_REMOVED lines=127> */
.L_x_1140:
[----:B------:R-:W-:Y:S05]  /*30d0*/  BSYNC.RECONVERGENT B0 ;  /* 0x0000000000007941 */ /* 0x000fea0003800200 */
.L_x_1139:
        /* <DEDUP_REMOVED lines=37> */
.L_x_1142:
        /* <DEDUP_REMOVED lines=42> */
.L_x_1138:
[----:B------:R-:W-:Y:S05]  /*35d0*/  BSYNC.RECONVERGENT B1 ;  /* 0x0000000000017941 */ /* 0x000fea0003800200 */
.L_x_1137:
        /* <DEDUP_REMOVED lines=23> */
.L_x_1143:
        /* <DEDUP_REMOVED lines=11> */
.L_x_2061:


//--------------------- .text._ZN7cutlass13device_kernelIN5flash19FlashAttnFwdCombineIN4cute5tupleIJNS3_1CILi16EEENS5_ILi64EEEEEELi7ELi256ELi1ELb0ELb0ENS_6half_tEfNS_4arch4Sm80EEEEEvNT_6ParamsE --------------------------
	.section	.text._ZN7cutlass13device_kernelIN5flash19FlashAttnFwdCombineIN4cute5tupleIJNS3_1CILi16EEENS5_ILi64EEEEEELi7ELi256ELi1ELb0ELb0ENS_6half_tEfNS_4arch4Sm80EEEEEvNT_6ParamsE,"ax",@progbits
	.align	128
.text._ZN7cutlass13device_kernelIN5flash19FlashAttnFwdCombineIN4cute5tupleIJNS3_1CILi16EEENS5_ILi64EEEEEELi7ELi256ELi1ELb0ELb0ENS_6half_tEfNS_4arch4Sm80EEEEEvNT_6ParamsE:
        .type           _ZN7cutlass13device_kernelIN5flash19FlashAttnFwdCombineIN4cute5tupleIJNS3_1CILi16EEENS5_ILi64EEEEEELi7ELi256ELi1ELb0ELb0ENS_6half_tEfNS_4arch4Sm80EEEEEvNT_6ParamsE,@function
        .size           _ZN7cutlass13device_kernelIN5flash19FlashAttnFwdCombineIN4cute5tupleIJNS3_1CILi16EEENS5_ILi64EEEEEELi7ELi256ELi1ELb0ELb0ENS_6half_tEfNS_4arch4Sm80EEEEEvNT_6ParamsE,(.L_x_2062 - _ZN7cutlass13device_kernelIN5flash19FlashAttnFwdCombineIN4cute5tupleIJNS3_1CILi16EEENS5_ILi64EEEEEELi7ELi256ELi1ELb0ELb0ENS_6half_tEfNS_4arch4Sm80EEEEEvNT_6ParamsE)
        .other          _ZN7cutlass13device_kernelIN5flash19FlashAttnFwdCombineIN4cute5tupleIJNS3_1CILi16EEENS5_ILi64EEEEEELi7ELi256ELi1ELb0ELb0ENS_6half_tEfNS_4arch4Sm80EEEEEvNT_6ParamsE,@"STO_CUDA_ENTRY STV_DEFAULT"
_ZN7cutlass13device_kernelIN5flash19FlashAttnFwdCombineIN4cute5tupleIJNS3_1CILi16EEENS5_ILi64EEEEEELi7ELi256ELi1ELb0ELb0ENS_6half_tEfNS_4arch4Sm80EEEEEvNT_6ParamsE:
        /* <DEDUP_REMOVED lines=38> */
.L_x_1145:
[----:B------:R-:W-:Y:S05]  /*0260*/  BSYNC.RECONVERGENT B0 ;  /* 0x0000000000007941 */ /* 0x000fea0003800200 */
.L_x_1144:
        /* <DEDUP_REMOVED lines=22> */
.L_x_1146:
        /* <DEDUP_REMOVED lines=156> */
.L_x_1148:
[----:B------:R-:W-:Y:S05]  /*0d90*/  BSYNC.RECONVERGENT B0 ;  /* 0x0000000000007941 */ /* 0x000fea0003800200 */
.L_x_1147:
        /* <DEDUP_REMOVED lines=201> */
.L_x_1150:
[----:B------:R-:W-:Y:S05]  /*1a30*/  BSYNC.RECONVERGENT B0 ;  /* 0x0000000000007941 */ /* 0x000fea0003800200 */
.L_x_1149:
        /* <DEDUP_REMOVED lines=25> */
.L_x_1155:
        /* <DEDUP_REMOVED lines=127> */
.L_x_1154:
[----:B------:R-:W-:Y:S05]  /*23c0*/  BSYNC.RECONVERGENT B0 ;  /* 0x0000000000007941 */ /* 0x000fea0003800200 */
.L_x_1153:
        /* <DEDUP_REMOVED lines=37> */
.L_x_1156:
        /* <DEDUP_REMOVED lines=43> */
.L_x_1152:
[----:B------:R-:W-:Y:S05]  /*28d0*/  BSYNC.RECONVERGENT B1 ;  /* 0x0000000000017941 */ /* 0x000fea0003800200 */
.L_x_1151:
        /* <DEDUP_REMOVED lines=24> */
.L_x_1157:
        /* <DEDUP_REMOVED lines=10> */
.L_x_2062:


//--------------------- .text._ZN7cutlass13device_kernelIN5flash19FlashAttnFwdCombineIN4cute5tupleIJNS3_1CILi16EEENS5_ILi64EEEEEELi6ELi256ELi1ELb0ELb0ENS_6half_tEfNS_4arch4Sm80EEEEEvNT_6ParamsE --------------------------
	.section	.text._ZN7cutlass13device_kernelIN5flash19FlashAttnFwdCombineIN4cute5tupleIJNS3_1CILi16EEENS5_ILi64EEEEEELi6ELi256ELi1ELb0ELb0ENS_6half_tEfNS_4arch4Sm80EEEEEvNT_6ParamsE,"ax",@progbits
	.align	128
.text._ZN7cutlass13device_kernelIN5flash19FlashAttnFwdCombineIN4cute5tupleIJNS3_1CILi16EEENS5_ILi64EEEEEELi6ELi256ELi1ELb0ELb0ENS_6half_tEfNS_4arch4Sm80EEEEEvNT_6ParamsE:
        .type           _ZN7cutlass13device_kernelIN5flash19FlashAttnFwdCombineIN4cute5tupleIJNS3_1CILi16EEENS5_ILi64EEEEEELi6ELi256ELi1ELb0ELb0ENS_6half_tEfNS_4arch4Sm80EEEEEvNT_6ParamsE,@function
        .size           _ZN7cutlass13device_kernelIN5flash19FlashAttnFwdCombineIN4cute5tupleIJNS3_1CILi16EEENS5_ILi64EEEEEELi6ELi256ELi1ELb0ELb0ENS_6half_tEfNS_4arch4Sm80EEEEEvNT_6ParamsE,(.L_x_2063 - _ZN7cutlass13device_kernelIN5flash19FlashAttnFwdCombineIN4cute5tupleIJNS3_1CILi16EEENS5_ILi64EEEEEELi6ELi256ELi1ELb0ELb0ENS_6half_tEfNS_4arch4Sm80EEEEEvNT_6ParamsE)
        .other          _ZN7cutlass13device_kernelIN5flash19FlashAttnFwdCombineIN4cute5tupleIJNS3_1CILi16EEENS5_ILi64EEEEEELi6ELi256ELi1ELb0ELb0ENS_6half_tEfNS_4arch4Sm80EEEEEvNT_6ParamsE,@"STO_CUDA_ENTRY STV_DEFAULT"
_ZN7cutlass13device_kernelIN5flash19FlashAttnFwdCombineIN4cute5tupleIJNS3_1CILi16EEENS5_ILi64EEEEEELi6ELi256ELi1ELb0ELb0ENS_6half_tEfNS_4arch4Sm80EEEEEvNT_6ParamsE:
        /* <DEDUP_REMOVED lines=38> */
.L_x_1159:
[----:B------:R-:W-:Y:S05]  /*0260*/  BSYNC.RECONVERGENT B0 ;  /* 0x0000000000007941 */ /* 0x000fea0003800200 */
.L_x_1158:
        /* <DEDUP_REMOVED lines=22> */
.L_x_1160:
        /* <DEDUP_REMOVED lines=96> */
.L_x_1162:
[----:B------:R-:W-:Y:S05]  /*09d0*/  BSYNC.RECONVERGENT B0 ;  /* 0x0000000000007941 */ /* 0x000fea0003800200 */
.L_x_1161:
        /* <DEDUP_REMOVED lines=163> */
.L_x_1164:
[----:B------:R-:W-:Y:S05]  /*1410*/  BSYNC.RECONVERGENT B0 ;  /* 0x0000000000007941 */ /* 0x000fea0003800200 */
.L_x_1163:
        /* <DEDUP_REMOVED lines=25> */
.L_x_1169:
        /* <DEDUP_REMOVED lines=127> */
.L_x_1168:
[----:B------:R-:W-:Y:S05]  /*1da0*/  BSYNC.RECONVERGENT B0 ;  /* 0x0000000000007941 */ /* 0x000fea0003800200 */
.L_x_1167:
        /* <DEDUP_REMOVED lines=37> */
.L_x_1170:
        /* <DEDUP_REMOVED lines=43> */
.L_x_1166:
[----:B------:R-:W-:Y:S05]  /*22b0*/  BSYNC.RECONVERGENT B1 ;  /* 0x0000000000017941 */ /* 0x000fea0003800200 */
.L_x_1165:
        /* <DEDUP_REMOVED lines=24> */
.L_x_1171:
        /* <DEDUP_REMOVED lines=12> */
.L_x_2063:


//--------------------- .text._ZN7cutlass13device_kernelIN5flash19FlashAttnFwdCombineIN4cute5tupleIJNS3_1CILi16EEENS5_ILi64EEEEEELi5ELi256ELi1ELb0ELb0ENS_6half_tEfNS_4arch4Sm80EEEEEvNT_6ParamsE --------------------------
	.section	.text._ZN7cutlass13device_kernelIN5flash19FlashAttnFwdCombineIN4cute5tupleIJNS3_1CILi16EEENS5_ILi64EEEEEELi5ELi256ELi1ELb0ELb0ENS_6half_tEfNS_4arch4Sm80EEEEEvNT_6ParamsE,"ax",@progbits
	.align	128
.text._ZN7cutlass13device_kernelIN5flash19FlashAttnFwdCombineIN4cute5tupleIJNS3_1CILi16EEENS5_ILi64EEEEEELi5ELi256ELi1ELb0ELb0ENS_6half_tEfNS_4arch4Sm80EEEEEvNT_6ParamsE:
        .type           _ZN7cutlass13device_kernelIN5flash19FlashAttnFwdCombineIN4cute5tupleIJNS3_1CILi16EEENS5_ILi64EEEEEELi5ELi256ELi1ELb0ELb0ENS_6half_tEfNS_4arch4Sm80EEEEEvNT_6ParamsE,@function
        .size           _ZN7cutlass13device_kernelIN5flash19FlashAttnFwdCombineIN4cute5tupleIJNS3_1CILi16EEENS5_ILi64EEEEEELi5ELi256ELi1ELb0ELb0ENS_6half_tEfNS_4arch4Sm80EEEEEvNT_6ParamsE,(.L_x_2064 - _ZN7cutlass13device_kernelIN5flash19FlashAttnFwdCombineIN4cute5tupleIJNS3_1CILi16EEENS5_ILi64EEEEEELi5ELi256ELi1ELb0ELb0ENS_6half_tEfNS_4arch4Sm80EEEEEvNT_6ParamsE)
        .other          _ZN7cutlass13device_kernelIN5flash19FlashAttnFwdCombineIN4cute5tupleIJNS3_1CILi16EEENS5_ILi64EEEEEELi5ELi256ELi1ELb0ELb0ENS_6half_tEfNS_4arch4Sm80EEEEEvNT_6ParamsE,@"STO_CUDA_ENTRY STV_DEFAULT"
_ZN7cutlass13device_kernelIN5flash19FlashAttnFwdCombineIN4cute5tupleIJNS3_1CILi16EEENS5_ILi64EEEEEELi5ELi256ELi1ELb0ELb0ENS_6half_tEfNS_4arch4Sm80EEEEEvNT_6ParamsE:
        /* <DEDUP_REMOVED lines=38> */
.L_x_1173:
[----:B------:R-:W-:Y:S05]  /*0260*/  BSYNC.RECONVERGENT B0 ;  /* 0x0000000000007941 */ /* 0x000fea0003800200 */
.L_x_1172:
        /* <DEDUP_REMOVED lines=22> */
.L_x_1174:
        /* <DEDUP_REMOVED lines=64> */
.L_x_1176:
[----:B------:R-:W-:Y:S05]  /*07d0*/  BSYNC.RECONVERGENT B0 ;  /* 0x0000000000007941 */ /* 0x000fea0003800200 */
.L_x_1175:
        /* <DEDUP_REMOVED lines=144> */
.L_x_1178:
[----:B------:R-:W-:Y:S05]  /*10e0*/  BSYNC.RECONVERGENT B0 ;  /* 0x0000000000007941 */ /* 0x000fea0003800200 */
.L_x_1177:
        /* <DEDUP_REMOVED lines=25> */
.L_x_1183:
        /* <DEDUP_REMOVED lines=127> */
.L_x_1182:
[----:B------:R-:W-:Y:S05]  /*1a70*/  BSYNC.RECONVERGENT B0 ;  /* 0x0000000000007941 */ /* 0x000fea0003800200 */
.L_x_1181:
        /* <DEDUP_REMOVED lines=37> */
.L_x_1184:
        /* <DEDUP_REMOVED lines=43> */
.L_x_1180:
[----:B------:R-:W-:Y:S05]  /*1f80*/  BSYNC.RECONVERGENT B1 ;  /* 0x0000000000017941 */ /* 0x000fea0003800200 */
.L_x_1179:
        /* <DEDUP_REMOVED lines=24> */
.L_x_1185:
        /* <DEDUP_REMOVED lines=15> */
.L_x_2064:


//--------------------- .text._ZN7cutlass13device_kernelIN5flash19FlashAttnFwdCombineIN4cute5tupleIJNS3_1CILi16EEENS5_ILi64EEEEEELi4ELi256ELi1ELb0ELb0ENS_6half_tEfNS_4arch4Sm80EEEEEvNT_6ParamsE --------------------------
	.section	.text._ZN7cutlass13device_kernelIN5flash19FlashAttnFwdCombineIN4cute5tupleIJNS3_1CILi16EEENS5_ILi64EEEEEELi4ELi256ELi1ELb0ELb0ENS_6half_tEfNS_4arch4Sm80EEEEEvNT_6ParamsE,"ax",@progbits
	.align	128
.text._ZN7cutlass13device_kernelIN5flash19FlashAttnFwdCombineIN4cute5tupleIJNS3_1CILi16EEENS5_ILi64EEEEEELi4ELi256ELi1ELb0ELb0ENS_6half_tEfNS_4arch4Sm80EEEEEvNT_6ParamsE:
        .type           _ZN7cutlass13device_kernelIN5flash19FlashAttnFwdCombineIN4cute5tupleIJNS3_1CILi16EEENS5_ILi64EEEEEELi4ELi256ELi1ELb0ELb0ENS_6half_tEfNS_4arch4Sm80EEEEEvNT_6ParamsE,@function
        .size           _ZN7cutlass13device_kernelIN5flash19FlashAttnFwdCombineIN4cute5tupleIJNS3_1CILi16EEENS5_ILi64EEEEEELi4ELi256ELi1ELb0ELb0ENS_6half_tEfNS_4arch4Sm80EEEEEvNT_6ParamsE,(.L_x_2065 - _ZN7cutlass13device_kernelIN5flash19FlashAttnFwdCombineIN4cute5tupleIJNS3_1CILi16EEENS5_ILi64EEEEEELi4ELi256ELi1ELb0ELb0ENS_6half_tEfNS_4arch4Sm80EEEEEvNT_6ParamsE)
        .other          _ZN7cutlass13device_kernelIN5flash19FlashAttnFwdCombineIN4cute5tupleIJNS3_1CILi16EEENS5_ILi64EEEEEELi4ELi256ELi1ELb0ELb0ENS_6half_tEfNS_4arch4Sm80EEEEEvNT_6ParamsE,@"STO_CUDA_ENTRY STV_DEFAULT"
_ZN7cutlass13device_kernelIN5flash19FlashAttnFwdCombineIN4cute5tupleIJNS3_1CILi16EEENS5_ILi64EEEEEELi4ELi256ELi1ELb0ELb0ENS_6half_tEfNS_4arch4Sm80EEEEEvNT_6ParamsE:
        /* <DEDUP_REMOVED lines=38> */
.L_x_1187:
[----:B------:R-:W-:Y:S05]  /*0260*/  BSYNC.RECONVERGENT B0 ;  /* 0x0000000000007941 */ /* 0x000fea0003800200 */
.L_x_1186:
        /* <DEDUP_REMOVED lines=22> */
.L_x_1188:
        /* <DEDUP_REMOVED lines=47> */
.L_x_1191:
[----:B------:R-:W-:-:S05]  /*06c0*/  MOV R3, 0xff800000 ;  /* 0xff80000000037802 */ /* 0x000fca0000000f00 */
[----:B------:R3:W-:Y:S02]  /*06d0*/  STS [R0], R3 ;  /* 0x0000000300007388 */ /* 0x0007e40000000800 */
.L_x_1190:
[----:B------:R-:W-:Y:S05]  /*06e0*/  BSYNC.RECONVERGENT B0 ;  /* 0x0000000000007941 */ /* 0x000fea0003800200 */
.L_x_1189:
        /* <DEDUP_REMOVED lines=134> */
.L_x_1193:
[----:B------:R-:W-:Y:S05]  /*0f50*/  BSYNC.RECONVERGENT B0 ;  /* 0x0000000000007941 */ /* 0x000fea0003800200 */
.L_x_1192:
        /* <DEDUP_REMOVED lines=25> */
.L_x_1198:
        /* <DEDUP_REMOVED lines=127> */
.L_x_1197:
[----:B------:R-:W-:Y:S05]  /*18e0*/  BSYNC.RECONVERGENT B0 ;  /* 0x0000000000007941 */ /* 0x000fea0003800200 */
.L_x_1196:
        /* <DEDUP_REMOVED lines=37> */
.L_x_1199:
        /* <DEDUP_REMOVED lines=43> */
.L_x_1195:
[----:B------:R-:W-:Y:S05]  /*1df0*/  BSYNC.RECONVERGENT B1 ;  /* 0x0000000000017941 */ /* 0x000fea0003800200 */
.L_x_1194:
        /* <DEDUP_REMOVED lines=24> */
.L_x_1200:
        /* <DEDUP_REMOVED lines=16> */
.L_x_2065:


//--------------------- .text._ZN7cutlass13device_kernelIN5flash19FlashAttnFwdCombineIN4cute5tupleIJNS3_1CILi16EEENS5_ILi64EEEEEELi8ELi256ELi1ELb0ELb1ENS_6half_tEfNS_4arch4Sm80EEEEEvNT_6ParamsE --------------------------
	.section	.text._ZN7cutlass13device_kernelIN5flash19FlashAttnFwdCombineIN4cute5tupleIJNS3_1CILi16EEENS5_ILi64EEEEEELi8ELi256ELi1ELb0ELb1ENS_6half_tEfNS_4arch4Sm80EEEEEvNT_6ParamsE,"ax",@progbits
	.align	128
.text._ZN7cutlass13device_kernelIN5flash19FlashAttnFwdCombineIN4cute5tupleIJNS3_1CILi16EEENS5_ILi64EEEEEELi8ELi256ELi1ELb0ELb1ENS_6half_tEfNS_4arch4Sm80EEEEEvNT_6ParamsE:
        .type           _ZN7cutlass13device_kernelIN5flash19FlashAttnFwdCombineIN4cute5tupleIJNS3_1CILi16EEENS5_ILi64EEEEEELi8ELi256ELi1ELb0ELb1ENS_6half_tEfNS_4arch4Sm80EEEEEvNT_6ParamsE,@function
        .size           _ZN7cutlass13device_kernelIN5flash19FlashAttnFwdCombineIN4cute5tupleIJNS3_1CILi16EEENS5_ILi64EEEEEELi8ELi256ELi1ELb0ELb1ENS_6half_tEfNS_4arch4Sm80EEEEEvNT_6ParamsE,(.L_x_2066 - _ZN7cutlass13device_kernelIN5flash19FlashAttnFwdCombineIN4cute5tupleIJNS3_1CILi16EEENS5_ILi64EEEEEELi8ELi256ELi1ELb0ELb1ENS_6half_tEfNS_4arch4Sm80EEEEEvNT_6ParamsE)
        .other          _ZN7cutlass13device_kernelIN5flash19FlashAttnFwdCombineIN4cute5tupleIJNS3_1CILi16EEENS5_ILi64EEEEEELi8ELi256ELi1ELb0ELb1ENS_6half_tEfNS_4arch4Sm80EEEEEvNT_6ParamsE,@"STO_CUDA_ENTRY STV_DEFAULT"
_ZN7cutlass13device_kernelIN5flash19FlashAttnFwdCombineIN4cute5tupleIJNS3_1CILi16EEENS5_ILi64EEEEEELi8ELi256ELi1ELb0ELb1ENS_6half_tEfNS_4arch4Sm80EEEEEvNT_6ParamsE:
        /* <DEDUP_REMOVED lines=38> */
.L_x_1202:
[----:B------:R-:W-:Y:S05]  /*0260*/  BSYNC.RECONVERGENT B0 ;  /* 0x0000000000007941 */ /* 0x000fea0003800200 */
.L_x_1201:
        /* <DEDUP_REMOVED lines=13> */
.L_x_1203:
        /* <DEDUP_REMOVED lines=8> */
.L_x_1205:
[----:B-1----:R-:W1:Y:S02]  /*03c0*/  LDC.64 R4, c[0x0][0x448] ;  /* 0x00011200ff047b82 */ /* 0x002e640000000a00 */
[----:B-1---5:R-:W-:-:S05]  /*03d0*/  IMAD.WIDE R4, R0, 0x4, R4 ;  /* 0x0000000400047825 */ /* 0x022fca00078e0204 */
[----:B------:R2:W5:Y:S01]  /*03e0*/  LDG.E R24, desc[UR38][R4.64] ;  /* 0x0000002604187981 */ /* 0x000562000c1e1900 */
[----:B------:R-:W-:Y:S05]  /*03f0*/  BRA `(.L_x_1204) ;  /* 0x0000000000087947 */ /* 0x000fea0003800000 */
.L_x_1206:
[----:B------:R-:W2:Y:S02]  /*0400*/  LDG.E R5, desc[UR38][R4.64+0x4] ;  /* 0x0000042604057981 */ /* 0x000ea4000c1e1900 */
[----:B--2---:R-:W-:-:S07]  /*0410*/  IADD3 R24, PT, PT, -R28, R5, RZ ;  /* 0x000000051c187210 */ /* 0x004fce0007ffe1ff */
.L_x_1204:
        /* <DEDUP_REMOVED lines=23> */
.L_x_1207:
        /* <DEDUP_REMOVED lines=99> */
.L_x_1209:
        /* <DEDUP_REMOVED lines=31> */
.L_x_1210:
[----:B------:R-:W-:Y:S02]  /*0db0*/  MOV R6, 0xdd0 ;  /* 0x00000dd000067802 */ /* 0x000fe40000000f00 */
[----:B------:R-:W-:Y:S05]  /*0dc0*/  CALL.REL.NOINC `($__internal_31_$__cuda_sm20_div_u64) ;  /* 0x0000003000707944 */ /* 0x000fea0003c00000 */
.L_x_1211:
[----:B------:R-:W-:Y:S02]  /*0dd0*/  IADD3 R0, PT, PT, R8, 0x1e, RZ ;  /* 0x0000001e08007810 */ /* 0x000fe40007ffe0ff */
[----:B------:R-:W-:Y:S02]  /*0de0*/  MOV R8, R3 ;  /* 0x0000000300087202 */ /* 0x000fe40000000f00 */
.L_x_1208:
        /* <DEDUP_REMOVED lines=281> */
.L_x_1213:
[----:B------:R-:W-:Y:S05]  /*1f80*/  BSYNC.RECONVERGENT B0 ;  /* 0x0000000000007941 */ /* 0x000fea0003800200 */
.L_x_1212:
        /* <DEDUP_REMOVED lines=248> */
.L_x_1215:
[----:B------:R-:W-:Y:S05]  /*2f10*/  BSYNC.RECONVERGENT B0 ;  /* 0x0000000000007941 */ /* 0x000fea0003800200 */
.L_x_1214:
        /* <DEDUP_REMOVED lines=43> */
.L_x_1220:
        /* <DEDUP_REMOVED lines=127> */
.L_x_1219:
[----:B------:R-:W-:Y:S05]  /*39c0*/  BSYNC.RECONVERGENT B0 ;  /* 0x0000000000007941 */ /* 0x000fea0003800200 */
.L_x_1218:
        /* <DEDUP_REMOVED lines=32> */
.L_x_1221:
        /* <DEDUP_REMOVED lines=40> */
.L_x_1217:
[----:B------:R-:W-:Y:S05]  /*3e50*/  BSYNC.RECONVERGENT B1 ;  /* 0x0000000000017941 */ /* 0x000fea0003800200 */
.L_x_1216:
        /* <DEDUP_REMOVED lines=19> */
        .weak           $__internal_31_$__cuda_sm20_div_u64
        .type           $__internal_31_$__cuda_sm20_div_u64,@function
        .size           $__internal_31_$__cuda_sm20_div_u64,(.L_x_2066 - $__internal_31_$__cuda_sm20_div_u64)
$__internal_31_$__cuda_sm20_div_u64:
        /* <DEDUP_REMOVED lines=60> */
[----:B------:R-:W-:Y:S06]  /*4350*/  RET.REL.NODEC R6 `(_ZN7cutlass13device_kernelIN5flash19FlashAttnFwdCombineIN4cute5tupleIJNS3_1CILi16EEENS5_ILi64EEEEEELi8ELi256ELi1ELb0ELb1ENS_6half_tEfNS_4arch4Sm80EEEEEvNT_6ParamsE) ;  /* 0xffffffbc06287950 */ /* 0x000fec0003c3ffff */
.L_x_1222:
        /* <DEDUP_REMOVED lines=10> */
.L_x_2066:


//--------------------- .text._ZN7cutlass13device_kernelIN5flash19FlashAttnFwdCombineIN4cute5tupleIJNS3_1CILi16EEENS5_ILi64EEEEEELi7ELi256ELi1ELb0ELb1ENS_6half_tEfNS_4arch4Sm80EEEEEvNT_6ParamsE --------------------------
	.section	.text._ZN7cutlass13device_kernelIN5flash19FlashAttnFwdCombineIN4cute5tupleIJNS3_1CILi16EEENS5_ILi64EEEEEELi7ELi256ELi1ELb0ELb1ENS_6half_tEfNS_4arch4Sm80EEEEEvNT_6ParamsE,"ax",@progbits
	.align	128
.text._ZN7cutlass13device_kernelIN5flash19FlashAttnFwdCombineIN4cute5tupleIJNS3_1CILi16EEENS5_ILi64EEEEEELi7ELi256ELi1ELb0ELb1ENS_6half_tEfNS_4arch4Sm80EEEEEvNT_6ParamsE:
        .type           _ZN7cutlass13device_kernelIN5flash19FlashAttnFwdCombineIN4cute5tupleIJNS3_1CILi16EEENS5_ILi64EEEEEELi7ELi256ELi1ELb0ELb1ENS_6half_tEfNS_4arch4Sm80EEEEEvNT_6ParamsE,@function
        .size           _ZN7cutlass13device_kernelIN5flash19FlashAttnFwdCombineIN4cute5tupleIJNS3_1CILi16EEENS5_ILi64EEEEEELi7ELi256ELi1ELb0ELb1ENS_6half_tEfNS_4arch4Sm80EEEEEvNT_6ParamsE,(.L_x_2068 - _ZN7cutlass13device_kernelIN5flash19FlashAttnFwdCombineIN4cute5tupleIJNS3_1CILi16EEENS5_ILi64EEEEEELi7ELi256ELi1ELb0ELb1ENS_6half_tEfNS_4arch4Sm80EEEEEvNT_6ParamsE)
        .other          _ZN7cutlass13device_kernelIN5flash19FlashAttnFwdCombineIN4cute5tupleIJNS3_1CILi16EEENS5_ILi64EEEEEELi7ELi256ELi1ELb0ELb1ENS_6half_tEfNS_4arch4Sm80EEEEEvNT_6ParamsE,@"STO_CUDA_ENTRY STV_DEFAULT"
_ZN7cutlass13device_kernelIN5flash19FlashAttnFwdCombineIN4cute5tupleIJNS3_1CILi16EEENS5_ILi64EEEEEELi7ELi256ELi1ELb0ELb1ENS_6half_tEfNS_4arch4Sm80EEEEEvNT_6ParamsE:
        /* <DEDUP_REMOVED lines=38> */
.L_x_1224:
[----:B------:R-:W-:Y:S05]  /*0260*/  BSYNC.RECONVERGENT B0 ;  /* 0x0000000000007941 */ /* 0x000fea0003800200 */
.L_x_1223:
        /* <DEDUP_REMOVED lines=13> */
.L_x_1225:
        /* <DEDUP_REMOVED lines=8> */
.L_x_1227:
[----:B-1----:R-:W1:Y:S02]  /*03c0*/  LDC.64 R4, c[0x0][0x448] ;  /* 0x00011200ff047b82 */ /* 0x002e640000000a00 */
[----:B-1---5:R-:W-:-:S05]  /*03d0*/  IMAD.WIDE R4, R0, 0x4, R4 ;  /* 0x0000000400047825 */ /* 0x022fca00078e0204 */
[----:B------:R2:W5:Y:S01]  /*03e0*/  LDG.E R17, desc[UR38][R4.64] ;  /* 0x0000002604117981 */ /* 0x000562000c1e1900 */
[----:B------:R-:W-:Y:S05]  /*03f0*/  BRA `(.L_x_1226) ;  /* 0x0000000000087947 */ /* 0x000fea0003800000 */
.L_x_1228:
[----:B------:R-:W2:Y:S02]  /*0400*/  LDG.E R4, desc[UR38][R4.64+0x4] ;  /* 0x0000042604047981 */ /* 0x000ea4000c1e1900 */
[----:B--2---:R-:W-:-:S07]  /*0410*/  IADD3 R17, PT, PT, -R24, R4, RZ ;  /* 0x0000000418117210 */ /* 0x004fce0007ffe1ff */
.L_x_1226:
        /* <DEDUP_REMOVED lines=23> */
.L_x_1229:
        /* <DEDUP_REMOVED lines=99> */
.L_x_1231:
        /* <DEDUP_REMOVED lines=31> */
.L_x_1232:
[----:B------:R-:W-:Y:S02]  /*0db0*/  MOV R9, R17 ;  /* 0x0000001100097202 */ /* 0x000fe40000000f00 */
[----:B------:R-:W-:Y:S02]  /*0dc0*/  MOV R6, 0xde0 ;  /* 0x00000de000067802 */ /* 0x000fe40000000f00 */
[----:B------:R-:W-:Y:S05]  /*0dd0*/  CALL.REL.NOINC `($__internal_32_$__cuda_sm20_div_u64) ;  /* 0x0000002400447944 */ /* 0x000fea0003c00000 */
[----:B------:R-:W-:-:S07]  /*0de0*/  MOV R3, R0 ;  /* 0x0000000000037202 */ /* 0x000fce0000000f00 */
.L_x_1233:
[----:B------:R-:W-:-:S05]  /*0df0*/  IADD3 R0, PT, PT, R8, 0x1e, RZ ;  /* 0x0000001e08007810 */ /* 0x000fca0007ffe0ff */
.L_x_1230:
        /* <DEDUP_REMOVED lines=153> */
.L_x_1235:
[----:B------:R-:W-:Y:S05]  /*1790*/  BSYNC.RECONVERGENT B0 ;  /* 0x0000000000007941 */ /* 0x000fea0003800200 */
.L_x_1234:
        /* <DEDUP_REMOVED lines=181> */
.L_x_1237:
[----:B------:R-:W-:Y:S05]  /*22f0*/  BSYNC.RECONVERGENT B0 ;  /* 0x0000000000007941 */ /* 0x000fea0003800200 */
.L_x_1236:
        /* <DEDUP_REMOVED lines=32> */
.L_x_1242:
        /* <DEDUP_REMOVED lines=126> */
.L_x_1241:
[----:B------:R-:W-:Y:S05]  /*2ce0*/  BSYNC.RECONVERGENT B0 ;  /* 0x0000000000007941 */ /* 0x000fea0003800200 */
.L_x_1240:
        /* <DEDUP_REMOVED lines=32> */
.L_x_1243:
        /* <DEDUP_REMOVED lines=43> */
.L_x_1239:
[----:B------:R-:W-:Y:S05]  /*31a0*/  BSYNC.RECONVERGENT B1 ;  /* 0x0000000000017941 */ /* 0x000fea0003800200 */
.L_x_1238:
        /* <DEDUP_REMOVED lines=20> */
        .weak           $__internal_32_$__cuda_sm20_div_u64
        .type           $__internal_32_$__cuda_sm20_div_u64,@function
        .size           $__internal_32_$__cuda_sm20_div_u64,(.L_x_2068 - $__internal_32_$__cuda_sm20_div_u64)
$__internal_32_$__cuda_sm20_div_u64:
        /* <DEDUP_REMOVED lines=60> */
[----:B------:R-:W-:Y:S06]  /*36b0*/  RET.REL.NODEC R6 `(_ZN7cutlass13device_kernelIN5flash19FlashAttnFwdCombineIN4cute5tupleIJNS3_1CILi16EEENS5_ILi64EEEEEELi7ELi256ELi1ELb0ELb1ENS_6half_tEfNS_4arch4Sm80EEEEEvNT_6ParamsE) ;  /* 0xffffffc806507950 */ /* 0x000fec0003c3ffff */
.L_x_1244:
        /* <DEDUP_REMOVED lines=12> */
.L_x_2068:


//--------------------- .text._ZN7cutlass13device_kernelIN5flash19FlashAttnFwdCombineIN4cute5tupleIJNS3_1CILi16EEENS5_ILi64EEEEEELi6ELi256ELi1ELb0ELb1ENS_6half_tEfNS_4arch4Sm80EEEEEvNT_6ParamsE --------------------------
	.section	.text._ZN7cutlass13device_kernelIN5flash19FlashAttnFwdCombineIN4cute5tupleIJNS3_1CILi16EEENS5_ILi64EEEEEELi6ELi256ELi1ELb0ELb1ENS_6half_tEfNS_4arch4Sm80EEEEEvNT_6ParamsE,"ax",@progbits
	.align	128
.text._ZN7cutlass13device_kernelIN5flash19FlashAttnFwdCombineIN4cute5tupleIJNS3_1CILi16EEENS5_ILi64EEEEEELi6ELi256ELi1ELb0ELb1ENS_6half_tEfNS_4arch4Sm80EEEEEvNT_6ParamsE:
        .type           _ZN7cutlass13device_kernelIN5flash19FlashAttnFwdCombineIN4cute5tupleIJNS3_1CILi16EEENS5_ILi64EEEEEELi6ELi256ELi1ELb0ELb1ENS_6half_tEfNS_4arch4Sm80EEEEEvNT_6ParamsE,@function
        .size           _ZN7cutlass13device_kernelIN5flash19FlashAttnFwdCombineIN4cute5tupleIJNS3_1CILi16EEENS5_ILi64EEEEEELi6ELi256ELi1ELb0ELb1ENS_6half_tEfNS_4arch4Sm80EEEEEvNT_6ParamsE,(.L_x_2070 - _ZN7cutlass13device_kernelIN5flash19FlashAttnFwdCombineIN4cute5tupleIJNS3_1CILi16EEENS5_ILi64EEEEEELi6ELi256ELi1ELb0ELb1ENS_6half_tEfNS_4arch4Sm80EEEEEvNT_6ParamsE)
        .other          _ZN7cutlass13device_kernelIN5flash19FlashAttnFwdCombineIN4cute5tupleIJNS3_1CILi16EEENS5_ILi64EEEEEELi6ELi256ELi1ELb0ELb1ENS_6half_tEfNS_4arch4Sm80EEEEEvNT_6ParamsE,@"STO_CUDA_ENTRY STV_DEFAULT"
_ZN7cutlass13device_kernelIN5flash19FlashAttnFwdCombineIN4cute5tupleIJNS3_1CILi16EEENS5_ILi64EEEEEELi6ELi256ELi1ELb0ELb1ENS_6half_tEfNS_4arch4Sm80EEEEEvNT_6ParamsE:
        /* <DEDUP_REMOVED lines=38> */
.L_x_1246:
[----:B------:R-:W-:Y:S05]  /*0260*/  BSYNC.RECONVERGENT B0 ;  /* 0x0000000000007941 */ /* 0x000fea0003800200 */
.L_x_1245:
        /* <DEDUP_REMOVED lines=13> */
.L_x_1247:
        /* <DEDUP_REMOVED lines=8> */
.L_x_1249:
[----:B-1----:R-:W1:Y:S02]  /*03c0*/  LDC.64 R4, c[0x0][0x448] ;  /* 0x00011200ff047b82 */ /* 0x002e640000000a00 */
[----:B-1---5:R-:W-:-:S05]  /*03d0*/  IMAD.WIDE R4, R0, 0x4, R4 ;  /* 0x0000000400047825 */ /* 0x022fca00078e0204 */
[----:B------:R2:W5:Y:S01]  /*03e0*/  LDG.E R17, desc[UR38][R4.64] ;  /* 0x0000002604117981 */ /* 0x000562000c1e1900 */
[----:B------:R-:W-:Y:S05]  /*03f0*/  BRA `(.L_x_1248) ;  /* 0x0000000000087947 */ /* 0x000fea0003800000 */
.L_x_1250:
[----:B------:R-:W2:Y:S02]  /*0400*/  LDG.E R4, desc[UR38][R4.64+0x4] ;  /* 0x0000042604047981 */ /* 0x000ea4000c1e1900 */
[----:B--2---:R-:W-:-:S07]  /*0410*/  IADD3 R17, PT, PT, -R24, R4, RZ ;  /* 0x0000000418117210 */ /* 0x004fce0007ffe1ff */
.L_x_1248:
        /* <DEDUP_REMOVED lines=23> */
.L_x_1251:
        /* <DEDUP_REMOVED lines=99> */
.L_x_1253:
        /* <DEDUP_REMOVED lines=31> */
.L_x_1254:
[----:B------:R-:W-:Y:S02]  /*0db0*/  MOV R9, R17 ;  /* 0x0000001100097202 */ /* 0x000fe40000000f00 */
[----:B------:R-:W-:Y:S02]  /*0dc0*/  MOV R6, 0xde0 ;  /* 0x00000de000067802 */ /* 0x000fe40000000f00 */
[----:B------:R-:W-:Y:S05]  /*0dd0*/  CALL.REL.NOINC `($__internal_33_$__cuda_sm20_div_u64) ;  /* 0x0000001c00ac7944 */ /* 0x000fea0003c00000 */
[----:B------:R-:W-:-:S07]  /*0de0*/  MOV R3, R0 ;  /* 0x0000000000037202 */ /* 0x000fce0000000f00 */
.L_x_1255:
[----:B------:R-:W-:-:S05]  /*0df0*/  IADD3 R0, PT, PT, R8, 0x1e, RZ ;  /* 0x0000001e08007810 */ /* 0x000fca0007ffe0ff */
.L_x_1252:
        /* <DEDUP_REMOVED lines=89> */
.L_x_1257:
[----:B------:R-:W-:Y:S05]  /*1390*/  BSYNC.RECONVERGENT B0 ;  /* 0x0000000000007941 */ /* 0x000fea0003800200 */
.L_x_1256:
        /* <DEDUP_REMOVED lines=147> */
.L_x_1259:
[----:B------:R-:W-:Y:S05]  /*1cd0*/  BSYNC.RECONVERGENT B0 ;  /* 0x0000000000007941 */ /* 0x000fea0003800200 */
.L_x_1258:
        /* <DEDUP_REMOVED lines=28> */
.L_x_1264:
        /* <DEDUP_REMOVED lines=126> */
.L_x_1263:
[----:B------:R-:W-:Y:S05]  /*2680*/  BSYNC.RECONVERGENT B0 ;  /* 0x0000000000007941 */ /* 0x000fea0003800200 */
.L_x_1262:
        /* <DEDUP_REMOVED lines=32> */
.L_x_1265:
        /* <DEDUP_REMOVED lines=43> */
.L_x_1261:
[----:B------:R-:W-:Y:S05]  /*2b40*/  BSYNC.RECONVERGENT B1 ;  /* 0x0000000000017941 */ /* 0x000fea0003800200 */
.L_x_1260:
        /* <DEDUP_REMOVED lines=20> */
        .weak           $__internal_33_$__cuda_sm20_div_u64
        .type           $__internal_33_$__cuda_sm20_div_u64,@function
        .size           $__internal_33_$__cuda_sm20_div_u64,(.L_x_2070 - $__internal_33_$__cuda_sm20_div_u64)
$__internal_33_$__cuda_sm20_div_u64:
        /* <DEDUP_REMOVED lines=60> */
[----:B------:R-:W-:Y:S06]  /*3050*/  RET.REL.NODEC R6 `(_ZN7cutlass13device_kernelIN5flash19FlashAttnFwdCombineIN4cute5tupleIJNS3_1CILi16EEENS5_ILi64EEEEEELi6ELi256ELi1ELb0ELb1ENS_6half_tEfNS_4arch4Sm80EEEEEvNT_6ParamsE) ;  /* 0xffffffcc06e87950 */ /* 0x000fec0003c3ffff */
.L_x_1266:
        /* <DEDUP_REMOVED lines=10> */
.L_x_2070:


//--------------------- .text._ZN7cutlass13device_kernelIN5flash19FlashAttnFwdCombineIN4cute5tupleIJNS3_1CILi16EEENS5_ILi64EEEEEELi5ELi256ELi1ELb0ELb1ENS_6half_tEfNS_4arch4Sm80EEEEEvNT_6ParamsE --------------------------
	.section	.text._ZN7cutlass13device_kernelIN5flash19FlashAttnFwdCombineIN4cute5tupleIJNS3_1CILi16EEENS5_ILi64EEEEEELi5ELi256ELi1ELb0ELb1ENS_6half_tEfNS_4arch4Sm80EEEEEvNT_6ParamsE,"ax",@progbits
	.align	128
.text._ZN7cutlass13device_kernelIN5flash19FlashAttnFwdCombineIN4cute5tupleIJNS3_1CILi16EEENS5_ILi64EEEEEELi5ELi256ELi1ELb0ELb1ENS_6half_tEfNS_4arch4Sm80EEEEEvNT_6ParamsE:
        .type           _ZN7cutlass13device_kernelIN5flash19FlashAttnFwdCombineIN4cute5tupleIJNS3_1CILi16EEENS5_ILi64EEEEEELi5ELi256ELi1ELb0ELb1ENS_6half_tEfNS_4arch4Sm80EEEEEvNT_6ParamsE,@function
        .size           _ZN7cutlass13device_kernelIN5flash19FlashAttnFwdCombineIN4cute5tupleIJNS3_1CILi16EEENS5_ILi64EEEEEELi5ELi256ELi1ELb0ELb1ENS_6half_tEfNS_4arch4Sm80EEEEEvNT_6ParamsE,(.L_x_2072 - _ZN7cutlass13device_kernelIN5flash19FlashAttnFwdCombineIN4cute5tupleIJNS3_1CILi16EEENS5_ILi64EEEEEELi5ELi256ELi1ELb0ELb1ENS_6half_tEfNS_4arch4Sm80EEEEEvNT_6ParamsE)
        .other          _ZN7cutlass13device_kernelIN5flash19FlashAttnFwdCombineIN4cute5tupleIJNS3_1CILi16EEENS5_ILi64EEEEEELi5ELi256ELi1ELb0ELb1ENS_6half_tEfNS_4arch4Sm80EEEEEvNT_6ParamsE,@"STO_CUDA_ENTRY STV_DEFAULT"
_ZN7cutlass13device_kernelIN5flash19FlashAttnFwdCombineIN4cute5tupleIJNS3_1CILi16EEENS5_ILi64EEEEEELi5ELi256ELi1ELb0ELb1ENS_6half_tEfNS_4arch4Sm80EEEEEvNT_6ParamsE:
        /* <DEDUP_REMOVED lines=38> */
.L_x_1268:
[----:B------:R-:W-:Y:S05]  /*0260*/  BSYNC.RECONVERGENT B0 ;  /* 0x0000000000007941 */ /* 0x000fea0003800200 */
.L_x_1267:
        /* <DEDUP_REMOVED lines=13> */
.L_x_1269:
        /* <DEDUP_REMOVED lines=8> */
.L_x_1271:
[----:B-1----:R-:W1:Y:S02]  /*03c0*/  LDC.64 R4, c[0x0][0x448] ;  /* 0x00011200ff047b82 */ /* 0x002e640000000a00 */
[----:B-1---5:R-:W-:-:S05]  /*03d0*/  IMAD.WIDE R4, R0, 0x4, R4 ;  /* 0x0000000400047825 */ /* 0x022fca00078e0204 */
[----:B------:R2:W5:Y:S01]  /*03e0*/  LDG.E R17, desc[UR38][R4.64] ;  /* 0x0000002604117981 */ /* 0x000562000c1e1900 */
[----:B------:R-:W-:Y:S05]  /*03f0*/  BRA `(.L_x_1270) ;  /* 0x0000000000087947 */ /* 0x000fea0003800000 */
.L_x_1272:
[----:B------:R-:W2:Y:S02]  /*0400*/  LDG.E R4, desc[UR38][R4.64+0x4] ;  /* 0x0000042604047981 */ /* 0x000ea4000c1e1900 */
[----:B--2---:R-:W-:-:S07]  /*0410*/  IADD3 R17, PT, PT, -R24, R4, RZ ;  /* 0x0000000418117210 */ /* 0x004fce0007ffe1ff */
.L_x_1270:
        /* <DEDUP_REMOVED lines=23> */
.L_x_1273:
        /* <DEDUP_REMOVED lines=99> */
.L_x_1275:
        /* <DEDUP_REMOVED lines=31> */
.L_x_1276:
[----:B------:R-:W-:Y:S02]  /*0db0*/  MOV R9, R17 ;  /* 0x0000001100097202 */ /* 0x000fe40000000f00 */
[----:B------:R-:W-:Y:S02]  /*0dc0*/  MOV R6, 0xde0 ;  /* 0x00000de000067802 */ /* 0x000fe40000000f00 */
[----:B------:R-:W-:Y:S05]  /*0dd0*/  CALL.REL.NOINC `($__internal_34_$__cuda_sm20_div_u64) ;  /* 0x0000001800e07944 */ /* 0x000fea0003c00000 */
[----:B------:R-:W-:-:S07]  /*0de0*/  MOV R3, R0 ;  /* 0x0000000000037202 */ /* 0x000fce0000000f00 */
.L_x_1277:
[----:B------:R-:W-:-:S05]  /*0df0*/  IADD3 R0, PT, PT, R8, 0x1e, RZ ;  /* 0x0000001e08007810 */ /* 0x000fca0007ffe0ff */
.L_x_1274:
        /* <DEDUP_REMOVED lines=57> */
.L_x_1279:
[----:B------:R-:W-:Y:S05]  /*1190*/  BSYNC.RECONVERGENT B0 ;  /* 0x0000000000007941 */ /* 0x000fea0003800200 */
.L_x_1278:
        /* <DEDUP_REMOVED lines=131> */
.L_x_1281:
[----:B------:R-:W-:Y:S05]  /*19d0*/  BSYNC.RECONVERGENT B0 ;  /* 0x0000000000007941 */ /* 0x000fea0003800200 */
.L_x_1280:
        /* <DEDUP_REMOVED lines=25> */
.L_x_1286:
        /* <DEDUP_REMOVED lines=126> */
.L_x_1285:
[----:B------:R-:W-:Y:S05]  /*2350*/  BSYNC.RECONVERGENT B0 ;  /* 0x0000000000007941 */ /* 0x000fea0003800200 */
.L_x_1284:
        /* <DEDUP_REMOVED lines=32> */
.L_x_1287:
        /* <DEDUP_REMOVED lines=43> */
.L_x_1283:
[----:B------:R-:W-:Y:S05]  /*2810*/  BSYNC.RECONVERGENT B1 ;  /* 0x0000000000017941 */ /* 0x000fea0003800200 */
.L_x_1282:
        /* <DEDUP_REMOVED lines=20> */
        .weak           $__internal_34_$__cuda_sm20_div_u64
        .type           $__internal_34_$__cuda_sm20_div_u64,@function
        .size           $__internal_34_$__cuda_sm20_div_u64,(.L_x_2072 - $__internal_34_$__cuda_sm20_div_u64)
$__internal_34_$__cuda_sm20_div_u64:
        /* <DEDUP_REMOVED lines=60> */
[----:B------:R-:W-:Y:S06]  /*2d20*/  RET.REL.NODEC R6 `(_ZN7cutlass13device_kernelIN5flash19FlashAttnFwdCombineIN4cute5tupleIJNS3_1CILi16EEENS5_ILi64EEEEEELi5ELi256ELi1ELb0ELb1ENS_6half_tEfNS_4arch4Sm80EEEEEvNT_6ParamsE) ;  /* 0xffffffd006b47950 */ /* 0x000fec0003c3ffff */
.L_x_1288:
        /* <DEDUP_REMOVED lines=13> */
.L_x_2072:


//--------------------- .text._ZN7cutlass13device_kernelIN5flash19FlashAttnFwdCombineIN4cute5tupleIJNS3_1CILi16EEENS5_ILi64EEEEEELi4ELi256ELi1ELb0ELb1ENS_6half_tEfNS_4arch4Sm80EEEEEvNT_6ParamsE --------------------------
	.section	.text._ZN7cutlass13device_kernelIN5flash19FlashAttnFwdCombineIN4cute5tupleIJNS3_1CILi16EEENS5_ILi64EEEEEELi4ELi256ELi1ELb0ELb1ENS_6half_tEfNS_4arch4Sm80EEEEEvNT_6ParamsE,"ax",@progbits
	.align	128
.text._ZN7cutlass13device_kernelIN5flash19FlashAttnFwdCombineIN4cute5tupleIJNS3_1CILi16EEENS5_ILi64EEEEEELi4ELi256ELi1ELb0ELb1ENS_6half_tEfNS_4arch4Sm80EEEEEvNT_6ParamsE:
        .type           _ZN7cutlass13device_kernelIN5flash19FlashAttnFwdCombineIN4cute5tupleIJNS3_1CILi16EEENS5_ILi64EEEEEELi4ELi256ELi1ELb0ELb1ENS_6half_tEfNS_4arch4Sm80EEEEEvNT_6ParamsE,@function
        .size           _ZN7cutlass13device_kernelIN5flash19FlashAttnFwdCombineIN4cute5tupleIJNS3_1CILi16EEENS5_ILi64EEEEEELi4ELi256ELi1ELb0ELb1ENS_6half_tEfNS_4arch4Sm80EEEEEvNT_6ParamsE,(.L_x_2074 - _ZN7cutlass13device_kernelIN5flash19FlashAttnFwdCombineIN4cute5tupleIJNS3_1CILi16EEENS5_ILi64EEEEEELi4ELi256ELi1ELb0ELb1ENS_6half_tEfNS_4arch4Sm80EEEEEvNT_6ParamsE)
        .other          _ZN7cutlass13device_kernelIN5flash19FlashAttnFwdCombineIN4cute5tupleIJNS3_1CILi16EEENS5_ILi64EEEEEELi4ELi256ELi1ELb0ELb1ENS_6half_tEfNS_4arch4Sm80EEEEEvNT_6ParamsE,@"STO_CUDA_ENTRY STV_DEFAULT"
_ZN7cutlass13device_kernelIN5flash19FlashAttnFwdCombineIN4cute5tupleIJNS3_1CILi16EEENS5_ILi64EEEEEELi4ELi256ELi1ELb0ELb1ENS_6half_tEfNS_4arch4Sm80EEEEEvNT_6ParamsE:
        /* <DEDUP_REMOVED lines=38> */
.L_x_1290:
[----:B------:R-:W-:Y:S05]  /*0260*/  BSYNC.RECONVERGENT B0 ;  /* 0x0000000000007941 */ /* 0x000fea0003800200 */
.L_x_1289:
        /* <DEDUP_REMOVED lines=13> */
.L_x_1291:
        /* <DEDUP_REMOVED lines=8> */
.L_x_1293:
[----:B-1----:R-:W1:Y:S02]  /*03c0*/  LDC.64 R4, c[0x0][0x448] ;  /* 0x00011200ff047b82 */ /* 0x002e640000000a00 */
[----:B-1---5:R-:W-:-:S05]  /*03d0*/  IMAD.WIDE R4, R0, 0x4, R4 ;  /* 0x0000000400047825 */ /* 0x022fca00078e0204 */
[----:B------:R2:W5:Y:S01]  /*03e0*/  LDG.E R17, desc[UR38][R4.64] ;  /* 0x0000002604117981 */ /* 0x000562000c1e1900 */
[----:B------:R-:W-:Y:S05]  /*03f0*/  BRA `(.L_x_1292) ;  /* 0x0000000000087947 */ /* 0x000fea0003800000 */
.L_x_1294:
[----:B------:R-:W2:Y:S02]  /*0400*/  LDG.E R4, desc[UR38][R4.64+0x4] ;  /* 0x0000042604047981 */ /* 0x000ea4000c1e1900 */
[----:B--2---:R-:W-:-:S07]  /*0410*/  IADD3 R17, PT, PT, -R24, R4, RZ ;  /* 0x0000000418117210 */ /* 0x004fce0007ffe1ff */
.L_x_1292:
        /* <DEDUP_REMOVED lines=23> */
.L_x_1295:
        /* <DEDUP_REMOVED lines=99> */
.L_x_1297:
        /* <DEDUP_REMOVED lines=31> */
.L_x_1298:
[----:B------:R-:W-:Y:S02]  /*0db0*/  MOV R9, R17 ;  /* 0x0000001100097202 */ /* 0x000fe40000000f00 */
[----:B------:R-:W-:Y:S02]  /*0dc0*/  MOV R6, 0xde0 ;  /* 0x00000de000067802 */ /* 0x000fe40000000f00 */
[----:B------:R-:W-:Y:S05]  /*0dd0*/  CALL.REL.NOINC `($__internal_35_$__cuda_sm20_div_u64) ;  /* 0x0000001800807944 */ /* 0x000fea0003c00000 */
[----:B------:R-:W-:-:S07]  /*0de0*/  MOV R3, R0 ;  /* 0x0000000000037202 */ /* 0x000fce0000000f00 */
.L_x_1299:
[----:B------:R-:W-:-:S05]  /*0df0*/  IADD3 R0, PT, PT, R8, 0x1e, RZ ;  /* 0x0000001e08007810 */ /* 0x000fca0007ffe0ff */
.L_x_1296:
        /* <DEDUP_REMOVED lines=41> */
.L_x_1302:
[----:B------:R-:W-:-:S05]  /*1090*/  MOV R4, 0xff800000 ;  /* 0xff80000000047802 */ /* 0x000fca0000000f00 */
[----:B------:R1:W-:Y:S02]  /*10a0*/  STS [R9], R4 ;  /* 0x0000000409007388 */ /* 0x0003e40000000800 */
.L_x_1301:
[----:B------:R-:W-:Y:S05]  /*10b0*/  BSYNC.RECONVERGENT B0 ;  /* 0x0000000000007941 */ /* 0x000fea0003800200 */
.L_x_1300:
        /* <DEDUP_REMOVED lines=122> */
.L_x_1304:
[----:B------:R-:W-:Y:S05]  /*1860*/  BSYNC.RECONVERGENT B0 ;  /* 0x0000000000007941 */ /* 0x000fea0003800200 */
.L_x_1303:
        /* <DEDUP_REMOVED lines=24> */
.L_x_1309:
        /* <DEDUP_REMOVED lines=126> */
.L_x_1308:
[----:B------:R-:W-:Y:S05]  /*21d0*/  BSYNC.RECONVERGENT B0 ;  /* 0x0000000000007941 */ /* 0x000fea0003800200 */
.L_x_1307:
        /* <DEDUP_REMOVED lines=32> */
.L_x_1310:
        /* <DEDUP_REMOVED lines=43> */
.L_x_1306:
[----:B------:R-:W-:Y:S05]  /*2690*/  BSYNC.RECONVERGENT B1 ;  /* 0x0000000000017941 */ /* 0x000fea0003800200 */
.L_x_1305:
        /* <DEDUP_REMOVED lines=20> */
        .weak           $__internal_35_$__cuda_sm20_div_u64
        .type           $__internal_35_$__cuda_sm20_div_u64,@function
        .size           $__internal_35_$__cuda_sm20_div_u64,(.L_x_2074 - $__internal_35_$__cuda_sm20_div_u64)
$__internal_35_$__cuda_sm20_div_u64:
        /* <DEDUP_REMOVED lines=60> */
[----:B------:R-:W-:Y:S06]  /*2ba0*/  RET.REL.NODEC R6 `(_ZN7cutlass13device_kernelIN5flash19FlashAttnFwdCombineIN4cute5tupleIJNS3_1CILi16EEENS5_ILi64EEEEEELi4ELi256ELi1ELb0ELb1ENS_6half_tEfNS_4arch4Sm80EEEEEvNT_6ParamsE) ;  /* 0xffffffd406147950 */ /* 0x000fec0003c3ffff */
.L_x_1311:
        /* <DEDUP_REMOVED lines=13> */
.L_x_2074:


//--------------------- .text._ZN7cutlass13device_kernelIN5flash19FlashAttnFwdCombineIN4cute5tupleIJNS3_1CILi8EEENS5_ILi128EEEEEELi8ELi256ELi1ELb0ELb0EffNS_4arch4Sm90EEEEEvNT_6ParamsE --------------------------
	.section	.text._ZN7cutlass13device_kernelIN5flash19FlashAttnFwdCombineIN4cute5tupleIJNS3_1CILi8EEENS5_ILi128EEEEEELi8ELi256ELi1ELb0ELb0EffNS_4arch4Sm90EEEEEvNT_6ParamsE,"ax",@progbits
	.align	128
.text._ZN7cutlass13device_kernelIN5flash19FlashAttnFwdCombineIN4cute5tupleIJNS3_1CILi8EEENS5_ILi128EEEEEELi8ELi256ELi1ELb0ELb0EffNS_4arch4Sm90EEEEEvNT_6ParamsE:
        .type           _ZN7cutlass13device_kernelIN5flash19FlashAttnFwdCombineIN4cute5tupleIJNS3_1CILi8EEENS5_ILi128EEEEEELi8ELi256ELi1ELb0ELb0EffNS_4arch4Sm90EEEEEvNT_6ParamsE,@function
        .size           _ZN7cutlass13device_kernelIN5flash19FlashAttnFwdCombineIN4cute5tupleIJNS3_1CILi8EEENS5_ILi128EEEEEELi8ELi256ELi1ELb0ELb0EffNS_4arch4Sm90EEEEEvNT_6ParamsE,(.L_x_2076 - _ZN7cutlass13device_kernelIN5flash19FlashAttnFwdCombineIN4cute5tupleIJNS3_1CILi8EEENS5_ILi128EEEEEELi8ELi256ELi1ELb0ELb0EffNS_4arch4Sm90EEEEEvNT_6ParamsE)
        .other          _ZN7cutlass13device_kernelIN5flash19FlashAttnFwdCombineIN4cute5tupleIJNS3_1CILi8EEENS5_ILi128EEEEEELi8ELi256ELi1ELb0ELb0EffNS_4arch4Sm90EEEEEvNT_6ParamsE,@"STO_CUDA_ENTRY STV_DEFAULT"
_ZN7cutlass13device_kernelIN5flash19FlashAttnFwdCombineIN4cute5tupleIJNS3_1CILi8EEENS5_ILi128EEEEEELi8ELi256ELi1ELb0ELb0EffNS_4arch4Sm90EEEEEvNT_6ParamsE:
        /* <DEDUP_REMOVED lines=38> */
.L_x_1313:
[----:B------:R-:W-:Y:S05]  /*0260*/  BSYNC.RECONVERGENT B0 ;  /* 0x0000000000007941 */ /* 0x000fea0003800200 */
.L_x_1312:
        /* <DEDUP_REMOVED lines=22> */
.L_x_1314:
        /* <DEDUP_REMOVED lines=165> */
.L_x_1316:
[----:B------:R-:W-:Y:S05]  /*0e20*/  BSYNC.RECONVERGENT B0 ;  /* 0x0000000000007941 */ /* 0x000fea0003800200 */
.L_x_1315:
        /* <DEDUP_REMOVED lines=210> */
.L_x_1318:
[----:B------:R-:W-:Y:S05]  /*1b50*/  BSYNC.RECONVERGENT B0 ;  /* 0x0000000000007941 */ /* 0x000fea0003800200 */
.L_x_1317:
[----:B------:R-:W-:Y:S01]  /*1b60*/  STS [R30], R10 ;  /* 0x0000000a1e007388 */ /* 0x000fe20000000800 */
[----:B------:R-:W-:Y:S01]  /*1b70*/  IMAD R42, R17, 0x4, R0 ;  /* 0x00000004112a7824 */ /* 0x000fe200078e0200 */
[----:B------:R-:W-:Y:S01]  /*1b80*/  BSSY.RECONVERGENT B1, `(.L_x_1319) ;  /* 0x00000f1000017945 */ /* 0x000fe20003800200 */
[----:B------:R-:W-:Y:S01]  /*1b90*/  VIADD R43, R37, 0x2020 ;  /* 0x00002020252b7836 */ /* 0x000fe20000000000 */
[----:B------:R-:W-:Y:S01]  /*1ba0*/  STS [R28], R9 ;  /* 0x000000091c007388 */ /* 0x000fe20000000800 */
[----:B------:R-:W-:-:S03]  /*1bb0*/  IMAD.IADD R49, R51, 0x1, R49 ;  /* 0x0000000133317824 */ /* 0x000fc600078e0231 */
[----:B------:R-:W-:Y:S04]  /*1bc0*/  STS [R26], R8 ;  /* 0x000000081a007388 */ /* 0x000fe80000000800 */
[----:B------:R-:W-:Y:S04]  /*1bd0*/  STS [R32+0x1000], R7 ;  /* 0x0010000720007388 */ /* 0x000fe80000000800 */
[----:B------:R2:W-:Y:S04]  /*1be0*/  STS [R30+0x1000], R6 ;  /* 0x001000061e007388 */ /* 0x0005e80000000800 */
        /* <DEDUP_REMOVED lines=17> */
[C---:B------:R-:W-:Y:S01]  /*1d00*/  ISETP.GE.AND P6, PT, R14.reuse, RZ, PT ;  /* 0x000000ff0e00720c */ /* 0x040fe20003fc6270 */
[----:B------:R-:W-:Y:S01]  /*1d10*/  IMAD.MOV.U32 R12, RZ, RZ, RZ ;  /* 0x000000ffff0c7224 */ /* 0x000fe200078e00ff */
[----:B------:R-:W-:Y:S02]  /*1d20*/  ISETP.GE.AND P4, PT, R14, RZ, PT ;  /* 0x000000ff0e00720c */ /* 0x000fe40003f86270 */
[----:B------:R-:W-:Y:S02]  /*1d30*/  CS2R R6, SRZ ;  /* 0x0000000000067805 */ /* 0x000fe4000001ff00 */
[----:B------:R-:W-:Y:S02]  /*1d40*/  LOP3.LUT R36, R3, 0xfffffffc, RZ, 0xc0, !PT ;  /* 0xfffffffc03247812 */ /* 0x000fe400078ec0ff */
[----:B------:R-:W-:-:S07]  /*1d50*/  CS2R R4, SRZ ;  /* 0x0000000000047805 */ /* 0x000fce000001ff00 */
.L_x_1323:
        /* <DEDUP_REMOVED lines=130> */
.L_x_1322:
[----:B------:R-:W-:Y:S05]  /*2580*/  BSYNC.RECONVERGENT B0 ;  /* 0x0000000000007941 */ /* 0x000fea0003800200 */
.L_x_1321:
        /* <DEDUP_REMOVED lines=37> */
.L_x_1324:
        /* <DEDUP_REMOVED lines=43> */
.L_x_1320:
[----:B------:R-:W-:Y:S05]  /*2a90*/  BSYNC.RECONVERGENT B1 ;  /* 0x0000000000017941 */ /* 0x000fea0003800200 */
.L_x_1319:
[----:B------:R-:W-:-:S04]  /*2aa0*/  ISETP.GE.AND P0, PT, R16, R13, PT ;  /* 0x0000000d1000720c */ /* 0x000fc80003f06270 */
[----:B------:R-:W-:-:S13]  /*2ab0*/  ISETP.LT.OR P0, PT, R14, RZ, P0 ;  /* 0x000000ff0e00720c */ /* 0x000fda0000701670 */
[----:B------:R-:W-:Y:S05]  /*2ac0*/  @P0 EXIT ;  /* 0x000000000000094d */ /* 0x000fea0003800000 */
[----:B------:R-:W2:Y:S01]  /*2ad0*/  LDCU.128 UR4, c[0x0][0x3f0] ;  /* 0x00007e00ff0477ac */ /* 0x000ea20008000c00 */
[----:B------:R-:W-:Y:S02]  /*2ae0*/  IADD3 R16, PT, PT, R16, R18, RZ ;  /* 0x0000001210107210 */ /* 0x000fe40007ffe0ff */
[----:B------:R-:W-:Y:S01]  /*2af0*/  MOV R17, RZ ;  /* 0x000000ff00117202 */ /* 0x000fe20000000f00 */
[----:B------:R-:W3:Y:S01]  /*2b00*/  LDCU.128 UR8, c[0x0][0x400] ;  /* 0x00008000ff0877ac */ /* 0x000ee20008000c00 */
        /* <DEDUP_REMOVED lines=13> */
[----:B------:R-:W-:Y:S01]  /*2be0*/  STG.E.128 desc[UR38][R8.64], R4 ;  /* 0x0000000408007986 */ /* 0x000fe2000c101d26 */
[----:B------:R-:W-:Y:S05]  /*2bf0*/  EXIT ;  /* 0x000000000000794d */ /* 0x000fea0003800000 */
.L_x_1325:
        /* <DEDUP_REMOVED lines=16> */
.L_x_2076:


//--------------------- .text._ZN7cutlass13device_kernelIN5flash19FlashAttnFwdCombineIN4cute5tupleIJNS3_1CILi8EEENS5_ILi128EEEEEELi7ELi256ELi1ELb0ELb0EffNS_4arch4Sm90EEEEEvNT_6ParamsE --------------------------
	.section	.text._ZN7cutlass13device_kernelIN5flash19FlashAttnFwdCombineIN4cute5tupleIJNS3_1CILi8EEENS5_ILi128EEEEEELi7ELi256ELi1ELb0ELb0EffNS_4arch4Sm90EEEEEvNT_6ParamsE,"ax",@progbits
	.align	128
.text._ZN7cutlass13device_kernelIN5flash19FlashAttnFwdCombineIN4cute5tupleIJNS3_1CILi8EEENS5_ILi128EEEEEELi7ELi256ELi1ELb0ELb0EffNS_4arch4Sm90EEEEEvNT_6ParamsE:
        .type           _ZN7cutlass13device_kernelIN5flash19FlashAttnFwdCombineIN4cute5tupleIJNS3_1CILi8EEENS5_ILi128EEEEEELi7ELi256ELi1ELb0ELb0EffNS_4arch4Sm90EEEEEvNT_6ParamsE,@function
        .size           _ZN7cutlass13device_kernelIN5flash19FlashAttnFwdCombineIN4cute5tupleIJNS3_1CILi8EEENS5_ILi128EEEEEELi7ELi256ELi1ELb0ELb0EffNS_4arch4Sm90EEEEEvNT_6ParamsE,(.L_x_2077 - _ZN7cutlass13device_kernelIN5flash19FlashAttnFwdCombineIN4cute5tupleIJNS3_1CILi8EEENS5_ILi128EEEEEELi7ELi256ELi1ELb0ELb0EffNS_4arch4Sm90EEEEEvNT_6ParamsE)
        .other          _ZN7cutlass13device_kernelIN5flash19FlashAttnFwdCombineIN4cute5tupleIJNS3_1CILi8EEENS5_ILi128EEEEEELi7ELi256ELi1ELb0ELb0EffNS_4arch4Sm90EEEEEvNT_6ParamsE,@"STO_CUDA_ENTRY STV_DEFAULT"
_ZN7cutlass13device_kernelIN5flash19FlashAttnFwdCombineIN4cute5tupleIJNS3_1CILi8EEENS5_ILi128EEEEEELi7ELi256ELi1ELb0ELb0EffNS_4arch4Sm90EEEEEvNT_6ParamsE:
        /* <DEDUP_REMOVED lines=38> */
.L_x_1327:
[----:B------:R-:W-:Y:S05]  /*0260*/  BSYNC.RECONVERGENT B0 ;  /* 0x0000000000007941 */ /* 0x000fea0003800200 */
.L_x_1326:
        /* <DEDUP_REMOVED lines=22> */
.L_x_1328:
        /* <DEDUP_REMOVED lines=115> */
.L_x_1330:
[----:B------:R-:W-:Y:S05]  /*0b00*/  BSYNC.RECONVERGENT B0 ;  /* 0x0000000000007941 */ /* 0x000fea0003800200 */
.L_x_1329:
        /* <DEDUP_REMOVED lines=177> */
.L_x_1332:
[----:B------:R-:W-:Y:S05]  /*1620*/  BSYNC.RECONVERGENT B0 ;  /* 0x0000000000007941 */ /* 0x000fea0003800200 */
.L_x_1331:
[----:B------:R-:W-:Y:S01]  /*1630*/  STS [R23], R7 ;  /* 0x0000000717007388 */ /* 0x000fe20000000800 */
[----:B------:R-:W-:Y:S01]  /*1640*/  BSSY.RECONVERGENT B1, `(.L_x_1333) ;  /* 0x00000ed000017945 */ /* 0x000fe20003800200 */
[----:B-1----:R-:W-:Y:S01]  /*1650*/  CS2R R4, SRZ ;  /* 0x0000000000047805 */ /* 0x002fe2000001ff00 */
[----:B------:R-:W-:Y:S01]  /*1660*/  VIADD R43, R37, 0x1020 ;  /* 0x00001020252b7836 */ /* 0x000fe20000000000 */
[----:B------:R1:W-:Y:S01]  /*1670*/  STS [R20], R6 ;  /* 0x0000000614007388 */ /* 0x0003e20000000800 */
[----:B------:R-:W-:-:S03]  /*1680*/  IMAD.IADD R49, R51, 0x1, R49 ;  /* 0x0000000133317824 */ /* 0x000fc600078e0231 */
[----:B------:R-:W-:Y:S04]  /*1690*/  STS [R11], R8 ;  /* 0x000000080b007388 */ /* 0x000fe80000000800 */
        /* <DEDUP_REMOVED lines=20> */
.L_x_1337:
        /* <DEDUP_REMOVED lines=130> */
.L_x_1336:
[----:B------:R-:W-:Y:S05]  /*2000*/  BSYNC.RECONVERGENT B0 ;  /* 0x0000000000007941 */ /* 0x000fea0003800200 */
.L_x_1335:
        /* <DEDUP_REMOVED lines=37> */
.L_x_1338:
        /* <DEDUP_REMOVED lines=43> */
.L_x_1334:
[----:B------:R-:W-:Y:S05]  /*2510*/  BSYNC.RECONVERGENT B1 ;  /* 0x0000000000017941 */ /* 0x000fea0003800200 */
.L_x_1333:
[----:B------:R-:W-:-:S04]  /*2520*/  ISETP.GE.AND P0, PT, R16, R13, PT ;  /* 0x0000000d1000720c */ /* 0x000fc80003f06270 */
[----:B------:R-:W-:-:S13]  /*2530*/  ISETP.LT.OR P0, PT, R14, RZ, P0 ;  /* 0x000000ff0e00720c */ /* 0x000fda0000701670 */
[----:B------:R-:W-:Y:S05]  /*2540*/  @P0 EXIT ;  /* 0x000000000000094d */ /* 0x000fea0003800000 */
[----:B------:R-:W1:Y:S01]  /*2550*/  LDCU.128 UR4, c[0x0][0x3f0] ;  /* 0x00007e00ff0477ac */ /* 0x000e620008000c00 */
[----:B------:R-:W-:Y:S02]  /*2560*/  IADD3 R16, PT, PT, R16, R18, RZ ;  /* 0x0000001210107210 */ /* 0x000fe40007ffe0ff */
[----:B------:R-:W-:Y:S01]  /*2570*/  MOV R17, RZ ;  /* 0x000000ff00117202 */ /* 0x000fe20000000f00 */
[----:B------:R-:W2:Y:S01]  /*2580*/  LDCU.128 UR8, c[0x0][0x400] ;  /* 0x00008000ff0877ac */ /* 0x000ea20008000c00 */
        /* <DEDUP_REMOVED lines=15> */
.L_x_1339:
        /* <DEDUP_REMOVED lines=16> */
.L_x_2077:


//--------------------- .text._ZN7cutlass13device_kernelIN5flash19FlashAttnFwdCombineIN4cute5tupleIJNS3_1CILi8EEENS5_ILi128EEEEEELi6ELi256ELi1ELb0ELb0EffNS_4arch4Sm90EEEEEvNT_6ParamsE --------------------------
	.section	.text._ZN7cutlass13device_kernelIN5flash19FlashAttnFwdCombineIN4cute5tupleIJNS3_1CILi8EEENS5_ILi128EEEEEELi6ELi256ELi1ELb0ELb0EffNS_4arch4Sm90EEEEEvNT_6ParamsE,"ax",@progbits
	.align	128
.text._ZN7cutlass13device_kernelIN5flash19FlashAttnFwdCombineIN4cute5tupleIJNS3_1CILi8EEENS5_ILi128EEEEEELi6ELi256ELi1ELb0ELb0EffNS_4arch4Sm90EEEEEvNT_6ParamsE:
        .type           _ZN7cutlass13device_kernelIN5flash19FlashAttnFwdCombineIN4cute5tupleIJNS3_1CILi8EEENS5_ILi128EEEEEELi6ELi256ELi1ELb0ELb0EffNS_4arch4Sm90EEEEEvNT_6ParamsE,@function
        .size           _ZN7cutlass13device_kernelIN5flash19FlashAttnFwdCombineIN4cute5tupleIJNS3_1CILi8EEENS5_ILi128EEEEEELi6ELi256ELi1ELb0ELb0EffNS_4arch4Sm90EEEEEvNT_6ParamsE,(.L_x_2078 - _ZN7cutlass13device_kernelIN5flash19FlashAttnFwdCombineIN4cute5tupleIJNS3_1CILi8EEENS5_ILi128EEEEEELi6ELi256ELi1ELb0ELb0EffNS_4arch4Sm90EEEEEvNT_6ParamsE)
        .other          _ZN7cutlass13device_kernelIN5flash19FlashAttnFwdCombineIN4cute5tupleIJNS3_1CILi8EEENS5_ILi128EEEEEELi6ELi256ELi1ELb0ELb0EffNS_4arch4Sm90EEEEEvNT_6ParamsE,@"STO_CUDA_ENTRY STV_DEFAULT"
_ZN7cutlass13device_kernelIN5flash19FlashAttnFwdCombineIN4cute5tupleIJNS3_1CILi8EEENS5_ILi128EEEEEELi6ELi256ELi1ELb0ELb0EffNS_4arch4Sm90EEEEEvNT_6ParamsE:
        /* <DEDUP_REMOVED lines=38> */
.L_x_1341:
[----:B------:R-:W-:Y:S05]  /*0260*/  BSYNC.RECONVERGENT B0 ;  /* 0x0000000000007941 */ /* 0x000fea0003800200 */
.L_x_1340:
        /* <DEDUP_REMOVED lines=22> */
.L_x_1342:
        /* <DEDUP_REMOVED lines=75> */
.L_x_1344:
[----:B------:R-:W-:Y:S05]  /*0880*/  BSYNC.RECONVERGENT B0 ;  /* 0x0000000000007941 */ /* 0x000fea0003800200 */
.L_x_1343:
        /* <DEDUP_REMOVED lines=155> */
.L_x_1346:
[----:B------:R-:W-:Y:S05]  /*1240*/  BSYNC.RECONVERGENT B0 ;  /* 0x0000000000007941 */ /* 0x000fea0003800200 */
.L_x_1345:
[----:B------:R-:W-:Y:S01]  /*1250*/  STS [R10], R6 ;  /* 0x000000060a007388 */ /* 0x000fe20000000800 */
[----:B------:R-:W-:Y:S01]  /*1260*/  BSSY.RECONVERGENT B1, `(.L_x_1347) ;  /* 0x00000eb000017945 */ /* 0x000fe20003800200 */
[----:B--2---:R-:W-:Y:S01]  /*1270*/  CS2R R4, SRZ ;  /* 0x0000000000047805 */ /* 0x004fe2000001ff00 */
[----:B------:R-:W-:Y:S01]  /*1280*/  VIADD R43, R37, 0x820 ;  /* 0x00000820252b7836 */ /* 0x000fe20000000000 */
[----:B------:R2:W-:Y:S01]  /*1290*/  @!P1 STS [R42+0x800], R7 ;  /* 0x000800072a009388 */ /* 0x0005e20000000800 */
[----:B------:R-:W-:Y:S01]  /*12a0*/  IMAD.IADD R49, R51, 0x1, R49 ;  /* 0x0000000133317824 */ /* 0x000fe200078e0231 */
[----:B------:R-:W-:Y:S01]  /*12b0*/  BAR.SYNC.DEFER_BLOCKING 0x0 ;  /* 0x0000000000007b1d */ /* 0x000fe20000010000 */
[----:B--2---:R-:W-:-:S05]  /*12c0*/  CS2R R6, SRZ ;  /* 0x0000000000067805 */ /* 0x004fca000001ff00 */
[----:B------:R-:W2:Y:S02]  /*12d0*/  LDS R42, [R42+0x800] ;  /* 0x000800002a2a7984 */ /* 0x000ea40000000800 */
[----:B--2---:R-:W-:-:S13]  /*12e0*/  ISETP.GE.AND P0, PT, R42, RZ, PT ;  /* 0x000000ff2a00720c */ /* 0x004fda0003f06270 */
[----:B------:R-:W-:Y:S05]  /*12f0*/  @!P0 BRA `(.L_x_1348) ;  /* 0x0000000c00848947 */ /* 0x000fea0003800000 */
[C---:B------:R-:W-:Y:S01]  /*1300*/  ISETP.GE.U32.AND P0, PT, R42.reuse, 0x3, PT ;  /* 0x000000032a00780c */ /* 0x040fe20003f06070 */
[----:B-1----:R-:W-:Y:S01]  /*1310*/  VIADD R3, R42, 0x1 ;  /* 0x000000012a037836 */ /* 0x002fe20000000000 */
        /* <DEDUP_REMOVED lines=12> */
.L_x_1351:
        /* <DEDUP_REMOVED lines=130> */
.L_x_1350:
[----:B------:R-:W-:Y:S05]  /*1c00*/  BSYNC.RECONVERGENT B0 ;  /* 0x0000000000007941 */ /* 0x000fea0003800200 */
.L_x_1349:
        /* <DEDUP_REMOVED lines=37> */
.L_x_1352:
        /* <DEDUP_REMOVED lines=43> */
.L_x_1348:
[----:B------:R-:W-:Y:S05]  /*2110*/  BSYNC.RECONVERGENT B1 ;  /* 0x0000000000017941 */ /* 0x000fea0003800200 */
.L_x_1347:
        /* <DEDUP_REMOVED lines=12> */
[----:B-1----:R-:W-:Y:S01]  /*21e0*/  IADD3 R3, PT, PT, R17, R40, RZ ;  /* 0x0000002811037210 */ /* 0x002fe20007ffe0ff */
        /* <DEDUP_REMOVED lines=9> */
.L_x_1353:
        /* <DEDUP_REMOVED lines=16> */
.L_x_2078:


//--------------------- .text._ZN7cutlass13device_kernelIN5flash19FlashAttnFwdCombineIN4cute5tupleIJNS3_1CILi8EEENS5_ILi128EEEEEELi5ELi256ELi1ELb0ELb0EffNS_4arch4Sm90EEEEEvNT_6ParamsE --------------------------
	.section	.text._ZN7cutlass13device_kernelIN5flash19FlashAttnFwdCombineIN4cute5tupleIJNS3_1CILi8EEENS5_ILi128EEEEEELi5ELi256ELi1ELb0ELb0EffNS_4arch4Sm90EEEEEvNT_6ParamsE,"ax",@progbits
	.align	128
.text._ZN7cutlass13device_kernelIN5flash19FlashAttnFwdCombineIN4cute5tupleIJNS3_1CILi8EEENS5_ILi128EEEEEELi5ELi256ELi1ELb0ELb0EffNS_4arch4Sm90EEEEEvNT_6ParamsE:
        .type           _ZN7cutlass13device_kernelIN5flash19FlashAttnFwdCombineIN4cute5tupleIJNS3_1CILi8EEENS5_ILi128EEEEEELi5ELi256ELi1ELb0ELb0EffNS_4arch4Sm90EEEEEvNT_6ParamsE,@function
        .size           _ZN7cutlass13device_kernelIN5flash19FlashAttnFwdCombineIN4cute5tupleIJNS3_1CILi8EEENS5_ILi128EEEEEELi5ELi256ELi1ELb0ELb0EffNS_4arch4Sm90EEEEEvNT_6ParamsE,(.L_x_2079 - _ZN7cutlass13device_kernelIN5flash19FlashAttnFwdCombineIN4cute5tupleIJNS3_1CILi8EEENS5_ILi128EEEEEELi5ELi256ELi1ELb0ELb0EffNS_4arch4Sm90EEEEEvNT_6ParamsE)
        .other          _ZN7cutlass13device_kernelIN5flash19FlashAttnFwdCombineIN4cute5tupleIJNS3_1CILi8EEENS5_ILi128EEEEEELi5ELi256ELi1ELb0ELb0EffNS_4arch4Sm90EEEEEvNT_6ParamsE,@"STO_CUDA_ENTRY STV_DEFAULT"
_ZN7cutlass13device_kernelIN5flash19FlashAttnFwdCombineIN4cute5tupleIJNS3_1CILi8EEENS5_ILi128EEEEEELi5ELi256ELi1ELb0ELb0EffNS_4arch4Sm90EEEEEvNT_6ParamsE:
        /* <DEDUP_REMOVED lines=38> */
.L_x_1355:
[----:B------:R-:W-:Y:S05]  /*0260*/  BSYNC.RECONVERGENT B0 ;  /* 0x0000000000007941 */ /* 0x000fea0003800200 */
.L_x_1354:
        /* <DEDUP_REMOVED lines=22> */
.L_x_1356:
        /* <DEDUP_REMOVED lines=47> */
.L_x_1359:
[----:B------:R-:W-:-:S05]  /*06c0*/  MOV R3, 0xff800000 ;  /* 0xff80000000037802 */ /* 0x000fca0000000f00 */
[----:B------:R3:W-:Y:S02]  /*06d0*/  STS [R0], R3 ;  /* 0x0000000300007388 */ /* 0x0007e40000000800 */
.L_x_1358:
[----:B------:R-:W-:Y:S05]  /*06e0*/  BSYNC.RECONVERGENT B0 ;  /* 0x0000000000007941 */ /* 0x000fea0003800200 */
.L_x_1357:
        /* <DEDUP_REMOVED lines=143> */
.L_x_1361:
[----:B------:R-:W-:Y:S05]  /*0fe0*/  BSYNC.RECONVERGENT B0 ;  /* 0x0000000000007941 */ /* 0x000fea0003800200 */
.L_x_1360:
[----:B------:R3:W-:Y:S01]  /*0ff0*/  @!P1 STS [R42+0x400], R7 ;  /* 0x000400072a009388 */ /* 0x0007e20000000800 */
[----:B------:R-:W-:Y:S01]  /*1000*/  BSSY.RECONVERGENT B1, `(.L_x_1362) ;  /* 0x00000ea000017945 */ /* 0x000fe20003800200 */
[----:B------:R-:W-:Y:S01]  /*1010*/  CS2R R4, SRZ ;  /* 0x0000000000047805 */ /* 0x000fe2000001ff00 */
[----:B------:R-:W-:Y:S01]  /*1020*/  IMAD.IADD R53, R51, 0x1, R52 ;  /* 0x0000000133357824 */ /* 0x000fe200078e0234 */
[----:B------:R-:W-:Y:S01]  /*1030*/  BAR.SYNC.DEFER_BLOCKING 0x0 ;  /* 0x0000000000007b1d */ /* 0x000fe20000010000 */
[----:B------:R-:W-:Y:S01]  /*1040*/  VIADD R43, R37, 0x420 ;  /* 0x00000420252b7836 */ /* 0x000fe20000000000 */
[----:B---3--:R-:W-:-:S04]  /*1050*/  CS2R R6, SRZ ;  /* 0x0000000000067805 */ /* 0x008fc8000001ff00 */
[----:B------:R-:W3:Y:S02]  /*1060*/  LDS R42, [R42+0x400] ;  /* 0x000400002a2a7984 */ /* 0x000ee40000000800 */
[----:B---3--:R-:W-:-:S13]  /*1070*/  ISETP.GE.AND P0, PT, R42, RZ, PT ;  /* 0x000000ff2a00720c */ /* 0x008fda0003f06270 */
        /* <DEDUP_REMOVED lines=15> */
.L_x_1366:
[----:B------:R-:W-:Y:S01]  /*1170*/  SHF.R.U32.HI R3, RZ, 0x2, R12 ;  /* 0x00000002ff037819 */ /* 0x000fe2000001160c */
[C---:B------:R-:W-:Y:S02]  /*1180*/  VIADD R9, R12.reuse, 0x3 ;  /* 0x000000030c097836 */ /* 0x040fe40000000000 */
[C---:B------:R-:W-:Y:S02]  /*1190*/  VIADD R26, R12.reuse, 0x5 ;  /* 0x000000050c1a7836 */ /* 0x040fe40000000000 */
[C---:B------:R-:W-:Y:S01]  /*11a0*/  VIADD R49, R12.reuse, 0x4 ;  /* 0x000000040c317836 */ /* 0x040fe20000000000 */
[CC--:B------:R-:W-:Y:S01]  /*11b0*/  ISETP.GT.OR P0, PT, R9.reuse, R42.reuse, !P6 ;  /* 0x0000002a0900720c */ /* 0x0c0fe20007704670 */
[----:B--2---:R-:W-:Y:S01]  /*11c0*/  IMAD.SHL.U32 R8, R12, 0x8, RZ ;  /* 0x000000080c087824 */ /* 0x004fe200078e00ff */
        /* <DEDUP_REMOVED lines=124> */
.L_x_1365:
[----:B------:R-:W-:Y:S05]  /*1990*/  BSYNC.RECONVERGENT B0 ;  /* 0x0000000000007941 */ /* 0x000fea0003800200 */
.L_x_1364:
        /* <DEDUP_REMOVED lines=37> */
.L_x_1367:
        /* <DEDUP_REMOVED lines=43> */
.L_x_1363:
[----:B------:R-:W-:Y:S05]  /*1ea0*/  BSYNC.RECONVERGENT B1 ;  /* 0x0000000000017941 */ /* 0x000fea0003800200 */
.L_x_1362:
[----:B------:R-:W-:-:S04]  /*1eb0*/  ISETP.GE.AND P0, PT, R16, R13, PT ;  /* 0x0000000d1000720c */ /* 0x000fc80003f06270 */
[----:B------:R-:W-:-:S13]  /*1ec0*/  ISETP.LT.OR P0, PT, R14, RZ, P0 ;  /* 0x000000ff0e00720c */ /* 0x000fda0000701670 */
[----:B------:R-:W-:Y:S05]  /*1ed0*/  @P0 EXIT ;  /* 0x000000000000094d */ /* 0x000fea0003800000 */
[----:B------:R-:W3:Y:S01]  /*1ee0*/  LDCU.128 UR4, c[0x0][0x3f0] ;  /* 0x00007e00ff0477ac */ /* 0x000ee20008000c00 */
[----:B------:R-:W-:Y:S02]  /*1ef0*/  IADD3 R16, PT, PT, R16, R18, RZ ;  /* 0x0000001210107210 */ /* 0x000fe40007ffe0ff */
[----:B------:R-:W-:Y:S01]  /*1f00*/  MOV R17, RZ ;  /* 0x000000ff00117202 */ /* 0x000fe20000000f00 */
[----:B------:R-:W4:Y:S01]  /*1f10*/  LDCU.128 UR8, c[0x0][0x400] ;  /* 0x00008000ff0877ac */ /* 0x000f220008000c00 */
[----:B---3--:R-:W-:Y:S02]  /*1f20*/  IMAD R40, R40, UR6, RZ ;  /* 0x0000000628287c24 */ /* 0x008fe4000f8e02ff */
[----:B------:R-:W-:-:S04]  /*1f30*/  IMAD.WIDE.U32 R16, R41, UR6, R16 ;  /* 0x0000000629107c25 */ /* 0x000fc8000f8e0010 */
[----:B------:R-:W-:Y:S01]  /*1f40*/  IMAD R40, R41, UR7, R40 ;  /* 0x0000000729287c24 */ /* 0x000fe2000f8e0228 */
[----:B------:R-:W-:Y:S01]  /*1f50*/  MOV R2, R16 ;  /* 0x0000001000027202 */ /* 0x000fe20000000f00 */
[----:B----4-:R-:W-:-:S03]  /*1f60*/  IMAD R39, R39, UR10, RZ ;  /* 0x0000000a27277c24 */ /* 0x010fc6000f8e02ff */
[----:B-1----:R-:W-:Y:S01]  /*1f70*/  IADD3 R3, PT, PT, R17, R40, RZ ;  /* 0x0000002811037210 */ /* 0x002fe20007ffe0ff */
[----:B------:R-:W-:Y:S02]  /*1f80*/  IMAD R39, R38, UR11, R39 ;  /* 0x0000000b26277c24 */ /* 0x000fe4000f8e0227 */
[----:B------:R-:W-:-:S04]  /*1f90*/  IMAD.WIDE.U32 R2, R14, UR8, R2 ;  /* 0x000000080e027c25 */ /* 0x000fc8000f8e0002 */
[----:B------:R-:W-:Y:S02]  /*1fa0*/  IMAD R3, R14, UR9, R3 ;  /* 0x000000090e037c24 */ /* 0x000fe4000f8e0203 */
[----:B------:R-:W-:-:S03]  /*1fb0*/  IMAD.WIDE.U32 R2, R38, UR10, R2 ;  /* 0x0000000a26027c25 */ /* 0x000fc6000f8e0002 */
[----:B--2---:R-:W-:Y:S02]  /*1fc0*/  LEA R8, P0, R2, UR4, 0x2 ;  /* 0x0000000402087c11 */ /* 0x004fe4000f8010ff */
[----:B------:R-:W-:-:S04]  /*1fd0*/  IADD3 R39, PT, PT, R3, R39, RZ ;  /* 0x0000002703277210 */ /* 0x000fc80007ffe0ff */
[----:B------:R-:W-:-:S05]  /*1fe0*/  LEA.HI.X R9, R2, UR5, R39, 0x2, P0 ;  /* 0x0000000502097c11 */ /* 0x000fca00080f1427 */
[----:B------:R-:W-:Y:S01]  /*1ff0*/  STG.E.128 desc[UR38][R8.64], R4 ;  /* 0x0000000408007986 */ /* 0x000fe2000c101d26 */
[----:B------:R-:W-:Y:S05]  /*2000*/  EXIT ;  /* 0x000000000000794d */ /* 0x000fea0003800000 */
.L_x_1368:
        /* <DEDUP_REMOVED lines=15> */
.L_x_2079:


//--------------------- .text._ZN7cutlass13device_kernelIN5flash19FlashAttnFwdCombineIN4cute5tupleIJNS3_1CILi8EEENS5_ILi128EEEEEELi8ELi256ELi1ELb0ELb1EffNS_4arch4Sm90EEEEEvNT_6ParamsE --------------------------
	.section	.text._ZN7cutlass13device_kernelIN5flash19FlashAttnFwdCombineIN4cute5tupleIJNS3_1CILi8EEENS5_ILi128EEEEEELi8ELi256ELi1ELb0ELb1EffNS_4arch4Sm90EEEEEvNT_6ParamsE,"ax",@progbits
	.align	128
.text._ZN7cutlass13device_kernelIN5flash19FlashAttnFwdCombineIN4cute5tupleIJNS3_1CILi8EEENS5_ILi128EEEEEELi8ELi256ELi1ELb0ELb1EffNS_4arch4Sm90EEEEEvNT_6ParamsE:
        .type           _ZN7cutlass13device_kernelIN5flash19FlashAttnFwdCombineIN4cute5tupleIJNS3_1CILi8EEENS5_ILi128EEEEEELi8ELi256ELi1ELb0ELb1EffNS_4arch4Sm90EEEEEvNT_6ParamsE,@function
        .size           _ZN7cutlass13device_kernelIN5flash19FlashAttnFwdCombineIN4cute5tupleIJNS3_1CILi8EEENS5_ILi128EEEEEELi8ELi256ELi1ELb0ELb1EffNS_4arch4Sm90EEEEEvNT_6ParamsE,(.L_x_2080 - _ZN7cutlass13device_kernelIN5flash19FlashAttnFwdCombineIN4cute5tupleIJNS3_1CILi8EEENS5_ILi128EEEEEELi8ELi256ELi1ELb0ELb1EffNS_4arch4Sm90EEEEEvNT_6ParamsE)
        .other          _ZN7cutlass13device_kernelIN5flash19FlashAttnFwdCombineIN4cute5tupleIJNS3_1CILi8EEENS5_ILi128EEEEEELi8ELi256ELi1ELb0ELb1EffNS_4arch4Sm90EEEEEvNT_6ParamsE,@"STO_CUDA_ENTRY STV_DEFAULT"
_ZN7cutlass13device_kernelIN5flash19FlashAttnFwdCombineIN4cute5tupleIJNS3_1CILi8EEENS5_ILi128EEEEEELi8ELi256ELi1ELb0ELb1EffNS_4arch4Sm90EEEEEvNT_6ParamsE:
        /* <DEDUP_REMOVED lines=38> */
.L_x_1370:
[----:B------:R-:W-:Y:S05]  /*0260*/  BSYNC.RECONVERGENT B0 ;  /* 0x0000000000007941 */ /* 0x000fea0003800200 */
.L_x_1369:
        /* <DEDUP_REMOVED lines=13> */
.L_x_1371:
        /* <DEDUP_REMOVED lines=8> */
.L_x_1373:
[----:B-1----:R-:W1:Y:S02]  /*03c0*/  LDC.64 R4, c[0x0][0x448] ;  /* 0x00011200ff047b82 */ /* 0x002e640000000a00 */
[----:B-1---5:R-:W-:-:S05]  /*03d0*/  IMAD.WIDE R4, R0, 0x4, R4 ;  /* 0x0000000400047825 */ /* 0x022fca00078e0204 */
[----:B------:R2:W5:Y:S01]  /*03e0*/  LDG.E R17, desc[UR38][R4.64] ;  /* 0x0000002604117981 */ /* 0x000562000c1e1900 */
[----:B------:R-:W-:Y:S05]  /*03f0*/  BRA `(.L_x_1372) ;  /* 0x0000000000087947 */ /* 0x000fea0003800000 */
.L_x_1374:
[----:B------:R-:W2:Y:S02]  /*0400*/  LDG.E R4, desc[UR38][R4.64+0x4] ;  /* 0x0000042604047981 */ /* 0x000ea4000c1e1900 */
[----:B--2---:R-:W-:-:S07]  /*0410*/  IADD3 R17, PT, PT, -R24, R4, RZ ;  /* 0x0000000418117210 */ /* 0x004fce0007ffe1ff */
.L_x_1372:
        /* <DEDUP_REMOVED lines=23> */
.L_x_1375:
        /* <DEDUP_REMOVED lines=99> */
.L_x_1377:
        /* <DEDUP_REMOVED lines=31> */
.L_x_1378:
[----:B------:R-:W-:Y:S02]  /*0db0*/  MOV R9, R17 ;  /* 0x0000001100097202 */ /* 0x000fe40000000f00 */
[----:B------:R-:W-:Y:S02]  /*0dc0*/  MOV R6, 0xde0 ;  /* 0x00000de000067802 */ /* 0x000fe40000000f00 */
[----:B------:R-:W-:Y:S05]  /*0dd0*/  CALL.REL.NOINC `($__internal_36_$__cuda_sm20_div_u64) ;  /* 0x0000002400b07944 */ /* 0x000fea0003c00000 */
[----:B------:R-:W-:-:S07]  /*0de0*/  MOV R3, R0 ;  /* 0x0000000000037202 */ /* 0x000fce0000000f00 */
.L_x_1379:
[----:B------:R-:W-:-:S05]  /*0df0*/  IADD3 R0, PT, PT, R8, 0x1e, RZ ;  /* 0x0000001e08007810 */ /* 0x000fca0007ffe0ff */
.L_x_1376:
        /* <DEDUP_REMOVED lines=161> */
.L_x_1381:
[----:B------:R-:W-:Y:S05]  /*1810*/  BSYNC.RECONVERGENT B0 ;  /* 0x0000000000007941 */ /* 0x000fea0003800200 */
.L_x_1380:
        /* <DEDUP_REMOVED lines=30> */
[----:B---3--:R-:W-:Y:S01]  /*1a00*/  IMAD R20, R39, UR4, RZ ;  /* 0x0000000427147c24 */ /* 0x008fe2000f8e02ff */
[----:B------:R-:W1:Y:S01]  /*1a10*/  @!P0 LDC.64 R8, c[0x0][0x3a8] ;  /* 0x0000ea00ff088b82 */ /* 0x000e620000000a00 */
[----:B------:R-:W-:-:S04]  /*1a20*/  IMAD.WIDE.U32 R12, R38, UR4, R18 ;  /* 0x00000004260c7c25 */ /* 0x000fc8000f8e0012 */
[----:B------:R-:W-:Y:S01]  /*1a30*/  IMAD R20, R38, UR5, R20 ;  /* 0x0000000526147c24 */ /* 0x000fe2000f8e0214 */
[----:B------:R-:W3:Y:S02]  /*1a40*/  LDCU.64 UR4, c[0x0][0x380] ;  /* 0x00007000ff0477ac */ /* 0x000ee40008000a00 */
[----:B--2---:R-:W2:Y:S01]  /*1a50*/  @!P4 LDC.64 R6, c[0x0][0x3a8] ;  /* 0x0000ea00ff06cb82 */ /* 0x004ea20000000a00 */
[----:B------:R-:W-:Y:S02]  /*1a60*/  IMAD.IADD R21, R13, 0x1, R20 ;  /* 0x000000010d157824 */ /* 0x000fe400078e0214 */
[----:B------:R-:W-:Y:S01]  /*1a70*/  IMAD.MOV.U32 R20, RZ, RZ, R12 ;  /* 0x000000ffff147224 */ /* 0x000fe200078e000c */
[----:B------:R-:W-:Y:S01]  /*1a80*/  SHF.R.U32.HI R12, RZ, 0x2, R2 ;  /* 0x00000002ff0c7819 */ /* 0x000fe20000011602 */
[----:B------:R-:W-:Y:S02]  /*1a90*/  IMAD.SHL.U32 R13, R2, 0x8, RZ ;  /* 0x00000008020d7824 */ /* 0x000fe400078e00ff */
[----:B------:R-:W-:Y:S01]  /*1aa0*/  IMAD.WIDE.U32 R20, R3, UR6, R20 ;  /* 0x0000000603147c25 */ /* 0x000fe2000f8e0014 */
[----:B----4-:R-:W-:-:S03]  /*1ab0*/  LEA R0, R0, R4, 0x18 ;  /* 0x0000000400007211 */ /* 0x010fc600078ec0ff */
[----:B------:R-:W-:Y:S01]  /*1ac0*/  IMAD.IADD R42, R48, 0x1, R21 ;  /* 0x00000001302a7824 */ /* 0x000fe200078e0215 */
[----:B------:R-:W-:Y:S01]  /*1ad0*/  LOP3.LUT R13, R13, 0xf8, RZ, 0xc0, !PT ;  /* 0x000000f80d0d7812 */ /* 0x000fe200078ec0ff */
[----:B------:R-:W-:Y:S01]  /*1ae0*/  IMAD R17, R2, 0x10, R0 ;  /* 0x0000001002117824 */ /* 0x000fe200078e0200 */
[C---:B---3--:R-:W-:Y:S02]  /*1af0*/  LEA R43, P3, R20.reuse, UR4, 0x2 ;  /* 0x00000004142b7c11 */ /* 0x048fe4000f8610ff */
[C---:B-1----:R-:W-:Y:S02]  /*1b00*/  @!P0 IADD3 R8, P1, PT, R15.reuse, R8, RZ ;  /* 0x000000080f088210 */ /* 0x042fe40007f3e0ff */
[----:B------:R-:W-:Y:S02]  /*1b10*/  LEA.HI.X R42, R20, UR5, R42, 0x2, P3 ;  /* 0x00000005142a7c11 */ /* 0x000fe400098f142a */
[----:B------:R-:W-:Y:S01]  /*1b20*/  @!P0 LEA R20, P3, R15, R43, 0x2 ;  /* 0x0000002b0f148211 */ /* 0x000fe200078610ff */
[----:B------:R-:W-:Y:S01]  /*1b30*/  @!P0 IMAD.X R9, RZ, RZ, R9, P1 ;  /* 0x000000ffff098224 */ /* 0x000fe200008e0609 */
[----:B--2---:R-:W-:-:S02]  /*1b40*/  @!P4 LEA R4, P2, R6, R15, 0x1 ;  /* 0x0000000f0604c211 */ /* 0x004fc400078408ff */
        /* <DEDUP_REMOVED lines=148> */
.L_x_1383:
[----:B------:R-:W-:Y:S05]  /*2490*/  BSYNC.RECONVERGENT B0 ;  /* 0x0000000000007941 */ /* 0x000fea0003800200 */
.L_x_1382:
[----:B------:R-:W-:Y:S01]  /*24a0*/  STS [R36], R21 ;  /* 0x0000001524007388 */ /* 0x000fe20000000800 */
[----:B------:R-:W-:Y:S01]  /*24b0*/  IMAD R37, R16, 0x4, R0 ;  /* 0x0000000410257824 */ /* 0x000fe200078e0200 */
[----:B------:R-:W-:Y:S01]  /*24c0*/  BSSY.RECONVERGENT B1, `(.L_x_1384) ;  /* 0x00000eb000017945 */ /* 0x000fe20003800200 */
[----:B------:R-:W-:Y:S01]  /*24d0*/  VIADD R40, R17, 0x2020 ;  /* 0x0000202011287836 */ /* 0x000fe20000000000 */
[----:B------:R-:W-:Y:S01]  /*24e0*/  STS [R34], R20 ;  /* 0x0000001422007388 */ /* 0x000fe20000000800 */
[----:B------:R-:W-:-:S03]  /*24f0*/  IMAD.IADD R49, R47, 0x1, R48 ;  /* 0x000000012f317824 */ /* 0x000fc600078e0230 */
[----:B------:R-:W-:Y:S04]  /*2500*/  STS [R32], R13 ;  /* 0x0000000d20007388 */ /* 0x000fe80000000800 */
[----:B------:R-:W-:Y:S04]  /*2510*/  STS [R30], R9 ;  /* 0x000000091e007388 */ /* 0x000fe80000000800 */
[----:B------:R-:W-:Y:S04]  /*2520*/  STS [R36+0x1000], R8 ;  /* 0x0010000824007388 */ /* 0x000fe80000000800 */
[----:B------:R-:W-:Y:S04]  /*2530*/  STS [R34+0x1000], R7 ;  /* 0x0010000722007388 */ /* 0x000fe80000000800 */
[----:B------:R2:W-:Y:S04]  /*2540*/  STS [R32+0x1000], R6 ;  /* 0x0010000620007388 */ /* 0x0005e80000000800 */
[----:B------:R3:W-:Y:S04]  /*2550*/  STS [R30+0x1000], R4 ;  /* 0x001000041e007388 */ /* 0x0007e80000000800 */
        /* <DEDUP_REMOVED lines=20> */
.L_x_1388:
        /* <DEDUP_REMOVED lines=129> */
.L_x_1387:
[----:B------:R-:W-:Y:S05]  /*2eb0*/  BSYNC.RECONVERGENT B0 ;  /* 0x0000000000007941 */ /* 0x000fea0003800200 */
.L_x_1386:
        /* <DEDUP_REMOVED lines=32> */
.L_x_1389:
        /* <DEDUP_REMOVED lines=43> */
.L_x_1385:
[----:B------:R-:W-:Y:S05]  /*3370*/  BSYNC.RECONVERGENT B1 ;  /* 0x0000000000017941 */ /* 0x000fea0003800200 */
.L_x_1384:
[----:B------:R-:W-:-:S04]  /*3380*/  ISETP.GE.AND P0, PT, R15, R14, PT ;  /* 0x0000000e0f00720c */ /* 0x000fc80003f06270 */
[----:B------:R-:W-:-:S13]  /*3390*/  ISETP.LT.OR P0, PT, R10, RZ, P0 ;  /* 0x000000ff0a00720c */ /* 0x000fda0000701670 */
[----:B------:R-:W-:Y:S05]  /*33a0*/  @P0 EXIT ;  /* 0x000000000000094d */ /* 0x000fea0003800000 */
[----:B------:R-:W2:Y:S01]  /*33b0*/  LDCU.128 UR4, c[0x0][0x3f0] ;  /* 0x00007e00ff0477ac */ /* 0x000ea20008000c00 */
[----:B------:R-:W-:Y:S02]  /*33c0*/  IADD3 R18, PT, PT, R15, R18, RZ ;  /* 0x000000120f127210 */ /* 0x000fe40007ffe0ff */
[----:B------:R-:W-:Y:S01]  /*33d0*/  MOV R19, RZ ;  /* 0x000000ff00137202 */ /* 0x000fe20000000f00 */
[----:B------:R-:W3:Y:S01]  /*33e0*/  LDCU.64 UR8, c[0x0][0x400] ;  /* 0x00008000ff0877ac */ /* 0x000ee20008000a00 */
        /* <DEDUP_REMOVED lines=9> */
[----:B------:R-:W-:Y:S01]  /*3480*/  STG.E.128 desc[UR38][R8.64], R4 ;  /* 0x0000000408007986 */ /* 0x000fe2000c101d26 */
[----:B------:R-:W-:Y:S05]  /*3490*/  EXIT ;  /* 0x000000000000794d */ /* 0x000fea0003800000 */
        .weak           $__internal_36_$__cuda_sm20_div_u64
        .type           $__internal_36_$__cuda_sm20_div_u64,@function
        .size           $__internal_36_$__cuda_sm20_div_u64,(.L_x_2080 - $__internal_36_$__cuda_sm20_div_u64)
$__internal_36_$__cuda_sm20_div_u64:
        /* <DEDUP_REMOVED lines=60> */
[----:B------:R-:W-:Y:S06]  /*3860*/  RET.REL.NODEC R6 `(_ZN7cutlass13device_kernelIN5flash19FlashAttnFwdCombineIN4cute5tupleIJNS3_1CILi8EEENS5_ILi128EEEEEELi8ELi256ELi1ELb0ELb1EffNS_4arch4Sm90EEEEEvNT_6ParamsE) ;  /* 0xffffffc406e47950 */ /* 0x000fec0003c3ffff */
.L_x_1390:
        /* <DEDUP_REMOVED lines=9> */
.L_x_2080:


//--------------------- .text._ZN7cutlass13device_kernelIN5flash19FlashAttnFwdCombineIN4cute5tupleIJNS3_1CILi8EEENS5_ILi128EEEEEELi7ELi256ELi1ELb0ELb1EffNS_4arch4Sm90EEEEEvNT_6ParamsE --------------------------
	.section	.text._ZN7cutlass13device_kernelIN5flash19FlashAttnFwdCombineIN4cute5tupleIJNS3_1CILi8EEENS5_ILi128EEEEEELi7ELi256ELi1ELb0ELb1EffNS_4arch4Sm90EEEEEvNT_6ParamsE,"ax",@progbits
	.align	128
.text._ZN7cutlass13device_kernelIN5flash19FlashAttnFwdCombineIN4cute5tupleIJNS3_1CILi8EEENS5_ILi128EEEEEELi7ELi256ELi1ELb0ELb1EffNS_4arch4Sm90EEEEEvNT_6ParamsE:
        .type           _ZN7cutlass13device_kernelIN5flash19FlashAttnFwdCombineIN4cute5tupleIJNS3_1CILi8EEENS5_ILi128EEEEEELi7ELi256ELi1ELb0ELb1EffNS_4arch4Sm90EEEEEvNT_6ParamsE,@function
        .size           _ZN7cutlass13device_kernelIN5flash19FlashAttnFwdCombineIN4cute5tupleIJNS3_1CILi8EEENS5_ILi128EEEEEELi7ELi256ELi1ELb0ELb1EffNS_4arch4Sm90EEEEEvNT_6ParamsE,(.L_x_2082 - _ZN7cutlass13device_kernelIN5flash19FlashAttnFwdCombineIN4cute5tupleIJNS3_1CILi8EEENS5_ILi128EEEEEELi7ELi256ELi1ELb0ELb1EffNS_4arch4Sm90EEEEEvNT_6ParamsE)
        .other          _ZN7cutlass13device_kernelIN5flash19FlashAttnFwdCombineIN4cute5tupleIJNS3_1CILi8EEENS5_ILi128EEEEEELi7ELi256ELi1ELb0ELb1EffNS_4arch4Sm90EEEEEvNT_6ParamsE,@"STO_CUDA_ENTRY STV_DEFAULT"
_ZN7cutlass13device_kernelIN5flash19FlashAttnFwdCombineIN4cute5tupleIJNS3_1CILi8EEENS5_ILi128EEEEEELi7ELi256ELi1ELb0ELb1EffNS_4arch4Sm90EEEEEvNT_6ParamsE:
        /* <DEDUP_REMOVED lines=38> */
.L_x_1392:
[----:B------:R-:W-:Y:S05]  /*0260*/  BSYNC.RECONVERGENT B0 ;  /* 0x0000000000007941 */ /* 0x000fea0003800200 */
.L_x_1391:
        /* <DEDUP_REMOVED lines=13> */
.L_x_1393:
        /* <DEDUP_REMOVED lines=8> */
.L_x_1395:
[----:B-1----:R-:W1:Y:S02]  /*03c0*/  LDC.64 R4, c[0x0][0x448] ;  /* 0x00011200ff047b82 */ /* 0x002e640000000a00 */
[----:B-1---5:R-:W-:-:S05]  /*03d0*/  IMAD.WIDE R4, R0, 0x4, R4 ;  /* 0x0000000400047825 */ /* 0x022fca00078e0204 */
[----:B------:R2:W5:Y:S01]  /*03e0*/  LDG.E R17, desc[UR38][R4.64] ;  /* 0x0000002604117981 */ /* 0x000562000c1e1900 */
[----:B------:R-:W-:Y:S05]  /*03f0*/  BRA `(.L_x_1394) ;  /* 0x0000000000087947 */ /* 0x000fea0003800000 */
.L_x_1396:
[----:B------:R-:W2:Y:S02]  /*0400*/  LDG.E R4, desc[UR38][R4.64+0x4] ;  /* 0x0000042604047981 */ /* 0x000ea4000c1e1900 */
[----:B--2---:R-:W-:-:S07]  /*0410*/  IADD3 R17, PT, PT, -R24, R4, RZ ;  /* 0x0000000418117210 */ /* 0x004fce0007ffe1ff */
.L_x_1394:
        /* <DEDUP_REMOVED lines=23> */
.L_x_1397:
        /* <DEDUP_REMOVED lines=99> */
.L_x_1399:
        /* <DEDUP_REMOVED lines=31> */
.L_x_1400:
[----:B------:R-:W-:Y:S02]  /*0db0*/  MOV R9, R17 ;  /* 0x0000001100097202 */ /* 0x000fe40000000f00 */
[----:B------:R-:W-:Y:S02]  /*0dc0*/  MOV R6, 0xde0 ;  /* 0x00000de000067802 */ /* 0x000fe40000000f00 */
[----:B------:R-:W-:Y:S05]  /*0dd0*/  CALL.REL.NOINC `($__internal_37_$__cuda_sm20_div_u64) ;  /* 0x0000002000487944 */ /* 0x000fea0003c00000 */
[----:B------:R-:W-:-:S07]  /*0de0*/  MOV R3, R0 ;  /* 0x0000000000037202 */ /* 0x000fce0000000f00 */
.L_x_1401:
[----:B------:R-:W-:-:S05]  /*0df0*/  IADD3 R0, PT, PT, R8, 0x1e, RZ ;  /* 0x0000001e08007810 */ /* 0x000fca0007ffe0ff */
.L_x_1398:
        /* <DEDUP_REMOVED lines=109> */
.L_x_1403:
[----:B------:R-:W-:Y:S05]  /*14d0*/  BSYNC.RECONVERGENT B0 ;  /* 0x0000000000007941 */ /* 0x000fea0003800200 */
.L_x_1402:
        /* <DEDUP_REMOVED lines=165> */
.L_x_1405:
[----:B------:R-:W-:Y:S05]  /*1f30*/  BSYNC.RECONVERGENT B0 ;  /* 0x0000000000007941 */ /* 0x000fea0003800200 */
.L_x_1404:
[----:B------:R-:W-:Y:S01]  /*1f40*/  IMAD R37, R16, 0x4, R0 ;  /* 0x0000000410257824 */ /* 0x000fe200078e0200 */
[----:B------:R-:W-:Y:S01]  /*1f50*/  STS [R28], R13 ;  /* 0x0000000d1c007388 */ /* 0x000fe20000000800 */
[----:B------:R-:W-:Y:S01]  /*1f60*/  BSSY.RECONVERGENT B1, `(.L_x_1406) ;  /* 0x00000e7000017945 */ /* 0x000fe20003800200 */
[----:B-1----:R-:W-:Y:S01]  /*1f70*/  CS2R R6, SRZ ;  /* 0x0000000000067805 */ /* 0x002fe2000001ff00 */
[----:B------:R-:W-:Y:S01]  /*1f80*/  VIADD R40, R17, 0x1020 ;  /* 0x0000102011287836 */ /* 0x000fe20000000000 */
[----:B------:R-:W-:Y:S01]  /*1f90*/  STS [R27], R12 ;  /* 0x0000000c1b007388 */ /* 0x000fe20000000800 */
[----:B------:R-:W-:-:S03]  /*1fa0*/  IMAD.IADD R49, R47, 0x1, R48 ;  /* 0x000000012f317824 */ /* 0x000fc600078e0230 */
[----:B------:R-:W-:Y:S04]  /*1fb0*/  STS [R26], R9 ;  /* 0x000000091a007388 */ /* 0x000fe80000000800 */
[----:B------:R1:W-:Y:S04]  /*1fc0*/  STS [R25], R4 ;  /* 0x0000000419007388 */ /* 0x0003e80000000800 */
        /* <DEDUP_REMOVED lines=19> */
.L_x_1410:
        /* <DEDUP_REMOVED lines=129> */
.L_x_1409:
[----:B------:R-:W-:Y:S05]  /*2910*/  BSYNC.RECONVERGENT B0 ;  /* 0x0000000000007941 */ /* 0x000fea0003800200 */
.L_x_1408:
        /* <DEDUP_REMOVED lines=32> */
.L_x_1411:
        /* <DEDUP_REMOVED lines=43> */
.L_x_1407:
[----:B------:R-:W-:Y:S05]  /*2dd0*/  BSYNC.RECONVERGENT B1 ;  /* 0x0000000000017941 */ /* 0x000fea0003800200 */
.L_x_1406:
[----:B------:R-:W-:-:S04]  /*2de0*/  ISETP.GE.AND P0, PT, R15, R14, PT ;  /* 0x0000000e0f00720c */ /* 0x000fc80003f06270 */
[----:B------:R-:W-:-:S13]  /*2df0*/  ISETP.LT.OR P0, PT, R10, RZ, P0 ;  /* 0x000000ff0a00720c */ /* 0x000fda0000701670 */
[----:B------:R-:W-:Y:S05]  /*2e00*/  @P0 EXIT ;  /* 0x000000000000094d */ /* 0x000fea0003800000 */
[----:B------:R-:W1:Y:S01]  /*2e10*/  LDCU.128 UR4, c[0x0][0x3f0] ;  /* 0x00007e00ff0477ac */ /* 0x000e620008000c00 */
[----:B------:R-:W-:Y:S02]  /*2e20*/  IADD3 R18, PT, PT, R15, R18, RZ ;  /* 0x000000120f127210 */ /* 0x000fe40007ffe0ff */
[----:B------:R-:W-:Y:S01]  /*2e30*/  MOV R19, RZ ;  /* 0x000000ff00137202 */ /* 0x000fe20000000f00 */
[----:B------:R-:W2:Y:S01]  /*2e40*/  LDCU.64 UR8, c[0x0][0x400] ;  /* 0x00008000ff0877ac */ /* 0x000ea20008000a00 */
        /* <DEDUP_REMOVED lines=9> */
[----:B------:R-:W-:Y:S01]  /*2ee0*/  STG.E.128 desc[UR38][R8.64], R4 ;  /* 0x0000000408007986 */ /* 0x000fe2000c101d26 */
[----:B------:R-:W-:Y:S05]  /*2ef0*/  EXIT ;  /* 0x000000000000794d */ /* 0x000fea0003800000 */
        .weak           $__internal_37_$__cuda_sm20_div_u64
        .type           $__internal_37_$__cuda_sm20_div_u64,@function
        .size           $__internal_37_$__cuda_sm20_div_u64,(.L_x_2082 - $__internal_37_$__cuda_sm20_div_u64)
$__internal_37_$__cuda_sm20_div_u64:
        /* <DEDUP_REMOVED lines=60> */
[----:B------:R-:W-:Y:S06]  /*32c0*/  RET.REL.NODEC R6 `(_ZN7cutlass13device_kernelIN5flash19FlashAttnFwdCombineIN4cute5tupleIJNS3_1CILi8EEENS5_ILi128EEEEEELi7ELi256ELi1ELb0ELb1EffNS_4arch4Sm90EEEEEvNT_6ParamsE) ;  /* 0xffffffcc064c7950 */ /* 0x000fec0003c3ffff */
.L_x_1412:
        /* <DEDUP_REMOVED lines=11> */
.L_x_2082:


//--------------------- .text._ZN7cutlass13device_kernelIN5flash19FlashAttnFwdCombineIN4cute5tupleIJNS3_1CILi8EEENS5_ILi128EEEEEELi6ELi256ELi1ELb0ELb1EffNS_4arch4Sm90EEEEEvNT_6ParamsE --------------------------
	.section	.text._ZN7cutlass13device_kernelIN5flash19FlashAttnFwdCombineIN4cute5tupleIJNS3_1CILi8EEENS5_ILi128EEEEEELi6ELi256ELi1ELb0ELb1EffNS_4arch4Sm90EEEEEvNT_6ParamsE,"ax",@progbits
	.align	128
.text._ZN7cutlass13device_kernelIN5flash19FlashAttnFwdCombineIN4cute5tupleIJNS3_1CILi8EEENS5_ILi128EEEEEELi6ELi256ELi1ELb0ELb1EffNS_4arch4Sm90EEEEEvNT_6ParamsE:
        .type           _ZN7cutlass13device_kernelIN5flash19FlashAttnFwdCombineIN4cute5tupleIJNS3_1CILi8EEENS5_ILi128EEEEEELi6ELi256ELi1ELb0ELb1EffNS_4arch4Sm90EEEEEvNT_6ParamsE,@function
        .size           _ZN7cutlass13device_kernelIN5flash19FlashAttnFwdCombineIN4cute5tupleIJNS3_1CILi8EEENS5_ILi128EEEEEELi6ELi256ELi1ELb0ELb1EffNS_4arch4Sm90EEEEEvNT_6ParamsE,(.L_x_2084 - _ZN7cutlass13device_kernelIN5flash19FlashAttnFwdCombineIN4cute5tupleIJNS3_1CILi8EEENS5_ILi128EEEEEELi6ELi256ELi1ELb0ELb1EffNS_4arch4Sm90EEEEEvNT_6ParamsE)
        .other          _ZN7cutlass13device_kernelIN5flash19FlashAttnFwdCombineIN4cute5tupleIJNS3_1CILi8EEENS5_ILi128EEEEEELi6ELi256ELi1ELb0ELb1EffNS_4arch4Sm90EEEEEvNT_6ParamsE,@"STO_CUDA_ENTRY STV_DEFAULT"
_ZN7cutlass13device_kernelIN5flash19FlashAttnFwdCombineIN4cute5tupleIJNS3_1CILi8EEENS5_ILi128EEEEEELi6ELi256ELi1ELb0ELb1EffNS_4arch4Sm90EEEEEvNT_6ParamsE:
        /* <DEDUP_REMOVED lines=38> */
.L_x_1414:
[----:B------:R-:W-:Y:S05]  /*0260*/  BSYNC.RECONVERGENT B0 ;  /* 0x0000000000007941 */ /* 0x000fea0003800200 */
.L_x_1413:
        /* <DEDUP_REMOVED lines=13> */
.L_x_1415:
        /* <DEDUP_REMOVED lines=8> */
.L_x_1417:
[----:B-1----:R-:W1:Y:S02]  /*03c0*/  LDC.64 R4, c[0x0][0x448] ;  /* 0x00011200ff047b82 */ /* 0x002e640000000a00 */
[----:B-1---5:R-:W-:-:S05]  /*03d0*/  IMAD.WIDE R4, R0, 0x4, R4 ;  /* 0x0000000400047825 */ /* 0x022fca00078e0204 */
[----:B------:R2:W5:Y:S01]  /*03e0*/  LDG.E R17, desc[UR38][R4.64] ;  /* 0x0000002604117981 */ /* 0x000562000c1e1900 */
[----:B------:R-:W-:Y:S05]  /*03f0*/  BRA `(.L_x_1416) ;  /* 0x0000000000087947 */ /* 0x000fea0003800000 */
.L_x_1418:
[----:B------:R-:W2:Y:S02]  /*0400*/  LDG.E R4, desc[UR38][R4.64+0x4] ;  /* 0x0000042604047981 */ /* 0x000ea4000c1e1900 */
[----:B--2---:R-:W-:-:S07]  /*0410*/  IADD3 R17, PT, PT, -R24, R4, RZ ;  /* 0x0000000418117210 */ /* 0x004fce0007ffe1ff */
.L_x_1416:
        /* <DEDUP_REMOVED lines=23> */
.L_x_1419:
        /* <DEDUP_REMOVED lines=99> */
.L_x_1421:
        /* <DEDUP_REMOVED lines=31> */
.L_x_1422:
[----:B------:R-:W-:Y:S02]  /*0db0*/  MOV R9, R17 ;  /* 0x0000001100097202 */ /* 0x000fe40000000f00 */
[----:B------:R-:W-:Y:S02]  /*0dc0*/  MOV R6, 0xde0 ;  /* 0x00000de000067802 */ /* 0x000fe40000000f00 */
[----:B------:R-:W-:Y:S05]  /*0dd0*/  CALL.REL.NOINC `($__internal_38_$__cuda_sm20_div_u64) ;  /* 0x0000001c00407944 */ /* 0x000fea0003c00000 */
[----:B------:R-:W-:-:S07]  /*0de0*/  MOV R3, R0 ;  /* 0x0000000000037202 */ /* 0x000fce0000000f00 */
.L_x_1423:
[----:B------:R-:W-:-:S05]  /*0df0*/  IADD3 R0, PT, PT, R8, 0x1e, RZ ;  /* 0x0000001e08007810 */ /* 0x000fca0007ffe0ff */
.L_x_1420:
        /* <DEDUP_REMOVED lines=68> */
.L_x_1425:
[----:B------:R-:W-:Y:S05]  /*1240*/  BSYNC.RECONVERGENT B0 ;  /* 0x0000000000007941 */ /* 0x000fea0003800200 */
.L_x_1424:
        /* <DEDUP_REMOVED lines=28> */
[----:B---3--:R-:W-:Y:S01]  /*1410*/  IMAD R4, R39, UR4, RZ ;  /* 0x0000000427047c24 */ /* 0x008fe2000f8e02ff */
[----:B------:R-:W1:Y:S01]  /*1420*/  @!P0 LDC.64 R8, c[0x0][0x3a8] ;  /* 0x0000ea00ff088b82 */ /* 0x000e620000000a00 */
[----:B--2---:R-:W-:-:S04]  /*1430*/  IMAD.WIDE.U32 R12, R38, UR4, R18 ;  /* 0x00000004260c7c25 */ /* 0x004fc8000f8e0012 */
[----:B------:R-:W-:Y:S01]  /*1440*/  IMAD R4, R38, UR5, R4 ;  /* 0x0000000526047c24 */ /* 0x000fe2000f8e0204 */
[----:B------:R-:W2:Y:S02]  /*1450*/  LDCU.64 UR4, c[0x0][0x380] ;  /* 0x00007000ff0477ac */ /* 0x000ea40008000a00 */
[----:B------:R-:W3:Y:S01]  /*1460*/  @!P4 LDC.64 R6, c[0x0][0x3a8] ;  /* 0x0000ea00ff06cb82 */ /* 0x000ee20000000a00 */
[----:B------:R-:W-:Y:S01]  /*1470*/  IMAD.IADD R13, R13, 0x1, R4 ;  /* 0x000000010d0d7824 */ /* 0x000fe200078e0204 */
[----:B------:R-:W-:Y:S01]  /*1480*/  MOV R4, 0x400 ;  /* 0x0000040000047802 */ /* 0x000fe20000000f00 */
[----:B------:R-:W-:-:S04]  /*1490*/  IMAD.WIDE.U32 R20, R3, UR6, R12 ;  /* 0x0000000603147c25 */ /* 0x000fc8000f8e000c */
[----:B------:R-:W-:Y:S01]  /*14a0*/  IMAD.IADD R43, R48, 0x1, R21 ;  /* 0x00000001302b7824 */ /* 0x000fe200078e0215 */
[----:B----4-:R-:W-:Y:S01]  /*14b0*/  LEA R0, R0, R4, 0x18 ;  /* 0x0000000400007211 */ /* 0x010fe200078ec0ff */
        /* <DEDUP_REMOVED lines=8> */
[----:B---3--:R-:W-:Y:S02]  /*1540*/  @!P4 LEA R12, P2, R6, R15, 0x1 ;  /* 0x0000000f060cc211 */ /* 0x008fe400078408ff */
        /* <DEDUP_REMOVED lines=95> */
.L_x_1427:
[----:B------:R-:W-:Y:S05]  /*1b40*/  BSYNC.RECONVERGENT B0 ;  /* 0x0000000000007941 */ /* 0x000fea0003800200 */
.L_x_1426:
[----:B------:R-:W-:Y:S01]  /*1b50*/  STS [R24], R9 ;  /* 0x0000000918007388 */ /* 0x000fe20000000800 */
[----:B------:R-:W-:Y:S01]  /*1b60*/  BSSY.RECONVERGENT B1, `(.L_x_1428) ;  /* 0x00000e5000017945 */ /* 0x000fe20003800200 */
[----:B-1----:R-:W-:Y:S01]  /*1b70*/  CS2R R6, SRZ ;  /* 0x0000000000067805 */ /* 0x002fe2000001ff00 */
[----:B------:R-:W-:Y:S01]  /*1b80*/  VIADD R40, R17, 0x820 ;  /* 0x0000082011287836 */ /* 0x000fe20000000000 */
[----:B------:R1:W-:Y:S01]  /*1b90*/  STS [R21], R4 ;  /* 0x0000000415007388 */ /* 0x0003e20000000800 */
        /* <DEDUP_REMOVED lines=20> */
.L_x_1432:
        /* <DEDUP_REMOVED lines=129> */
.L_x_1431:
[----:B------:R-:W-:Y:S05]  /*24f0*/  BSYNC.RECONVERGENT B0 ;  /* 0x0000000000007941 */ /* 0x000fea0003800200 */
.L_x_1430:
        /* <DEDUP_REMOVED lines=32> */
.L_x_1433:
        /* <DEDUP_REMOVED lines=43> */
.L_x_1429:
[----:B------:R-:W-:Y:S05]  /*29b0*/  BSYNC.RECONVERGENT B1 ;  /* 0x0000000000017941 */ /* 0x000fea0003800200 */
.L_x_1428:
        /* <DEDUP_REMOVED lines=18> */
        .weak           $__internal_38_$__cuda_sm20_div_u64
        .type           $__internal_38_$__cuda_sm20_div_u64,@function
        .size           $__internal_38_$__cuda_sm20_div_u64,(.L_x_2084 - $__internal_38_$__cuda_sm20_div_u64)
$__internal_38_$__cuda_sm20_div_u64:
        /* <DEDUP_REMOVED lines=60> */
[----:B------:R-:W-:Y:S06]  /*2ea0*/  RET.REL.NODEC R6 `(_ZN7cutlass13device_kernelIN5flash19FlashAttnFwdCombineIN4cute5tupleIJNS3_1CILi8EEENS5_ILi128EEEEEELi6ELi256ELi1ELb0ELb1EffNS_4arch4Sm90EEEEEvNT_6ParamsE) ;  /* 0xffffffd006547950 */ /* 0x000fec0003c3ffff */
.L_x_1434:
        /* <DEDUP_REMOVED lines=13> */
.L_x_2084:


//--------------------- .text._ZN7cutlass13device_kernelIN5flash19FlashAttnFwdCombineIN4cute5tupleIJNS3_1CILi8EEENS5_ILi128EEEEEELi5ELi256ELi1ELb0ELb1EffNS_4arch4Sm90EEEEEvNT_6ParamsE --------------------------
	.section	.text._ZN7cutlass13device_kernelIN5flash19FlashAttnFwdCombineIN4cute5tupleIJNS3_1CILi8EEENS5_ILi128EEEEEELi5ELi256ELi1ELb0ELb1EffNS_4arch4Sm90EEEEEvNT_6ParamsE,"ax",@progbits
	.align	128
.text._ZN7cutlass13device_kernelIN5flash19FlashAttnFwdCombineIN4cute5tupleIJNS3_1CILi8EEENS5_ILi128EEEEEELi5ELi256ELi1ELb0ELb1EffNS_4arch4Sm90EEEEEvNT_6ParamsE:
        .type           _ZN7cutlass13device_kernelIN5flash19FlashAttnFwdCombineIN4cute5tupleIJNS3_1CILi8EEENS5_ILi128EEEEEELi5ELi256ELi1ELb0ELb1EffNS_4arch4Sm90EEEEEvNT_6ParamsE,@function
        .size           _ZN7cutlass13device_kernelIN5flash19FlashAttnFwdCombineIN4cute5tupleIJNS3_1CILi8EEENS5_ILi128EEEEEELi5ELi256ELi1ELb0ELb1EffNS_4arch4Sm90EEEEEvNT_6ParamsE,(.L_x_2086 - _ZN7cutlass13device_kernelIN5flash19FlashAttnFwdCombineIN4cute5tupleIJNS3_1CILi8EEENS5_ILi128EEEEEELi5ELi256ELi1ELb0ELb1EffNS_4arch4Sm90EEEEEvNT_6ParamsE)
        .other          _ZN7cutlass13device_kernelIN5flash19FlashAttnFwdCombineIN4cute5tupleIJNS3_1CILi8EEENS5_ILi128EEEEEELi5ELi256ELi1ELb0ELb1EffNS_4arch4Sm90EEEEEvNT_6ParamsE,@"STO_CUDA_ENTRY STV_DEFAULT"
_ZN7cutlass13device_kernelIN5flash19FlashAttnFwdCombineIN4cute5tupleIJNS3_1CILi8EEENS5_ILi128EEEEEELi5ELi256ELi1ELb0ELb1EffNS_4arch4Sm90EEEEEvNT_6ParamsE:
        /* <DEDUP_REMOVED lines=38> */
.L_x_1436:
[----:B------:R-:W-:Y:S05]  /*0260*/  BSYNC.RECONVERGENT B0 ;  /* 0x0000000000007941 */ /* 0x000fea0003800200 */
.L_x_1435:
        /* <DEDUP_REMOVED lines=13> */
.L_x_1437:
        /* <DEDUP_REMOVED lines=8> */
.L_x_1439:
[----:B-1----:R-:W1:Y:S02]  /*03c0*/  LDC.64 R4, c[0x0][0x448] ;  /* 0x00011200ff047b82 */ /* 0x002e640000000a00 */
[----:B-1---5:R-:W-:-:S05]  /*03d0*/  IMAD.WIDE R4, R0, 0x4, R4 ;  /* 0x0000000400047825 */ /* 0x022fca00078e0204 */
[----:B------:R2:W5:Y:S01]  /*03e0*/  LDG.E R17, desc[UR38][R4.64] ;  /* 0x0000002604117981 */ /* 0x000562000c1e1900 */
[----:B------:R-:W-:Y:S05]  /*03f0*/  BRA `(.L_x_1438) ;  /* 0x0000000000087947 */ /* 0x000fea0003800000 */
.L_x_1440:
[----:B------:R-:W2:Y:S02]  /*0400*/  LDG.E R4, desc[UR38][R4.64+0x4] ;  /* 0x0000042604047981 */ /* 0x000ea4000c1e1900 */
[----:B--2---:R-:W-:-:S07]  /*0410*/  IADD3 R17, PT, PT, -R24, R4, RZ ;  /* 0x0000000418117210 */ /* 0x004fce0007ffe1ff */
.L_x_1438:
        /* <DEDUP_REMOVED lines=23> */
.L_x_1441:
        /* <DEDUP_REMOVED lines=99> */
.L_x_1443:
        /* <DEDUP_REMOVED lines=31> */
.L_x_1444:
[----:B------:R-:W-:Y:S02]  /*0db0*/  MOV R9, R17 ;  /* 0x0000001100097202 */ /* 0x000fe40000000f00 */
[----:B------:R-:W-:Y:S02]  /*0dc0*/  MOV R6, 0xde0 ;  /* 0x00000de000067802 */ /* 0x000fe40000000f00 */
[----:B------:R-:W-:Y:S05]  /*0dd0*/  CALL.REL.NOINC `($__internal_39_$__cuda_sm20_div_u64) ;  /* 0x0000001800a87944 */ /* 0x000fea0003c00000 */
[----:B------:R-:W-:-:S07]  /*0de0*/  MOV R3, R0 ;  /* 0x0000000000037202 */ /* 0x000fce0000000f00 */
.L_x_1445:
[----:B------:R-:W-:-:S05]  /*0df0*/  IADD3 R0, PT, PT, R8, 0x1e, RZ ;  /* 0x0000001e08007810 */ /* 0x000fca0007ffe0ff */
.L_x_1442:
        /* <DEDUP_REMOVED lines=42> */
.L_x_1448:
[----:B------:R-:W-:-:S05]  /*10a0*/  MOV R4, 0xff800000 ;  /* 0xff80000000047802 */ /* 0x000fca0000000f00 */
[----:B------:R1:W-:Y:S02]  /*10b0*/  STS [R8], R4 ;  /* 0x0000000408007388 */ /* 0x0003e40000000800 */
.L_x_1447:
[----:B------:R-:W-:Y:S05]  /*10c0*/  BSYNC.RECONVERGENT B0 ;  /* 0x0000000000007941 */ /* 0x000fea0003800200 */
.L_x_1446:
[----:B------:R-:W3:Y:S01]  /*10d0*/  LDCU UR4, c[0x0][0x38c] ;  /* 0x00007180ff0477ac */ /* 0x000ee20008000800 */
[----:B-12---:R-:W-:Y:S01]  /*10e0*/  VIADD R8, R16, UR36 ;  /* 0x0000002410087c36 */ /* 0x006fe20008000000 */
        /* <DEDUP_REMOVED lines=40> */
[----:B----4-:R-:W-:Y:S02]  /*1370*/  @!P4 LEA R11, P1, R4, R15, 0x1 ;  /* 0x0000000f040bc211 */ /* 0x010fe400078208ff */
[----:B------:R-:W-:Y:S01]  /*1380*/  @!P0 LEA R20, P2, R6, R43, 0x2 ;  /* 0x0000002b06148211 */ /* 0x000fe200078410ff */
[----:B------:R-:W-:Y:S01]  /*1390*/  @!P0 IMAD.X R25, RZ, RZ, R42, P3 ;  /* 0x000000ffff198224 */ /* 0x000fe200018e062a */
[----:B------:R-:W-:-:S02]  /*13a0*/  @!P4 LEA.HI.X R5, R4, RZ, R5, 0x1, P1 ;  /* 0x000000ff0405c211 */ /* 0x000fc400008f0c05 */
[----:B------:R-:W-:Y:S02]  /*13b0*/  MOV R4, 0x400 ;  /* 0x0000040000047802 */ /* 0x000fe40000000f00 */
[C---:B------:R-:W-:Y:S02]  /*13c0*/  @!P4 LEA R12, P1, R11.reuse, R43, 0x2 ;  /* 0x0000002b0b0cc211 */ /* 0x040fe400078210ff */
[----:B---3--:R-:W-:Y:S02]  /*13d0*/  LEA R0, R0, R4, 0x18 ;  /* 0x0000000400007211 */ /* 0x008fe400078ec0ff */
        /* <DEDUP_REMOVED lines=81> */
.L_x_1450:
[----:B------:R-:W-:Y:S05]  /*18f0*/  BSYNC.RECONVERGENT B0 ;  /* 0x0000000000007941 */ /* 0x000fea0003800200 */
.L_x_1449:
[----:B------:R1:W-:Y:S01]  /*1900*/  STS [R20], R4 ;  /* 0x0000000414007388 */ /* 0x0003e20000000800 */
[----:B------:R-:W-:Y:S01]  /*1910*/  BSSY.RECONVERGENT B1, `(.L_x_1451) ;  /* 0x00000e4000017945 */ /* 0x000fe20003800200 */
[----:B------:R-:W-:Y:S01]  /*1920*/  CS2R R6, SRZ ;  /* 0x0000000000067805 */ /* 0x000fe2000001ff00 */
[----:B------:R-:W-:Y:S01]  /*1930*/  VIADD R40, R17, 0x420 ;  /* 0x0000042011287836 */ /* 0x000fe20000000000 */
[----:B------:R-:W-:Y:S01]  /*1940*/  @!P2 STS [R37+0x400], R11 ;  /* 0x0004000b2500a388 */ /* 0x000fe20000000800 */
        /* <DEDUP_REMOVED lines=19> */
.L_x_1455:
        /* <DEDUP_REMOVED lines=129> */
.L_x_1454:
[----:B------:R-:W-:Y:S05]  /*2290*/  BSYNC.RECONVERGENT B0 ;  /* 0x0000000000007941 */ /* 0x000fea0003800200 */
.L_x_1453:
        /* <DEDUP_REMOVED lines=32> */
.L_x_1456:
        /* <DEDUP_REMOVED lines=43> */
.L_x_1452:
[----:B------:R-:W-:Y:S05]  /*2750*/  BSYNC.RECONVERGENT B1 ;  /* 0x0000000000017941 */ /* 0x000fea0003800200 */
.L_x_1451:
        /* <DEDUP_REMOVED lines=18> */
        .weak           $__internal_39_$__cuda_sm20_div_u64
        .type           $__internal_39_$__cuda_sm20_div_u64,@function
        .size           $__internal_39_$__cuda_sm20_div_u64,(.L_x_2086 - $__internal_39_$__cuda_sm20_div_u64)
$__internal_39_$__cuda_sm20_div_u64:
        /* <DEDUP_REMOVED lines=60> */
[----:B------:R-:W-:Y:S06]  /*2c40*/  RET.REL.NODEC R6 `(_ZN7cutlass13device_kernelIN5flash19FlashAttnFwdCombineIN4cute5tupleIJNS3_1CILi8EEENS5_ILi128EEEEEELi5ELi256ELi1ELb0ELb1EffNS_4arch4Sm90EEEEEvNT_6ParamsE) ;  /* 0xffffffd006ec7950 */ /* 0x000fec0003c3ffff */
.L_x_1457:
        /* <DEDUP_REMOVED lines=11> */
.L_x_2086:


//--------------------- .text._ZN7cutlass13device_kernelIN5flash19FlashAttnFwdCombineIN4cute5tupleIJNS3_1CILi8EEENS5_ILi128EEEEEELi8ELi256ELi1ELb0ELb0EffNS_4arch4Sm80EEEEEvNT_6ParamsE --------------------------
	.section	.text._ZN7cutlass13device_kernelIN5flash19FlashAttnFwdCombineIN4cute5tupleIJNS3_1CILi8EEENS5_ILi128EEEEEELi8ELi256ELi1ELb0ELb0EffNS_4arch4Sm80EEEEEvNT_6ParamsE,"ax",@progbits
	.align	128
.text._ZN7cutlass13device_kernelIN5flash19FlashAttnFwdCombineIN4cute5tupleIJNS3_1CILi8EEENS5_ILi128EEEEEELi8ELi256ELi1ELb0ELb0EffNS_4arch4Sm80EEEEEvNT_6ParamsE:
        .type           _ZN7cutlass13device_kernelIN5flash19FlashAttnFwdCombineIN4cute5tupleIJNS3_1CILi8EEENS5_ILi128EEEEEELi8ELi256ELi1ELb0ELb0EffNS_4arch4Sm80EEEEEvNT_6ParamsE,@function
        .size           _ZN7cutlass13device_kernelIN5flash19FlashAttnFwdCombineIN4cute5tupleIJNS3_1CILi8EEENS5_ILi128EEEEEELi8ELi256ELi1ELb0ELb0EffNS_4arch4Sm80EEEEEvNT_6ParamsE,(.L_x_2088 - _ZN7cutlass13device_kernelIN5flash19FlashAttnFwdCombineIN4cute5tupleIJNS3_1CILi8EEENS5_ILi128EEEEEELi8ELi256ELi1ELb0ELb0EffNS_4arch4Sm80EEEEEvNT_6ParamsE)
        .other          _ZN7cutlass13device_kernelIN5flash19FlashAttnFwdCombineIN4cute5tupleIJNS3_1CILi8EEENS5_ILi128EEEEEELi8ELi256ELi1ELb0ELb0EffNS_4arch4Sm80EEEEEvNT_6ParamsE,@"STO_CUDA_ENTRY STV_DEFAULT"
_ZN7cutlass13device_kernelIN5flash19FlashAttnFwdCombineIN4cute5tupleIJNS3_1CILi8EEENS5_ILi128EEEEEELi8ELi256ELi1ELb0ELb0EffNS_4arch4Sm80EEEEEvNT_6ParamsE:
        /* <DEDUP_REMOVED lines=38> */
.L_x_1459:
[----:B------:R-:W-:Y:S05]  /*0260*/  BSYNC.RECONVERGENT B0 ;  /* 0x0000000000007941 */ /* 0x000fea0003800200 */
.L_x_1458:
        /* <DEDUP_REMOVED lines=22> */
.L_x_1460:
        /* <DEDUP_REMOVED lines=165> */
.L_x_1462:
[----:B------:R-:W-:Y:S05]  /*0e20*/  BSYNC.RECONVERGENT B0 ;  /* 0x0000000000007941 */ /* 0x000fea0003800200 */
.L_x_1461:
        /* <DEDUP_REMOVED lines=210> */
.L_x_1464:
[----:B------:R-:W-:Y:S05]  /*1b50*/  BSYNC.RECONVERGENT B0 ;  /* 0x0000000000007941 */ /* 0x000fea0003800200 */
.L_x_1463:
        /* <DEDUP_REMOVED lines=32> */
.L_x_1469:
        /* <DEDUP_REMOVED lines=130> */
.L_x_1468:
[----:B------:R-:W-:Y:S05]  /*2580*/  BSYNC.RECONVERGENT B0 ;  /* 0x0000000000007941 */ /* 0x000fea0003800200 */
.L_x_1467:
        /* <DEDUP_REMOVED lines=37> */
.L_x_1470:
        /* <DEDUP_REMOVED lines=43> */
.L_x_1466:
[----:B------:R-:W-:Y:S05]  /*2a90*/  BSYNC.RECONVERGENT B1 ;  /* 0x0000000000017941 */ /* 0x000fea0003800200 */
.L_x_1465:
        /* <DEDUP_REMOVED lines=22> */
.L_x_1471:
        /* <DEDUP_REMOVED lines=16> */
.L_x_2088:


//--------------------- .text._ZN7cutlass13device_kernelIN5flash19FlashAttnFwdCombineIN4cute5tupleIJNS3_1CILi8EEENS5_ILi128EEEEEELi7ELi256ELi1ELb0ELb0EffNS_4arch4Sm80EEEEEvNT_6ParamsE --------------------------
	.section	.text._ZN7cutlass13device_kernelIN5flash19FlashAttnFwdCombineIN4cute5tupleIJNS3_1CILi8EEENS5_ILi128EEEEEELi7ELi256ELi1ELb0ELb0EffNS_4arch4Sm80EEEEEvNT_6ParamsE,"ax",@progbits
	.align	128
.text._ZN7cutlass13device_kernelIN5flash19FlashAttnFwdCombineIN4cute5tupleIJNS3_1CILi8EEENS5_ILi128EEEEEELi7ELi256ELi1ELb0ELb0EffNS_4arch4Sm80EEEEEvNT_6ParamsE:
        .type           _ZN7cutlass13device_kernelIN5flash19FlashAttnFwdCombineIN4cute5tupleIJNS3_1CILi8EEENS5_ILi128EEEEEELi7ELi256ELi1ELb0ELb0EffNS_4arch4Sm80EEEEEvNT_6ParamsE,@function
        .size           _ZN7cutlass13device_kernelIN5flash19FlashAttnFwdCombineIN4cute5tupleIJNS3_1CILi8EEENS5_ILi128EEEEEELi7ELi256ELi1ELb0ELb0EffNS_4arch4Sm80EEEEEvNT_6ParamsE,(.L_x_2089 - _ZN7cutlass13device_kernelIN5flash19FlashAttnFwdCombineIN4cute5tupleIJNS3_1CILi8EEENS5_ILi128EEEEEELi7ELi256ELi1ELb0ELb0EffNS_4arch4Sm80EEEEEvNT_6ParamsE)
        .other          _ZN7cutlass13device_kernelIN5flash19FlashAttnFwdCombineIN4cute5tupleIJNS3_1CILi8EEENS5_ILi128EEEEEELi7ELi256ELi1ELb0ELb0EffNS_4arch4Sm80EEEEEvNT_6ParamsE,@"STO_CUDA_ENTRY STV_DEFAULT"
_ZN7cutlass13device_kernelIN5flash19FlashAttnFwdCombineIN4cute5tupleIJNS3_1CILi8EEENS5_ILi128EEEEEELi7ELi256ELi1ELb0ELb0EffNS_4arch4Sm80EEEEEvNT_6ParamsE:
        /* <DEDUP_REMOVED lines=38> */
.L_x_1473:
[----:B------:R-:W-:Y:S05]  /*0260*/  BSYNC.RECONVERGENT B0 ;  /* 0x0000000000007941 */ /* 0x000fea0003800200 */
.L_x_1472:
        /* <DEDUP_REMOVED lines=22> */
.L_x_1474:
        /* <DEDUP_REMOVED lines=115> */
.L_x_1476:
[----:B------:R-:W-:Y:S05]  /*0b00*/  BSYNC.RECONVERGENT B0 ;  /* 0x0000000000007941 */ /* 0x000fea0003800200 */
.L_x_1475:
        /* <DEDUP_REMOVED lines=177> */
.L_x_1478:
[----:B------:R-:W-:Y:S05]  /*1620*/  BSYNC.RECONVERGENT B0 ;  /* 0x0000000000007941 */ /* 0x000fea0003800200 */
.L_x_1477:
        /* <DEDUP_REMOVED lines=27> */
.L_x_1483:
        /* <DEDUP_REMOVED lines=130> */
.L_x_1482:
[----:B------:R-:W-:Y:S05]  /*2000*/  BSYNC.RECONVERGENT B0 ;  /* 0x0000000000007941 */ /* 0x000fea0003800200 */
.L_x_1481:
        /* <DEDUP_REMOVED lines=37> */
.L_x_1484:
        /* <DEDUP_REMOVED lines=43> */
.L_x_1480:
[----:B------:R-:W-:Y:S05]  /*2510*/  BSYNC.RECONVERGENT B1 ;  /* 0x0000000000017941 */ /* 0x000fea0003800200 */
.L_x_1479:
        /* <DEDUP_REMOVED lines=22> */
.L_x_1485:
        /* <DEDUP_REMOVED lines=16> */
.L_x_2089:


//--------------------- .text._ZN7cutlass13device_kernelIN5flash19FlashAttnFwdCombineIN4cute5tupleIJNS3_1CILi8EEENS5_ILi128EEEEEELi6ELi256ELi1ELb0ELb0EffNS_4arch4Sm80EEEEEvNT_6ParamsE --------------------------
	.section	.text._ZN7cutlass13device_kernelIN5flash19FlashAttnFwdCombineIN4cute5tupleIJNS3_1CILi8EEENS5_ILi128EEEEEELi6ELi256ELi1ELb0ELb0EffNS_4arch4Sm80EEEEEvNT_6ParamsE,"ax",@progbits
	.align	128
.text._ZN7cutlass13device_kernelIN5flash19FlashAttnFwdCombineIN4cute5tupleIJNS3_1CILi8EEENS5_ILi128EEEEEELi6ELi256ELi1ELb0ELb0EffNS_4arch4Sm80EEEEEvNT_6ParamsE:
        .type           _ZN7cutlass13device_kernelIN5flash19FlashAttnFwdCombineIN4cute5tupleIJNS3_1CILi8EEENS5_ILi128EEEEEELi6ELi256ELi1ELb0ELb0EffNS_4arch4Sm80EEEEEvNT_6ParamsE,@function
        .size           _ZN7cutlass13device_kernelIN5flash19FlashAttnFwdCombineIN4cute5tupleIJNS3_1CILi8EEENS5_ILi128EEEEEELi6ELi256ELi1ELb0ELb0EffNS_4arch4Sm80EEEEEvNT_6ParamsE,(.L_x_2090 - _ZN7cutlass13device_kernelIN5flash19FlashAttnFwdCombineIN4cute5tupleIJNS3_1CILi8EEENS5_ILi128EEEEEELi6ELi256ELi1ELb0ELb0EffNS_4arch4Sm80EEEEEvNT_6ParamsE)
        .other          _ZN7cutlass13device_kernelIN5flash19FlashAttnFwdCombineIN4cute5tupleIJNS3_1CILi8EEENS5_ILi128EEEEEELi6ELi256ELi1ELb0ELb0EffNS_4arch4Sm80EEEEEvNT_6ParamsE,@"STO_CUDA_ENTRY STV_DEFAULT"
_ZN7cutlass13device_kernelIN5flash19FlashAttnFwdCombineIN4cute5tupleIJNS3_1CILi8EEENS5_ILi128EEEEEELi6ELi256ELi1ELb0ELb0EffNS_4arch4Sm80EEEEEvNT_6ParamsE:
        /* <DEDUP_REMOVED lines=38> */
.L_x_1487:
[----:B------:R-:W-:Y:S05]  /*0260*/  BSYNC.RECONVERGENT B0 ;  /* 0x0000000000007941 */ /* 0x000fea0003800200 */
.L_x_1486:
        /* <DEDUP_REMOVED lines=22> */
.L_x_1488:
        /* <DEDUP_REMOVED lines=75> */
.L_x_1490:
[----:B------:R-:W-:Y:S05]  /*0880*/  BSYNC.RECONVERGENT B0 ;  /* 0x0000000000007941 */ /* 0x000fea0003800200 */
.L_x_1489:
        /* <DEDUP_REMOVED lines=155> */
.L_x_1492:
[----:B------:R-:W-:Y:S05]  /*1240*/  BSYNC.RECONVERGENT B0 ;  /* 0x0000000000007941 */ /* 0x000fea0003800200 */
.L_x_1491:
        /* <DEDUP_REMOVED lines=25> */
.L_x_1497:
        /* <DEDUP_REMOVED lines=130> */
.L_x_1496:
[----:B------:R-:W-:Y:S05]  /*1c00*/  BSYNC.RECONVERGENT B0 ;  /* 0x0000000000007941 */ /* 0x000fea0003800200 */
.L_x_1495:
        /* <DEDUP_REMOVED lines=37> */
.L_x_1498:
        /* <DEDUP_REMOVED lines=43> */
.L_x_1494:
[----:B------:R-:W-:Y:S05]  /*2110*/  BSYNC.RECONVERGENT B1 ;  /* 0x0000000000017941 */ /* 0x000fea0003800200 */
.L_x_1493:
        /* <DEDUP_REMOVED lines=22> */
.L_x_1499:
        /* <DEDUP_REMOVED lines=16> */
.L_x_2090:


//--------------------- .text._ZN7cutlass13device_kernelIN5flash19FlashAttnFwdCombineIN4cute5tupleIJNS3_1CILi8EEENS5_ILi128EEEEEELi5ELi256ELi1ELb0ELb0EffNS_4arch4Sm80EEEEEvNT_6ParamsE --------------------------
	.section	.text._ZN7cutlass13device_kernelIN5flash19FlashAttnFwdCombineIN4cute5tupleIJNS3_1CILi8EEENS5_ILi128EEEEEELi5ELi256ELi1ELb0ELb0EffNS_4arch4Sm80EEEEEvNT_6ParamsE,"ax",@progbits
	.align	128
.text._ZN7cutlass13device_kernelIN5flash19FlashAttnFwdCombineIN4cute5tupleIJNS3_1CILi8EEENS5_ILi128EEEEEELi5ELi256ELi1ELb0ELb0EffNS_4arch4Sm80EEEEEvNT_6ParamsE:
        .type           _ZN7cutlass13device_kernelIN5flash19FlashAttnFwdCombineIN4cute5tupleIJNS3_1CILi8EEENS5_ILi128EEEEEELi5ELi256ELi1ELb0ELb0EffNS_4arch4Sm80EEEEEvNT_6ParamsE,@function
        .size           _ZN7cutlass13device_kernelIN5flash19FlashAttnFwdCombineIN4cute5tupleIJNS3_1CILi8EEENS5_ILi128EEEEEELi5ELi256ELi1ELb0ELb0EffNS_4arch4Sm80EEEEEvNT_6ParamsE,(.L_x_2091 - _ZN7cutlass13device_kernelIN5flash19FlashAttnFwdCombineIN4cute5tupleIJNS3_1CILi8EEENS5_ILi128EEEEEELi5ELi256ELi1ELb0ELb0EffNS_4arch4Sm80EEEEEvNT_6ParamsE)
        .other          _ZN7cutlass13device_kernelIN5flash19FlashAttnFwdCombineIN4cute5tupleIJNS3_1CILi8EEENS5_ILi128EEEEEELi5ELi256ELi1ELb0ELb0EffNS_4arch4Sm80EEEEEvNT_6ParamsE,@"STO_CUDA_ENTRY STV_DEFAULT"
_ZN7cutlass13device_kernelIN5flash19FlashAttnFwdCombineIN4cute5tupleIJNS3_1CILi8EEENS5_ILi128EEEEEELi5ELi256ELi1ELb0ELb0EffNS_4arch4Sm80EEEEEvNT_6ParamsE:
        /* <DEDUP_REMOVED lines=38> */
.L_x_1501:
[----:B------:R-:W-:Y:S05]  /*0260*/  BSYNC.RECONVERGENT B0 ;  /* 0x0000000000007941 */ /* 0x000fea0003800200 */
.L_x_1500:
        /* <DEDUP_REMOVED lines=22> */
.L_x_1502:
        /* <DEDUP_REMOVED lines=47> */
.L_x_1505:
[----:B------:R-:W-:-:S05]  /*06c0*/  MOV R3, 0xff800000 ;  /* 0xff80000000037802 */ /* 0x000fca0000000f00 */
[----:B------:R3:W-:Y:S02]  /*06d0*/  STS [R0], R3 ;  /* 0x0000000300007388 */ /* 0x0007e40000000800 */
.L_x_1504:
[----:B------:R-:W-:Y:S05]  /*06e0*/  BSYNC.RECONVERGENT B0 ;  /* 0x0000000000007941 */ /* 0x000fea0003800200 */
.L_x_1503:
        /* <DEDUP_REMOVED lines=143> */
.L_x_1507:
[----:B------:R-:W-:Y:S05]  /*0fe0*/  BSYNC.RECONVERGENT B0 ;  /* 0x0000000000007941 */ /* 0x000fea0003800200 */
.L_x_1506:
        /* <DEDUP_REMOVED lines=24> */
.L_x_1512:
        /* <DEDUP_REMOVED lines=130> */
.L_x_1511:
[----:B------:R-:W-:Y:S05]  /*1990*/  BSYNC.RECONVERGENT B0 ;  /* 0x0000000000007941 */ /* 0x000fea0003800200 */
.L_x_1510:
        /* <DEDUP_REMOVED lines=37> */
.L_x_1513:
        /* <DEDUP_REMOVED lines=43> */
.L_x_1509:
[----:B------:R-:W-:Y:S05]  /*1ea0*/  BSYNC.RECONVERGENT B1 ;  /* 0x0000000000017941 */ /* 0x000fea0003800200 */
.L_x_1508:
        /* <DEDUP_REMOVED lines=22> */
.L_x_1514:
        /* <DEDUP_REMOVED lines=15> */
.L_x_2091:


//--------------------- .text._ZN7cutlass13device_kernelIN5flash19FlashAttnFwdCombineIN4cute5tupleIJNS3_1CILi8EEENS5_ILi128EEEEEELi8ELi256ELi1ELb0ELb1EffNS_4arch4Sm80EEEEEvNT_6ParamsE --------------------------
	.section	.text._ZN7cutlass13device_kernelIN5flash19FlashAttnFwdCombineIN4cute5tupleIJNS3_1CILi8EEENS5_ILi128EEEEEELi8ELi256ELi1ELb0ELb1EffNS_4arch4Sm80EEEEEvNT_6ParamsE,"ax",@progbits
	.align	128
.text._ZN7cutlass13device_kernelIN5flash19FlashAttnFwdCombineIN4cute5tupleIJNS3_1CILi8EEENS5_ILi128EEEEEELi8ELi256ELi1ELb0ELb1EffNS_4arch4Sm80EEEEEvNT_6ParamsE:
        .type           _ZN7cutlass13device_kernelIN5flash19FlashAttnFwdCombineIN4cute5tupleIJNS3_1CILi8EEENS5_ILi128EEEEEELi8ELi256ELi1ELb0ELb1EffNS_4arch4Sm80EEEEEvNT_6ParamsE,@function
        .size           _ZN7cutlass13device_kernelIN5flash19FlashAttnFwdCombineIN4cute5tupleIJNS3_1CILi8EEENS5_ILi128EEEEEELi8ELi256ELi1ELb0ELb1EffNS_4arch4Sm80EEEEEvNT_6ParamsE,(.L_x_2092 - _ZN7cutlass13device_kernelIN5flash19FlashAttnFwdCombineIN4cute5tupleIJNS3_1CILi8EEENS5_ILi128EEEEEELi8ELi256ELi1ELb0ELb1EffNS_4arch4Sm80EEEEEvNT_6ParamsE)
        .other          _ZN7cutlass13device_kernelIN5flash19FlashAttnFwdCombineIN4cute5tupleIJNS3_1CILi8EEENS5_ILi128EEEEEELi8ELi256ELi1ELb0ELb1EffNS_4arch4Sm80EEEEEvNT_6ParamsE,@"STO_CUDA_ENTRY STV_DEFAULT"
_ZN7cutlass13device_kernelIN5flash19FlashAttnFwdCombineIN4cute5tupleIJNS3_1CILi8EEENS5_ILi128EEEEEELi8ELi256ELi1ELb0ELb1EffNS_4arch4Sm80EEEEEvNT_6ParamsE:
        /* <DEDUP_REMOVED lines=38> */
.L_x_1516:
[----:B------:R-:W-:Y:S05]  /*0260*/  BSYNC.RECONVERGENT B0 ;  /* 0x0000000000007941 */ /* 0x000fea0003800200 */
.L_x_1515:
        /* <DEDUP_REMOVED lines=13> */
.L_x_1517:
        /* <DEDUP_REMOVED lines=8> */
.L_x_1519:
[----:B-1----:R-:W1:Y:S02]  /*03c0*/  LDC.64 R4, c[0x0][0x448] ;  /* 0x00011200ff047b82 */ /* 0x002e640000000a00 */
[----:B-1---5:R-:W-:-:S05]  /*03d0*/  IMAD.WIDE R4, R0, 0x4, R4 ;  /* 0x0000000400047825 */ /* 0x022fca00078e0204 */
[----:B------:R2:W5:Y:S01]  /*03e0*/  LDG.E R17, desc[UR38][R4.64] ;  /* 0x0000002604117981 */ /* 0x000562000c1e1900 */
[----:B------:R-:W-:Y:S05]  /*03f0*/  BRA `(.L_x_1518) ;  /* 0x0000000000087947 */ /* 0x000fea0003800000 */
.L_x_1520:
[----:B------:R-:W2:Y:S02]  /*0400*/  LDG.E R4, desc[UR38][R4.64+0x4] ;  /* 0x0000042604047981 */ /* 0x000ea4000c1e1900 */
[----:B--2---:R-:W-:-:S07]  /*0410*/  IADD3 R17, PT, PT, -R24, R4, RZ ;  /* 0x0000000418117210 */ /* 0x004fce0007ffe1ff */
.L_x_1518:
        /* <DEDUP_REMOVED lines=23> */
.L_x_1521:
        /* <DEDUP_REMOVED lines=99> */
.L_x_1523:
        /* <DEDUP_REMOVED lines=31> */
.L_x_1524:
[----:B------:R-:W-:Y:S02]  /*0db0*/  MOV R9, R17 ;  /* 0x0000001100097202 */ /* 0x000fe40000000f00 */
[----:B------:R-:W-:Y:S02]  /*0dc0*/  MOV R6, 0xde0 ;  /* 0x00000de000067802 */ /* 0x000fe40000000f00 */
[----:B------:R-:W-:Y:S05]  /*0dd0*/  CALL.REL.NOINC `($__internal_40_$__cuda_sm20_div_u64) ;  /* 0x0000002400b07944 */ /* 0x000fea0003c00000 */
[----:B------:R-:W-:-:S07]  /*0de0*/  MOV R3, R0 ;  /* 0x0000000000037202 */ /* 0x000fce0000000f00 */
.L_x_1525:
[----:B------:R-:W-:-:S05]  /*0df0*/  IADD3 R0, PT, PT, R8, 0x1e, RZ ;  /* 0x0000001e08007810 */ /* 0x000fca0007ffe0ff */
.L_x_1522:
        /* <DEDUP_REMOVED lines=161> */
.L_x_1527:
[----:B------:R-:W-:Y:S05]  /*1810*/  BSYNC.RECONVERGENT B0 ;  /* 0x0000000000007941 */ /* 0x000fea0003800200 */
.L_x_1526:
        /* <DEDUP_REMOVED lines=199> */
.L_x_1529:
[----:B------:R-:W-:Y:S05]  /*2490*/  BSYNC.RECONVERGENT B0 ;  /* 0x0000000000007941 */ /* 0x000fea0003800200 */
.L_x_1528:
        /* <DEDUP_REMOVED lines=32> */
.L_x_1534:
        /* <DEDUP_REMOVED lines=129> */
.L_x_1533:
[----:B------:R-:W-:Y:S05]  /*2eb0*/  BSYNC.RECONVERGENT B0 ;  /* 0x0000000000007941 */ /* 0x000fea0003800200 */
.L_x_1532:
        /* <DEDUP_REMOVED lines=32> */
.L_x_1535:
        /* <DEDUP_REMOVED lines=43> */
.L_x_1531:
[----:B------:R-:W-:Y:S05]  /*3370*/  BSYNC.RECONVERGENT B1 ;  /* 0x0000000000017941 */ /* 0x000fea0003800200 */
.L_x_1530:
        /* <DEDUP_REMOVED lines=18> */
        .weak           $__internal_40_$__cuda_sm20_div_u64
        .type           $__internal_40_$__cuda_sm20_div_u64,@function
        .size           $__internal_40_$__cuda_sm20_div_u64,(.L_x_2092 - $__internal_40_$__cuda_sm20_div_u64)
$__internal_40_$__cuda_sm20_div_u64:
        /* <DEDUP_REMOVED lines=60> */
[----:B------:R-:W-:Y:S06]  /*3860*/  RET.REL.NODEC R6 `(_ZN7cutlass13device_kernelIN5flash19FlashAttnFwdCombineIN4cute5tupleIJNS3_1CILi8EEENS5_ILi128EEEEEELi8ELi256ELi1ELb0ELb1EffNS_4arch4Sm80EEEEEvNT_6ParamsE) ;  /* 0xffffffc406e47950 */ /* 0x000fec0003c3ffff */
.L_x_1536:
        /* <DEDUP_REMOVED lines=9> */
.L_x_2092:


//--------------------- .text._ZN7cutlass13device_kernelIN5flash19FlashAttnFwdCombineIN4cute5tupleIJNS3_1CILi8EEENS5_ILi128EEEEEELi7ELi256ELi1ELb0ELb1EffNS_4arch4Sm80EEEEEvNT_6ParamsE --------------------------
	.section	.text._ZN7cutlass13device_kernelIN5flash19FlashAttnFwdCombineIN4cute5tupleIJNS3_1CILi8EEENS5_ILi128EEEEEELi7ELi256ELi1ELb0ELb1EffNS_4arch4Sm80EEEEEvNT_6ParamsE,"ax",@progbits
	.align	128
.text._ZN7cutlass13device_kernelIN5flash19FlashAttnFwdCombineIN4cute5tupleIJNS3_1CILi8EEENS5_ILi128EEEEEELi7ELi256ELi1ELb0ELb1EffNS_4arch4Sm80EEEEEvNT_6ParamsE:
        .type           _ZN7cutlass13device_kernelIN5flash19FlashAttnFwdCombineIN4cute5tupleIJNS3_1CILi8EEENS5_ILi128EEEEEELi7ELi256ELi1ELb0ELb1EffNS_4arch4Sm80EEEEEvNT_6ParamsE,@function
        .size           _ZN7cutlass13device_kernelIN5flash19FlashAttnFwdCombineIN4cute5tupleIJNS3_1CILi8EEENS5_ILi128EEEEEELi7ELi256ELi1ELb0ELb1EffNS_4arch4Sm80EEEEEvNT_6ParamsE,(.L_x_2094 - _ZN7cutlass13device_kernelIN5flash19FlashAttnFwdCombineIN4cute5tupleIJNS3_1CILi8EEENS5_ILi128EEEEEELi7ELi256ELi1ELb0ELb1EffNS_4arch4Sm80EEEEEvNT_6ParamsE)
        .other          _ZN7cutlass13device_kernelIN5flash19FlashAttnFwdCombineIN4cute5tupleIJNS3_1CILi8EEENS5_ILi128EEEEEELi7ELi256ELi1ELb0ELb1EffNS_4arch4Sm80EEEEEvNT_6ParamsE,@"STO_CUDA_ENTRY STV_DEFAULT"
_ZN7cutlass13device_kernelIN5flash19FlashAttnFwdCombineIN4cute5tupleIJNS3_1CILi8EEENS5_ILi128EEEEEELi7ELi256ELi1ELb0ELb1EffNS_4arch4Sm80EEEEEvNT_6ParamsE:
        /* <DEDUP_REMOVED lines=38> */
.L_x_1538:
[----:B------:R-:W-:Y:S05]  /*0260*/  BSYNC.RECONVERGENT B0 ;  /* 0x0000000000007941 */ /* 0x000fea0003800200 */
.L_x_1537:
        /* <DEDUP_REMOVED lines=13> */
.L_x_1539:
        /* <DEDUP_REMOVED lines=8> */
.L_x_1541:
[----:B-1----:R-:W1:Y:S02]  /*03c0*/  LDC.64 R4, c[0x0][0x448] ;  /* 0x00011200ff047b82 */ /* 0x002e640000000a00 */
[----:B-1---5:R-:W-:-:S05]  /*03d0*/  IMAD.WIDE R4, R0, 0x4, R4 ;  /* 0x0000000400047825 */ /* 0x022fca00078e0204 */
[----:B------:R2:W5:Y:S01]  /*03e0*/  LDG.E R17, desc[UR38][R4.64] ;  /* 0x0000002604117981 */ /* 0x000562000c1e1900 */
[----:B------:R-:W-:Y:S05]  /*03f0*/  BRA `(.L_x_1540) ;  /* 0x0000000000087947 */ /* 0x000fea0003800000 */
.L_x_1542:
[----:B------:R-:W2:Y:S02]  /*0400*/  LDG.E R4, desc[UR38][R4.64+0x4] ;  /* 0x0000042604047981 */ /* 0x000ea4000c1e1900 */
[----:B--2---:R-:W-:-:S07]  /*0410*/  IADD3 R17, PT, PT, -R24, R4, RZ ;  /* 0x0000000418117210 */ /* 0x004fce0007ffe1ff */
.L_x_1540:
        /* <DEDUP_REMOVED lines=23> */
.L_x_1543:
        /* <DEDUP_REMOVED lines=99> */
.L_x_1545:
        /* <DEDUP_REMOVED lines=31> */
.L_x_1546:
[----:B------:R-:W-:Y:S02]  /*0db0*/  MOV R9, R17 ;  /* 0x0000001100097202 */ /* 0x000fe40000000f00 */
[----:B------:R-:W-:Y:S02]  /*0dc0*/  MOV R6, 0xde0 ;  /* 0x00000de000067802 */ /* 0x000fe40000000f00 */
[----:B------:R-:W-:Y:S05]  /*0dd0*/  CALL.REL.NOINC `($__internal_41_$__cuda_sm20_div_u64) ;  /* 0x0000002000487944 */ /* 0x000fea0003c00000 */
[----:B------:R-:W-:-:S07]  /*0de0*/  MOV R3, R0 ;  /* 0x0000000000037202 */ /* 0x000fce0000000f00 */
.L_x_1547:
[----:B------:R-:W-:-:S05]  /*0df0*/  IADD3 R0, PT, PT, R8, 0x1e, RZ ;  /* 0x0000001e08007810 */ /* 0x000fca0007ffe0ff */
.L_x_1544:
        /* <DEDUP_REMOVED lines=109> */
.L_x_1549:
[----:B------:R-:W-:Y:S05]  /*14d0*/  BSYNC.RECONVERGENT B0 ;  /* 0x0000000000007941 */ /* 0x000fea0003800200 */
.L_x_1548:
        /* <DEDUP_REMOVED lines=165> */
.L_x_1551:
[----:B------:R-:W-:Y:S05]  /*1f30*/  BSYNC.RECONVERGENT B0 ;  /* 0x0000000000007941 */ /* 0x000fea0003800200 */
.L_x_1550:
        /* <DEDUP_REMOVED lines=28> */
.L_x_1556:
        /* <DEDUP_REMOVED lines=129> */
.L_x_1555:
[----:B------:R-:W-:Y:S05]  /*2910*/  BSYNC.RECONVERGENT B0 ;  /* 0x0000000000007941 */ /* 0x000fea0003800200 */
.L_x_1554:
        /* <DEDUP_REMOVED lines=32> */
.L_x_1557:
        /* <DEDUP_REMOVED lines=43> */
.L_x_1553:
[----:B------:R-:W-:Y:S05]  /*2dd0*/  BSYNC.RECONVERGENT B1 ;  /* 0x0000000000017941 */ /* 0x000fea0003800200 */
.L_x_1552:
        /* <DEDUP_REMOVED lines=18> */
        .weak           $__internal_41_$__cuda_sm20_div_u64
        .type           $__internal_41_$__cuda_sm20_div_u64,@function
        .size           $__internal_41_$__cuda_sm20_div_u64,(.L_x_2094 - $__internal_41_$__cuda_sm20_div_u64)
$__internal_41_$__cuda_sm20_div_u64:
        /* <DEDUP_REMOVED lines=60> */
[----:B------:R-:W-:Y:S06]  /*32c0*/  RET.REL.NODEC R6 `(_ZN7cutlass13device_kernelIN5flash19FlashAttnFwdCombineIN4cute5tupleIJNS3_1CILi8EEENS5_ILi128EEEEEELi7ELi256ELi1ELb0ELb1EffNS_4arch4Sm80EEEEEvNT_6ParamsE) ;  /* 0xffffffcc064c7950 */ /* 0x000fec0003c3ffff */
.L_x_1558:
        /* <DEDUP_REMOVED lines=11> */
.L_x_2094:


//--------------------- .text._ZN7cutlass13device_kernelIN5flash19FlashAttnFwdCombineIN4cute5tupleIJNS3_1CILi8EEENS5_ILi128EEEEEELi6ELi256ELi1ELb0ELb1EffNS_4arch4Sm80EEEEEvNT_6ParamsE --------------------------
	.section	.text._ZN7cutlass13device_kernelIN5flash19FlashAttnFwdCombineIN4cute5tupleIJNS3_1CILi8EEENS5_ILi128EEEEEELi6ELi256ELi1ELb0ELb1EffNS_4arch4Sm80EEEEEvNT_6ParamsE,"ax",@progbits
	.align	128
.text._ZN7cutlass13device_kernelIN5flash19FlashAttnFwdCombineIN4cute5tupleIJNS3_1CILi8EEENS5_ILi128EEEEEELi6ELi256ELi1ELb0ELb1EffNS_4arch4Sm80EEEEEvNT_6ParamsE:
        .type           _ZN7cutlass13device_kernelIN5flash19FlashAttnFwdCombineIN4cute5tupleIJNS3_1CILi8EEENS5_ILi128EEEEEELi6ELi256ELi1ELb0ELb1EffNS_4arch4Sm80EEEEEvNT_6ParamsE,@function
        .size           _ZN7cutlass13device_kernelIN5flash19FlashAttnFwdCombineIN4cute5tupleIJNS3_1CILi8EEENS5_ILi128EEEEEELi6ELi256ELi1ELb0ELb1EffNS_4arch4Sm80EEEEEvNT_6ParamsE,(.L_x_2096 - _ZN7cutlass13device_kernelIN5flash19FlashAttnFwdCombineIN4cute5tupleIJNS3_1CILi8EEENS5_ILi128EEEEEELi6ELi256ELi1ELb0ELb1EffNS_4arch4Sm80EEEEEvNT_6ParamsE)
        .other          _ZN7cutlass13device_kernelIN5flash19FlashAttnFwdCombineIN4cute5tupleIJNS3_1CILi8EEENS5_ILi128EEEEEELi6ELi256ELi1ELb0ELb1EffNS_4arch4Sm80EEEEEvNT_6ParamsE,@"STO_CUDA_ENTRY STV_DEFAULT"
_ZN7cutlass13device_kernelIN5flash19FlashAttnFwdCombineIN4cute5tupleIJNS3_1CILi8EEENS5_ILi128EEEEEELi6ELi256ELi1ELb0ELb1EffNS_4arch4Sm80EEEEEvNT_6ParamsE:
        /* <DEDUP_REMOVED lines=38> */
.L_x_1560:
[----:B------:R-:W-:Y:S05]  /*0260*/  BSYNC.RECONVERGENT B0 ;  /* 0x0000000000007941 */ /* 0x000fea0003800200 */
.L_x_1559:
        /* <DEDUP_REMOVED lines=13> */
.L_x_1561:
        /* <DEDUP_REMOVED lines=8> */
.L_x_1563:
[----:B-1----:R-:W1:Y:S02]  /*03c0*/  LDC.64 R4, c[0x0][0x448] ;  /* 0x00011200ff047b82 */ /* 0x002e640000000a00 */
[----:B-1---5:R-:W-:-:S05]  /*03d0*/  IMAD.WIDE R4, R0, 0x4, R4 ;  /* 0x0000000400047825 */ /* 0x022fca00078e0204 */
[----:B------:R2:W5:Y:S01]  /*03e0*/  LDG.E R17, desc[UR38][R4.64] ;  /* 0x0000002604117981 */ /* 0x000562000c1e1900 */
[----:B------:R-:W-:Y:S05]  /*03f0*/  BRA `(.L_x_1562) ;  /* 0x0000000000087947 */ /* 0x000fea0003800000 */
.L_x_1564:
[----:B------:R-:W2:Y:S02]  /*0400*/  LDG.E R4, desc[UR38][R4.64+0x4] ;  /* 0x0000042604047981 */ /* 0x000ea4000c1e1900 */
[----:B--2---:R-:W-:-:S07]  /*0410*/  IADD3 R17, PT, PT, -R24, R4, RZ ;  /* 0x0000000418117210 */ /* 0x004fce0007ffe1ff */
.L_x_1562:
        /* <DEDUP_REMOVED lines=23> */
.L_x_1565:
        /* <DEDUP_REMOVED lines=99> */
.L_x_1567:
        /* <DEDUP_REMOVED lines=31> */
.L_x_1568:
[----:B------:R-:W-:Y:S02]  /*0db0*/  MOV R9, R17 ;  /* 0x0000001100097202 */ /* 0x000fe40000000f00 */
[----:B------:R-:W-:Y:S02]  /*0dc0*/  MOV R6, 0xde0 ;  /* 0x00000de000067802 */ /* 0x000fe40000000f00 */
[----:B------:R-:W-:Y:S05]  /*0dd0*/  CALL.REL.NOINC `($__internal_42_$__cuda_sm20_div_u64) ;  /* 0x0000001c00407944 */ /* 0x000fea0003c00000 */
[----:B------:R-:W-:-:S07]  /*0de0*/  MOV R3, R0 ;  /* 0x0000000000037202 */ /* 0x000fce0000000f00 */
.L_x_1569:
[----:B------:R-:W-:-:S05]  /*0df0*/  IADD3 R0, PT, PT, R8, 0x1e, RZ ;  /* 0x0000001e08007810 */ /* 0x000fca0007ffe0ff */
.L_x_1566:
        /* <DEDUP_REMOVED lines=68> */
.L_x_1571:
[----:B------:R-:W-:Y:S05]  /*1240*/  BSYNC.RECONVERGENT B0 ;  /* 0x0000000000007941 */ /* 0x000fea0003800200 */
.L_x_1570:
        /* <DEDUP_REMOVED lines=143> */
.L_x_1573:
[----:B------:R-:W-:Y:S05]  /*1b40*/  BSYNC.RECONVERGENT B0 ;  /* 0x0000000000007941 */ /* 0x000fea0003800200 */
.L_x_1572:
        /* <DEDUP_REMOVED lines=25> */
.L_x_1578:
        /* <DEDUP_REMOVED lines=129> */
.L_x_1577:
[----:B------:R-:W-:Y:S05]  /*24f0*/  BSYNC.RECONVERGENT B0 ;  /* 0x0000000000007941 */ /* 0x000fea0003800200 */
.L_x_1576:
        /* <DEDUP_REMOVED lines=32> */
.L_x_1579:
        /* <DEDUP_REMOVED lines=43> */
.L_x_1575:
[----:B------:R-:W-:Y:S05]  /*29b0*/  BSYNC.RECONVERGENT B1 ;  /* 0x0000000000017941 */ /* 0x000fea0003800200 */
.L_x_1574:
        /* <DEDUP_REMOVED lines=18> */
        .weak           $__internal_42_$__cuda_sm20_div_u64
        .type           $__internal_42_$__cuda_sm20_div_u64,@function
        .size           $__internal_42_$__cuda_sm20_div_u64,(.L_x_2096 - $__internal_42_$__cuda_sm20_div_u64)
$__internal_42_$__cuda_sm20_div_u64:
        /* <DEDUP_REMOVED lines=60> */
[----:B------:R-:W-:Y:S06]  /*2ea0*/  RET.REL.NODEC R6 `(_ZN7cutlass13device_kernelIN5flash19FlashAttnFwdCombineIN4cute5tupleIJNS3_1CILi8EEENS5_ILi128EEEEEELi6ELi256ELi1ELb0ELb1EffNS_4arch4Sm80EEEEEvNT_6ParamsE) ;  /* 0xffffffd006547950 */ /* 0x000fec0003c3ffff */
.L_x_1580:
        /* <DEDUP_REMOVED lines=13> */
.L_x_2096:


//--------------------- .text._ZN7cutlass13device_kernelIN5flash19FlashAttnFwdCombineIN4cute5tupleIJNS3_1CILi8EEENS5_ILi128EEEEEELi5ELi256ELi1ELb0ELb1EffNS_4arch4Sm80EEEEEvNT_6ParamsE --------------------------
	.section	.text._ZN7cutlass13device_kernelIN5flash19FlashAttnFwdCombineIN4cute5tupleIJNS3_1CILi8EEENS5_ILi128EEEEEELi5ELi256ELi1ELb0ELb1EffNS_4arch4Sm80EEEEEvNT_6ParamsE,"ax",@progbits
	.align	128
.text._ZN7cutlass13device_kernelIN5flash19FlashAttnFwdCombineIN4cute5tupleIJNS3_1CILi8EEENS5_ILi128EEEEEELi5ELi256ELi1ELb0ELb1EffNS_4arch4Sm80EEEEEvNT_6ParamsE:
        .type           _ZN7cutlass13device_kernelIN5flash19FlashAttnFwdCombineIN4cute5tupleIJNS3_1CILi8EEENS5_ILi128EEEEEELi5ELi256ELi1ELb0ELb1EffNS_4arch4Sm80EEEEEvNT_6ParamsE,@function
        .size           _ZN7cutlass13device_kernelIN5flash19FlashAttnFwdCombineIN4cute5tupleIJNS3_1CILi8EEENS5_ILi128EEEEEELi5ELi256ELi1ELb0ELb1EffNS_4arch4Sm80EEEEEvNT_6ParamsE,(.L_x_2098 - _ZN7cutlass13device_kernelIN5flash19FlashAttnFwdCombineIN4cute5tupleIJNS3_1CILi8EEENS5_ILi128EEEEEELi5ELi256ELi1ELb0ELb1EffNS_4arch4Sm80EEEEEvNT_6ParamsE)
        .other          _ZN7cutlass13device_kernelIN5flash19FlashAttnFwdCombineIN4cute5tupleIJNS3_1CILi8EEENS5_ILi128EEEEEELi5ELi256ELi1ELb0ELb1EffNS_4arch4Sm80EEEEEvNT_6ParamsE,@"STO_CUDA_ENTRY STV_DEFAULT"
_ZN7cutlass13device_kernelIN5flash19FlashAttnFwdCombineIN4cute5tupleIJNS3_1CILi8EEENS5_ILi128EEEEEELi5ELi256ELi1ELb0ELb1EffNS_4arch4Sm80EEEEEvNT_6ParamsE:
        /* <DEDUP_REMOVED lines=38> */
.L_x_1582:
[----:B------:R-:W-:Y:S05]  /*0260*/  BSYNC.RECONVERGENT B0 ;  /* 0x0000000000007941 */ /* 0x000fea0003800200 */
.L_x_1581:
        /* <DEDUP_REMOVED lines=13> */
.L_x_1583:
        /* <DEDUP_REMOVED lines=8> */
.L_x_1585:
[----:B-1----:R-:W1:Y:S02]  /*03c0*/  LDC.64 R4, c[0x0][0x448] ;  /* 0x00011200ff047b82 */ /* 0x002e640000000a00 */
[----:B-1---5:R-:W-:-:S05]  /*03d0*/  IMAD.WIDE R4, R0, 0x4, R4 ;  /* 0x0000000400047825 */ /* 0x022fca00078e0204 */
[----:B------:R2:W5:Y:S01]  /*03e0*/  LDG.E R17, desc[UR38][R4.64] ;  /* 0x0000002604117981 */ /* 0x000562000c1e1900 */
[----:B------:R-:W-:Y:S05]  /*03f0*/  BRA `(.L_x_1584) ;  /* 0x0000000000087947 */ /* 0x000fea0003800000 */
.L_x_1586:
[----:B------:R-:W2:Y:S02]  /*0400*/  LDG.E R4, desc[UR38][R4.64+0x4] ;  /* 0x0000042604047981 */ /* 0x000ea4000c1e1900 */
[----:B--2---:R-:W-:-:S07]  /*0410*/  IADD3 R17, PT, PT, -R24, R4, RZ ;  /* 0x0000000418117210 */ /* 0x004fce0007ffe1ff */
.L_x_1584:
        /* <DEDUP_REMOVED lines=23> */
.L_x_1587:
        /* <DEDUP_REMOVED lines=99> */
.L_x_1589:
        /* <DEDUP_REMOVED lines=31> */
.L_x_1590:
[----:B------:R-:W-:Y:S02]  /*0db0*/  MOV R9, R17 ;  /* 0x0000001100097202 */ /* 0x000fe40000000f00 */
[----:B------:R-:W-:Y:S02]  /*0dc0*/  MOV R6, 0xde0 ;  /* 0x00000de000067802 */ /* 0x000fe40000000f00 */
[----:B------:R-:W-:Y:S05]  /*0dd0*/  CALL.REL.NOINC `($__internal_43_$__cuda_sm20_div_u64) ;  /* 0x0000001800a87944 */ /* 0x000fea0003c00000 */
[----:B------:R-:W-:-:S07]  /*0de0*/  MOV R3, R0 ;  /* 0x0000000000037202 */ /* 0x000fce0000000f00 */
.L_x_1591:
[----:B------:R-:W-:-:S05]  /*0df0*/  IADD3 R0, PT, PT, R8, 0x1e, RZ ;  /* 0x0000001e08007810 */ /* 0x000fca0007ffe0ff */
.L_x_1588:
        /* <DEDUP_REMOVED lines=42> */
.L_x_1594:
[----:B------:R-:W-:-:S05]  /*10a0*/  MOV R4, 0xff800000 ;  /* 0xff80000000047802 */ /* 0x000fca0000000f00 */
[----:B------:R1:W-:Y:S02]  /*10b0*/  STS [R8], R4 ;  /* 0x0000000408007388 */ /* 0x0003e40000000800 */
.L_x_1593:
[----:B------:R-:W-:Y:S05]  /*10c0*/  BSYNC.RECONVERGENT B0 ;  /* 0x0000000000007941 */ /* 0x000fea0003800200 */
.L_x_1592:
        /* <DEDUP_REMOVED lines=130> */
.L_x_1596:
[----:B------:R-:W-:Y:S05]  /*18f0*/  BSYNC.RECONVERGENT B0 ;  /* 0x0000000000007941 */ /* 0x000fea0003800200 */
.L_x_1595:
        /* <DEDUP_REMOVED lines=24> */
.L_x_1601:
        /* <DEDUP_REMOVED lines=129> */
.L_x_1600:
[----:B------:R-:W-:Y:S05]  /*2290*/  BSYNC.RECONVERGENT B0 ;  /* 0x0000000000007941 */ /* 0x000fea0003800200 */
.L_x_1599:
        /* <DEDUP_REMOVED lines=32> */
.L_x_1602:
        /* <DEDUP_REMOVED lines=43> */
.L_x_1598:
[----:B------:R-:W-:Y:S05]  /*2750*/  BSYNC.RECONVERGENT B1 ;  /* 0x0000000000017941 */ /* 0x000fea0003800200 */
.L_x_1597:
        /* <DEDUP_REMOVED lines=18> */
        .weak           $__internal_43_$__cuda_sm20_div_u64
        .type           $__internal_43_$__cuda_sm20_div_u64,@function
        .size           $__internal_43_$__cuda_sm20_div_u64,(.L_x_2098 - $__internal_43_$__cuda_sm20_div_u64)
$__internal_43_$__cuda_sm20_div_u64:
        /* <DEDUP_REMOVED lines=60> */
[----:B------:R-:W-:Y:S06]  /*2c40*/  RET.REL.NODEC R6 `(_ZN7cutlass13device_kernelIN5flash19FlashAttnFwdCombineIN4cute5tupleIJNS3_1CILi8EEENS5_ILi128EEEEEELi5ELi256ELi1ELb0ELb1EffNS_4arch4Sm80EEEEEvNT_6ParamsE) ;  /* 0xffffffd006ec7950 */ /* 0x000fec0003c3ffff */
.L_x_1603:
        /* <DEDUP_REMOVED lines=11> */
.L_x_2098:


//--------------------- .text._ZN7cutlass13device_kernelIN5flash19FlashAttnFwdCombineIN4cute5tupleIJNS3_1CILi16EEENS5_ILi64EEEEEELi8ELi256ELi1ELb0ELb0EffNS_4arch4Sm90EEEEEvNT_6ParamsE --------------------------
	.section	.text._ZN7cutlass13device_kernelIN5flash19FlashAttnFwdCombineIN4cute5tupleIJNS3_1CILi16EEENS5_ILi64EEEEEELi8ELi256ELi1ELb0ELb0EffNS_4arch4Sm90EEEEEvNT_6ParamsE,"ax",@progbits
	.align	128
.text._ZN7cutlass13device_kernelIN5flash19FlashAttnFwdCombineIN4cute5tupleIJNS3_1CILi16EEENS5_ILi64EEEEEELi8ELi256ELi1ELb0ELb0EffNS_4arch4Sm90EEEEEvNT_6ParamsE:
        .type           _ZN7cutlass13device_kernelIN5flash19FlashAttnFwdCombineIN4cute5tupleIJNS3_1CILi16EEENS5_ILi64EEEEEELi8ELi256ELi1ELb0ELb0EffNS_4arch4Sm90EEEEEvNT_6ParamsE,@function
        .size           _ZN7cutlass13device_kernelIN5flash19FlashAttnFwdCombineIN4cute5tupleIJNS3_1CILi16EEENS5_ILi64EEEEEELi8ELi256ELi1ELb0ELb0EffNS_4arch4Sm90EEEEEvNT_6ParamsE,(.L_x_2100 - _ZN7cutlass13device_kernelIN5flash19FlashAttnFwdCombineIN4cute5tupleIJNS3_1CILi16EEENS5_ILi64EEEEEELi8ELi256ELi1ELb0ELb0EffNS_4arch4Sm90EEEEEvNT_6ParamsE)
        .other          _ZN7cutlass13device_kernelIN5flash19FlashAttnFwdCombineIN4cute5tupleIJNS3_1CILi16EEENS5_ILi64EEEEEELi8ELi256ELi1ELb0ELb0EffNS_4arch4Sm90EEEEEvNT_6ParamsE,@"STO_CUDA_ENTRY STV_DEFAULT"
_ZN7cutlass13device_kernelIN5flash19FlashAttnFwdCombineIN4cute5tupleIJNS3_1CILi16EEENS5_ILi64EEEEEELi8ELi256ELi1ELb0ELb0EffNS_4arch4Sm90EEEEEvNT_6ParamsE:
        /* <DEDUP_REMOVED lines=38> */
.L_x_1605:
[----:B------:R-:W-:Y:S05]  /*0260*/  BSYNC.RECONVERGENT B0 ;  /* 0x0000000000007941 */ /* 0x000fea0003800200 */
.L_x_1604:
        /* <DEDUP_REMOVED lines=22> */
.L_x_1606:
        /* <DEDUP_REMOVED lines=286> */
.L_x_1608:
[----:B------:R-:W-:Y:S05]  /*15b0*/  BSYNC.RECONVERGENT B0 ;  /* 0x0000000000007941 */ /* 0x000fea0003800200 */
.L_x_1607:
[----:B------:R-:W5:Y:S01]  /*15c0*/  LDCU UR5, c[0x0][0x430] ;  /* 0x00008600ff0577ac */ /* 0x000f620008000800 */
[----:B------:R-:W-:Y:S01]  /*15d0*/  IMAD.IADD R3, R17, 0x1, R3 ;  /* 0x0000000111037824 */ /* 0x000fe200078e0203 */
[----:B------:R-:W-:Y:S01]  /*15e0*/  SHF.L.U32 R18, R22, 0x6, RZ ;  /* 0x0000000616127819 */ /* 0x000fe200000006ff */
[----:B------:R-:W-:Y:S01]  /*15f0*/  IMAD.SHL.U32 R16, R2, 0x4, RZ ;  /* 0x0000000402107824 */ /* 0x000fe200078e00ff */
[----:B------:R-:W1:Y:S01]  /*1600*/  LDCU UR4, c[0x0][0x38c] ;  /* 0x00007180ff0477ac */ /* 0x000e620008000800 */
[C---:B--234-:R-:W-:Y:S01]  /*1610*/  IMAD.HI.U32 R0, R3.reuse, R45, RZ ;  /* 0x0000002d03007227 */ /* 0x05cfe200078e00ff */
[----:B------:R-:W-:Y:S01]  /*1620*/  ISETP.NE.AND P1, PT, R44, 0x1, PT ;  /* 0x000000012c00780c */ /* 0x000fe20003f25270 */
[----:B------:R-:W0:Y:S01]  /*1630*/  LDGDEPBAR ;  /* 0x00000000000079af */ /* 0x000e220000000000 */
[----:B------:R-:W2:Y:S01]  /*1640*/  LDCU.128 UR8, c[0x0][0x3b0] ;  /* 0x00007600ff0877ac */ /* 0x000ea20008000c00 */
[----:B------:R-:W-:Y:S01]  /*1650*/  LOP3.LUT R16, R16, 0x3c, RZ, 0xc0, !PT ;  /* 0x0000003c10107812 */ /* 0x000fe200078ec0ff */
[----:B------:R-:W-:Y:S01]  /*1660*/  IMAD.MOV.U32 R19, RZ, RZ, RZ ;  /* 0x000000ffff137224 */ /* 0x000fe200078e00ff */
[----:B------:R-:W-:Y:S01]  /*1670*/  ISETP.GE.AND P0, PT, R3, UR36, PT ;  /* 0x0000002403007c0c */ /* 0x000fe2000bf06270 */
[----:B------:R-:W3:Y:S01]  /*1680*/  LDCU.64 UR6, c[0x0][0x3a0] ;  /* 0x00007400ff0677ac */ /* 0x000ee20008000a00 */
[----:B-----5:R-:W-:-:S02]  /*1690*/  SHF.R.U32.HI R0, RZ, UR5, R0 ;  /* 0x00000005ff007c19 */ /* 0x020fc40008011600 */
[----:B-1----:R-:W-:Y:S01]  /*16a0*/  IADD3 R13, PT, PT, -R18, UR4, RZ ;  /* 0x00000004120d7c10 */ /* 0x002fe2000fffe1ff */
[----:B------:R-:W1:Y:S01]  /*16b0*/  LDCU.64 UR4, c[0x0][0x380] ;  /* 0x00007000ff0477ac */ /* 0x000e620008000a00 */
[----:B------:R-:W-:Y:S02]  /*16c0*/  SEL R15, R3, R0, !P1 ;  /* 0x00000000030f7207 */ /* 0x000fe40004800000 */
[----:B------:R-:W-:Y:S01]  /*16d0*/  ISETP.GE.AND P5, PT, R16, R13, PT ;  /* 0x0000000d1000720c */ /* 0x000fe20003fa6270 */
[----:B--2---:R-:W-:Y:S01]  /*16e0*/  IMAD R0, R42, UR10, RZ ;  /* 0x0000000a2a007c24 */ /* 0x004fe2000f8e02ff */
[----:B------:R-:W-:Y:S01]  /*16f0*/  SEL R14, R15, 0xffffffff, !P0 ;  /* 0xffffffff0f0e7807 */ /* 0x000fe20004000000 */
[C---:B------:R-:W-:Y:S01]  /*1700*/  IMAD.WIDE.U32 R10, R43.reuse, UR10, R18 ;  /* 0x0000000a2b0a7c25 */ /* 0x040fe2000f8e0012 */
[----:B------:R-:W-:Y:S02]  /*1710*/  SHF.R.S32.HI R20, RZ, 0x1f, R15 ;  /* 0x0000001fff147819 */ /* 0x000fe4000001140f */
[----:B------:R-:W-:Y:S01]  /*1720*/  ISETP.LT.OR P5, PT, R14, RZ, P5 ;  /* 0x000000ff0e00720c */ /* 0x000fe20002fa1670 */
[----:B------:R-:W-:-:S02]  /*1730*/  IMAD R57, R43, UR11, R0 ;  /* 0x0000000b2b397c24 */ /* 0x000fc4000f8e0200 */
[----:B------:R-:W2:Y:S01]  /*1740*/  S2R R0, SR_CgaCtaId ;  /* 0x0000000000007919 */ /* 0x000ea20000008800 */
[----:B------:R-:W-:Y:S01]  /*1750*/  ISETP.EQ.OR P4, PT, R24, 0x2, P5 ;  /* 0x000000021800780c */ /* 0x000fe20002f82670 */
[----:B------:R-:W-:Y:S01]  /*1760*/  IMAD.MOV R9, RZ, RZ, -R15 ;  /* 0x000000ffff097224 */ /* 0x000fe200078e0a0f */
[----:B------:R-:W-:Y:S01]  /*1770*/  IADD3 R11, PT, PT, R57, R11, RZ ;  /* 0x0000000b390b7210 */ /* 0x000fe20007ffe0ff */
[----:B------:R-:W-:Y:S02]  /*1780*/  IMAD R8, R20, UR8, RZ ;  /* 0x0000000814087c24 */ /* 0x000fe4000f8e02ff */
[----:B------:R-:W-:Y:S01]  /*1790*/  IMAD R44, R44, R9, R3 ;  /* 0x000000092c2c7224 */ /* 0x000fe200078e0203 */
[----:B------:R-:W-:Y:S01]  /*17a0*/  MOV R3, 0x400 ;  /* 0x0000040000037802 */ /* 0x000fe20000000f00 */
[C---:B------:R-:W-:Y:S02]  /*17b0*/  IMAD.WIDE.U32 R10, R15.reuse, UR8, R10 ;  /* 0x000000080f0a7c25 */ /* 0x040fe4000f8e000a */
[----:B------:R-:W4:Y:S01]  /*17c0*/  @!P5 LDC.64 R6, c[0x0][0x3a8] ;  /* 0x0000ea00ff06db82 */ /* 0x000f220000000a00 */
[----:B------:R-:W-:Y:S01]  /*17d0*/  SHF.R.S32.HI R45, RZ, 0x1f, R44 ;  /* 0x0000001fff2d7819 */ /* 0x000fe2000001142c */
[----:B------:R-:W-:-:S02]  /*17e0*/  IMAD R8, R15, UR9, R8 ;  /* 0x000000090f087c24 */ /* 0x000fc4000f8e0208 */
[----:B------:R-:W-:-:S03]  /*17f0*/  IMAD.WIDE.U32 R54, R43, UR10, RZ ;  /* 0x0000000a2b367c25 */ /* 0x000fc6000f8e00ff */
[----:B------:R-:W-:Y:S01]  /*1800*/  IADD3 R11, PT, PT, R11, R8, RZ ;  /* 0x000000080b0b7210 */ /* 0x000fe20007ffe0ff */
[----:B------:R-:W5:Y:S01]  /*1810*/  @!P4 LDC.64 R4, c[0x0][0x3a8] ;  /* 0x0000ea00ff04cb82 */ /* 0x000f620000000a00 */
[----:B---3--:R-:W-:Y:S02]  /*1820*/  IMAD R9, R45, UR6, RZ ;  /* 0x000000062d097c24 */ /* 0x008fe4000f8e02ff */
[----:B------:R-:W-:-:S04]  /*1830*/  IMAD.WIDE.U32 R10, R44, UR6, R10 ;  /* 0x000000062c0a7c25 */ /* 0x000fc8000f8e000a */
[----:B------:R-:W-:Y:S01]  /*1840*/  IMAD R9, R44, UR7, R9 ;  /* 0x000000072c097c24 */ /* 0x000fe2000f8e0209 */
[----:B-1----:R-:W-:-:S03]  /*1850*/  LEA R51, P3, R10, UR4, 0x2 ;  /* 0x000000040a337c11 */ /* 0x002fc6000f8610ff */
[----:B------:R-:W-:Y:S01]  /*1860*/  IMAD.IADD R48, R11, 0x1, R9 ;  /* 0x000000010b307824 */ /* 0x000fe200078e0209 */
[----:B--2---:R-:W-:Y:S02]  /*1870*/  LEA R0, R0, R3, 0x18 ;  /* 0x0000000300007211 */ /* 0x004fe400078ec0ff */
[----:B------:R-:W-:Y:S02]  /*1880*/  LOP3.LUT R3, R2, 0xf, RZ, 0xc0, !PT ;  /* 0x0000000f02037812 */ /* 0x000fe400078ec0ff */
[----:B----4-:R-:W-:Y:S02]  /*1890*/  @!P5 IADD3 R6, P2, PT, R16, R6, RZ ;  /* 0x000000061006d210 */ /* 0x010fe40007f5e0ff */
[----:B------:R-:W-:Y:S02]  /*18a0*/  LEA.HI.X R48, R10, UR5, R48, 0x2, P3 ;  /* 0x000000050a307c11 */ /* 0x000fe400098f1430 */
[----:B------:R-:W-:Y:S02]  /*18b0*/  @!P5 LEA R24, P3, R16, R51, 0x2 ;  /* 0x000000331018d211 */ /* 0x000fe400078610ff */
[----:B-----5:R-:W-:-:S02]  /*18c0*/  @!P4 LEA R8, P1, R4, R16, 0x1 ;  /* 0x000000100408c211 */ /* 0x020fc400078208ff */
[----:B------:R-:W-:Y:S01]  /*18d0*/  LOP3.LUT R41, R3, 0x3f0, R2, 0xf8, !PT ;  /* 0x000003f003297812 */ /* 0x000fe200078ef802 */
[----:B------:R-:W-:Y:S01]  /*18e0*/  @!P5 IMAD.X R25, RZ, RZ, R48, P3 ;  /* 0x000000ffff19d224 */ /* 0x000fe200018e0630 */
[----:B------:R-:W-:Y:S02]  /*18f0*/  @!P5 IADD3.X R7, PT, PT, RZ, R7, RZ, P2, !PT ;  /* 0x00000007ff07d210 */ /* 0x000fe400017fe4ff */
[-C--:B------:R-:W-:Y:S02]  /*1900*/  @!P5 LEA R10, P2, R6, R51.reuse, 0x2 ;  /* 0x00000033060ad211 */ /* 0x080fe400078410ff */
[----:B------:R-:W-:Y:S02]  /*1910*/  @!P4 LEA.HI.X R5, R4, RZ, R5, 0x1, P1 ;  /* 0x000000ff0405c211 */ /* 0x000fe400008f0c05 */
[----:B------:R-:W-:Y:S02]  /*1920*/  @!P4 LEA R4, P1, R8, R51, 0x2 ;  /* 0x000000330804c211 */ /* 0x000fe400078210ff */
[----:B------:R-:W-:-:S02]  /*1930*/  LEA R41, R41, R0, 0x4 ;  /* 0x0000000029297211 */ /* 0x000fc400078e20ff */
        /* <DEDUP_REMOVED lines=10> */
[----:B------:R-:W-:Y:S02]  /*19e0*/  ISETP.NE.OR P0, PT, R22, RZ, P0 ;  /* 0x000000ff1600720c */ /* 0x000fe40000705670 */
        /* <DEDUP_REMOVED lines=158> */
[----:B------:R-:W-:Y:S01]  /*23d0*/  LOP3.LUT P1, RZ, R2, 0x30f, RZ, 0xc0, !PT ;  /* 0x0000030f02ff7812 */ /* 0x000fe2000782c0ff */
[----:B------:R-:W1:Y:S02]  /*23e0*/  SHFL.BFLY PT, R61, R32, 0x1, 0x1f ;  /* 0x0c201f00203d7f89 */ /* 0x000e6400000e0000 */
        /* <DEDUP_REMOVED lines=16> */
[----:B------:R2:W-:Y:S01]  /*24f0*/  STS [R56], R29 ;  /* 0x0000001d38007388 */ /* 0x0005e20000000800 */
[----:B---3--:R-:W-:Y:S01]  /*2500*/  FFMA.FTZ R30, R31, 0.69314718246459960938, R30 ;  /* 0x3f3172181f1e7823 */ /* 0x008fe2000001001e */
[----:B------:R-:W-:-:S02]  /*2510*/  IMAD R8, R17, 0x4, R0 ;  /* 0x0000000411087824 */ /* 0x000fc400078e0200 */
[----:B------:R2:W-:Y:S01]  /*2520*/  STS [R56+0x400], R37 ;  /* 0x0004002538007388 */ /* 0x0005e20000000800 */
[----:B-1----:R-:W-:-:S03]  /*2530*/  VIMNMX R61, PT, PT, R32, R61, !PT ;  /* 0x0000003d203d7248 */ /* 0x002fc60007fe0100 */
[----:B------:R2:W-:Y:S04]  /*2540*/  STS [R56+0x800], R27 ;  /* 0x0008001b38007388 */ /* 0x0005e80000000800 */
        /* <DEDUP_REMOVED lines=12> */
[----:B------:R2:W-:Y:S01]  /*2610*/  STS [R56+0x3c00], R9 ;  /* 0x003c000938007388 */ /* 0x0005e20000000800 */
[----:B------:R-:W-:Y:S05]  /*2620*/  @P0 BRA `(.L_x_1610) ;  /* 0x0000000000380947 */ /* 0x000fea0003800000 */
[----:B------:R-:W1:Y:S01]  /*2630*/  LDCU.64 UR8, c[0x0][0x420] ;  /* 0x00008400ff0877ac */ /* 0x000e620008000a00 */
[----:B------:R-:W3:Y:S01]  /*2640*/  LDCU.128 UR4, c[0x0][0x410] ;  /* 0x00008200ff0477ac */ /* 0x000ee20008000c00 */
[----:B-1----:R-:W-:Y:S02]  /*2650*/  IMAD R4, R42, UR8, RZ ;  /* 0x000000082a047c24 */ /* 0x002fe4000f8e02ff */
[----:B--2---:R-:W-:-:S04]  /*2660*/  IMAD.WIDE.U32 R6, R43, UR8, RZ ;  /* 0x000000082b067c25 */ /* 0x004fc8000f8e00ff */
[----:B------:R-:W-:Y:S02]  /*2670*/  IMAD R3, R43, UR9, R4 ;  /* 0x000000092b037c24 */ /* 0x000fe4000f8e0204 */
[----:B---3--:R-:W-:-:S03]  /*2680*/  IMAD R4, R20, UR6, RZ ;  /* 0x0000000614047c24 */ /* 0x008fc6000f8e02ff */
        /* <DEDUP_REMOVED lines=8> */
.L_x_1610:
[----:B------:R-:W-:Y:S05]  /*2710*/  BSYNC.RECONVERGENT B0 ;  /* 0x0000000000007941 */ /* 0x000fea0003800200 */
.L_x_1609:
[----:B------:R-:W-:Y:S01]  /*2720*/  @!P1 STS [R8+0x4000], R61 ;  /* 0x0040003d08009388 */ /* 0x000fe20000000800 */
[----:B------:R-:W-:Y:S01]  /*2730*/  BSSY.RECONVERGENT B1, `(.L_x_1611) ;  /* 0x00000e6000017945 */ /* 0x000fe20003800200 */
[----:B-12---:R-:W-:Y:S02]  /*2740*/  CS2R R6, SRZ ;  /* 0x0000000000067805 */ /* 0x006fe4000001ff00 */
[----:B------:R-:W-:Y:S01]  /*2750*/  CS2R R4, SRZ ;  /* 0x0000000000047805 */ /* 0x000fe2000001ff00 */
[----:B------:R-:W-:Y:S01]  /*2760*/  BAR.SYNC.DEFER_BLOCKING 0x0 ;  /* 0x0000000000007b1d */ /* 0x000fe20000010000 */
[----:B------:R-:W-:Y:S02]  /*2770*/  VIADD R47, R41, 0x4040 ;  /* 0x00004040292f7836 */ /* 0x000fe40000000000 */
        /* <DEDUP_REMOVED lines=18> */
.L_x_1615:
        /* <DEDUP_REMOVED lines=39> */
[-C--:B------:R-:W-:Y:S02]  /*2b10*/  ISETP.GE.OR P1, PT, R16, R13.reuse, P1 ;  /* 0x0000000d1000720c */ /* 0x080fe40000f26670 */
        /* <DEDUP_REMOVED lines=64> */
[-C--:B------:R-:W-:Y:S11]  /*2f20*/  ISETP.GE.OR P2, PT, R16, R13.reuse, P2 ;  /* 0x0000000d1000720c */ /* 0x080ff60001746670 */
        /* <DEDUP_REMOVED lines=22> */
.L_x_1614:
[----:B------:R-:W-:Y:S05]  /*3090*/  BSYNC.RECONVERGENT B0 ;  /* 0x0000000000007941 */ /* 0x000fea0003800200 */
.L_x_1613:
        /* <DEDUP_REMOVED lines=37> */
.L_x_1616:
        /* <DEDUP_REMOVED lines=42> */
.L_x_1612:
[----:B------:R-:W-:Y:S05]  /*3590*/  BSYNC.RECONVERGENT B1 ;  /* 0x0000000000017941 */ /* 0x000fea0003800200 */
.L_x_1611:
        /* <DEDUP_REMOVED lines=19> */
[----:B------:R-:W-:Y:S01]  /*36d0*/  STG.E.128 desc[UR38][R8.64], R4 ;  /* 0x0000000408007986 */ /* 0x000fe2000c101d26 */
[----:B------:R-:W-:Y:S05]  /*36e0*/  EXIT ;  /* 0x000000000000794d */ /* 0x000fea0003800000 */
.L_x_1617:
        /* <DEDUP_REMOVED lines=9> */
.L_x_2100:


//--------------------- .text._ZN7cutlass13device_kernelIN5flash19FlashAttnFwdCombineIN4cute5tupleIJNS3_1CILi16EEENS5_ILi64EEEEEELi7ELi256ELi1ELb0ELb0EffNS_4arch4Sm90EEEEEvNT_6ParamsE --------------------------
	.section	.text._ZN7cutlass13device_kernelIN5flash19FlashAttnFwdCombineIN4cute5tupleIJNS3_1CILi16EEENS5_ILi64EEEEEELi7ELi256ELi1ELb0ELb0EffNS_4arch4Sm90EEEEEvNT_6ParamsE,"ax",@progbits
	.align	128
.text._ZN7cutlass13device_kernelIN5flash19FlashAttnFwdCombineIN4cute5tupleIJNS3_1CILi16EEENS5_ILi64EEEEEELi7ELi256ELi1ELb0ELb0EffNS_4arch4Sm90EEEEEvNT_6ParamsE:
        .type           _ZN7cutlass13device_kernelIN5flash19FlashAttnFwdCombineIN4cute5tupleIJNS3_1CILi16EEENS5_ILi64EEEEEELi7ELi256ELi1ELb0ELb0EffNS_4arch4Sm90EEEEEvNT_6ParamsE,@function
        .size           _ZN7cutlass13device_kernelIN5flash19FlashAttnFwdCombineIN4cute5tupleIJNS3_1CILi16EEENS5_ILi64EEEEEELi7ELi256ELi1ELb0ELb0EffNS_4arch4Sm90EEEEEvNT_6ParamsE,(.L_x_2101 - _ZN7cutlass13device_kernelIN5flash19FlashAttnFwdCombineIN4cute5tupleIJNS3_1CILi16EEENS5_ILi64EEEEEELi7ELi256ELi1ELb0ELb0EffNS_4arch4Sm90EEEEEvNT_6ParamsE)
        .other          _ZN7cutlass13device_kernelIN5flash19FlashAttnFwdCombineIN4cute5tupleIJNS3_1CILi16EEENS5_ILi64EEEEEELi7ELi256ELi1ELb0ELb0EffNS_4arch4Sm90EEEEEvNT_6ParamsE,@"STO_CUDA_ENTRY STV_DEFAULT"
_ZN7cutlass13device_kernelIN5flash19FlashAttnFwdCombineIN4cute5tupleIJNS3_1CILi16EEENS5_ILi64EEEEEELi7ELi256ELi1ELb0ELb0EffNS_4arch4Sm90EEEEEvNT_6ParamsE:
        /* <DEDUP_REMOVED lines=38> */
.L_x_1619:
[----:B------:R-:W-:Y:S05]  /*0260*/  BSYNC.RECONVERGENT B0 ;  /* 0x0000000000007941 */ /* 0x000fea0003800200 */
.L_x_1618:
        /* <DEDUP_REMOVED lines=22> */
.L_x_1620:
        /* <DEDUP_REMOVED lines=156> */
.L_x_1622:
[----:B------:R-:W-:Y:S05]  /*0d90*/  BSYNC.RECONVERGENT B0 ;  /* 0x0000000000007941 */ /* 0x000fea0003800200 */
.L_x_1621:
        /* <DEDUP_REMOVED lines=201> */
.L_x_1624:
[----:B------:R-:W-:Y:S05]  /*1a30*/  BSYNC.RECONVERGENT B0 ;  /* 0x0000000000007941 */ /* 0x000fea0003800200 */
.L_x_1623:
[----:B------:R3:W-:Y:S01]  /*1a40*/  @!P1 STS [R42+0x2000], R6 ;  /* 0x002000062a009388 */ /* 0x0007e20000000800 */
[----:B------:R-:W-:Y:S01]  /*1a50*/  BSSY.RECONVERGENT B1, `(.L_x_1625) ;  /* 0x00000e7000017945 */ /* 0x000fe20003800200 */
[----:B-12---:R-:W-:Y:S01]  /*1a60*/  CS2R R4, SRZ ;  /* 0x0000000000047805 */ /* 0x006fe2000001ff00 */
[----:B------:R-:W-:Y:S01]  /*1a70*/  VIADD R43, R37, 0x2040 ;  /* 0x00002040252b7836 */ /* 0x000fe20000000000 */
[----:B------:R-:W-:Y:S01]  /*1a80*/  BAR.SYNC.DEFER_BLOCKING 0x0 ;  /* 0x0000000000007b1d */ /* 0x000fe20000010000 */
[----:B------:R-:W-:Y:S01]  /*1a90*/  IMAD.IADD R53, R51, 0x1, R52 ;  /* 0x0000000133357824 */ /* 0x000fe200078e0234 */
[----:B---3--:R-:W-:-:S04]  /*1aa0*/  CS2R R6, SRZ ;  /* 0x0000000000067805 */ /* 0x008fc8000001ff00 */
        /* <DEDUP_REMOVED lines=17> */
.L_x_1629:
        /* <DEDUP_REMOVED lines=127> */
.L_x_1628:
[----:B------:R-:W-:Y:S05]  /*23b0*/  BSYNC.RECONVERGENT B0 ;  /* 0x0000000000007941 */ /* 0x000fea0003800200 */
.L_x_1627:
        /* <DEDUP_REMOVED lines=37> */
.L_x_1630:
        /* <DEDUP_REMOVED lines=43> */
.L_x_1626:
[----:B------:R-:W-:Y:S05]  /*28c0*/  BSYNC.RECONVERGENT B1 ;  /* 0x0000000000017941 */ /* 0x000fea0003800200 */
.L_x_1625:
        /* <DEDUP_REMOVED lines=22> */
.L_x_1631:
        /* <DEDUP_REMOVED lines=13> */
.L_x_2101:


//--------------------- .text._ZN7cutlass13device_kernelIN5flash19FlashAttnFwdCombineIN4cute5tupleIJNS3_1CILi16EEENS5_ILi64EEEEEELi6ELi256ELi1ELb0ELb0EffNS_4arch4Sm90EEEEEvNT_6ParamsE --------------------------
	.section	.text._ZN7cutlass13device_kernelIN5flash19FlashAttnFwdCombineIN4cute5tupleIJNS3_1CILi16EEENS5_ILi64EEEEEELi6ELi256ELi1ELb0ELb0EffNS_4arch4Sm90EEEEEvNT_6ParamsE,"ax",@progbits
	.align	128
.text._ZN7cutlass13device_kernelIN5flash19FlashAttnFwdCombineIN4cute5tupleIJNS3_1CILi16EEENS5_ILi64EEEEEELi6ELi256ELi1ELb0ELb0EffNS_4arch4Sm90EEEEEvNT_6ParamsE:
        .type           _ZN7cutlass13device_kernelIN5flash19FlashAttnFwdCombineIN4cute5tupleIJNS3_1CILi16EEENS5_ILi64EEEEEELi6ELi256ELi1ELb0ELb0EffNS_4arch4Sm90EEEEEvNT_6ParamsE,@function
        .size           _ZN7cutlass13device_kernelIN5flash19FlashAttnFwdCombineIN4cute5tupleIJNS3_1CILi16EEENS5_ILi64EEEEEELi6ELi256ELi1ELb0ELb0EffNS_4arch4Sm90EEEEEvNT_6ParamsE,(.L_x_2102 - _ZN7cutlass13device_kernelIN5flash19FlashAttnFwdCombineIN4cute5tupleIJNS3_1CILi16EEENS5_ILi64EEEEEELi6ELi256ELi1ELb0ELb0EffNS_4arch4Sm90EEEEEvNT_6ParamsE)
        .other          _ZN7cutlass13device_kernelIN5flash19FlashAttnFwdCombineIN4cute5tupleIJNS3_1CILi16EEENS5_ILi64EEEEEELi6ELi256ELi1ELb0ELb0EffNS_4arch4Sm90EEEEEvNT_6ParamsE,@"STO_CUDA_ENTRY STV_DEFAULT"
_ZN7cutlass13device_kernelIN5flash19FlashAttnFwdCombineIN4cute5tupleIJNS3_1CILi16EEENS5_ILi64EEEEEELi6ELi256ELi1ELb0ELb0EffNS_4arch4Sm90EEEEEvNT_6ParamsE:
        /* <DEDUP_REMOVED lines=38> */
.L_x_1633:
[----:B------:R-:W-:Y:S05]  /*0260*/  BSYNC.RECONVERGENT B0 ;  /* 0x0000000000007941 */ /* 0x000fea0003800200 */
.L_x_1632:
        /* <DEDUP_REMOVED lines=22> */
.L_x_1634:
        /* <DEDUP_REMOVED lines=96> */
.L_x_1636:
[----:B------:R-:W-:Y:S05]  /*09d0*/  BSYNC.RECONVERGENT B0 ;  /* 0x0000000000007941 */ /* 0x000fea0003800200 */
.L_x_1635:
        /* <DEDUP_REMOVED lines=163> */
.L_x_1638:
[----:B------:R-:W-:Y:S05]  /*1410*/  BSYNC.RECONVERGENT B0 ;  /* 0x0000000000007941 */ /* 0x000fea0003800200 */
.L_x_1637:
        /* <DEDUP_REMOVED lines=24> */
.L_x_1643:
        /* <DEDUP_REMOVED lines=127> */
.L_x_1642:
[----:B------:R-:W-:Y:S05]  /*1d90*/  BSYNC.RECONVERGENT B0 ;  /* 0x0000000000007941 */ /* 0x000fea0003800200 */
.L_x_1641:
        /* <DEDUP_REMOVED lines=37> */
.L_x_1644:
        /* <DEDUP_REMOVED lines=43> */
.L_x_1640:
[----:B------:R-:W-:Y:S05]  /*22a0*/  BSYNC.RECONVERGENT B1 ;  /* 0x0000000000017941 */ /* 0x000fea0003800200 */
.L_x_1639:
        /* <DEDUP_REMOVED lines=22> */
.L_x_1645:
        /* <DEDUP_REMOVED lines=15> */
.L_x_2102:


//--------------------- .text._ZN7cutlass13device_kernelIN5flash19FlashAttnFwdCombineIN4cute5tupleIJNS3_1CILi16EEENS5_ILi64EEEEEELi5ELi256ELi1ELb0ELb0EffNS_4arch4Sm90EEEEEvNT_6ParamsE --------------------------
	.section	.text._ZN7cutlass13device_kernelIN5flash19FlashAttnFwdCombineIN4cute5tupleIJNS3_1CILi16EEENS5_ILi64EEEEEELi5ELi256ELi1ELb0ELb0EffNS_4arch4Sm90EEEEEvNT_6ParamsE,"ax",@progbits
	.align	128
.text._ZN7cutlass13device_kernelIN5flash19FlashAttnFwdCombineIN4cute5tupleIJNS3_1CILi16EEENS5_ILi64EEEEEELi5ELi256ELi1ELb0ELb0EffNS_4arch4Sm90EEEEEvNT_6ParamsE:
        .type           _ZN7cutlass13device_kernelIN5flash19FlashAttnFwdCombineIN4cute5tupleIJNS3_1CILi16EEENS5_ILi64EEEEEELi5ELi256ELi1ELb0ELb0EffNS_4arch4Sm90EEEEEvNT_6ParamsE,@function
        .size           _ZN7cutlass13device_kernelIN5flash19FlashAttnFwdCombineIN4cute5tupleIJNS3_1CILi16EEENS5_ILi64EEEEEELi5ELi256ELi1ELb0ELb0EffNS_4arch4Sm90EEEEEvNT_6ParamsE,(.L_x_2103 - _ZN7cutlass13device_kernelIN5flash19FlashAttnFwdCombineIN4cute5tupleIJNS3_1CILi16EEENS5_ILi64EEEEEELi5ELi256ELi1ELb0ELb0EffNS_4arch4Sm90EEEEEvNT_6ParamsE)
        .other          _ZN7cutlass13device_kernelIN5flash19FlashAttnFwdCombineIN4cute5tupleIJNS3_1CILi16EEENS5_ILi64EEEEEELi5ELi256ELi1ELb0ELb0EffNS_4arch4Sm90EEEEEvNT_6ParamsE,@"STO_CUDA_ENTRY STV_DEFAULT"
_ZN7cutlass13device_kernelIN5flash19FlashAttnFwdCombineIN4cute5tupleIJNS3_1CILi16EEENS5_ILi64EEEEEELi5ELi256ELi1ELb0ELb0EffNS_4arch4Sm90EEEEEvNT_6ParamsE:
        /* <DEDUP_REMOVED lines=38> */
.L_x_1647:
[----:B------:R-:W-:Y:S05]  /*0260*/  BSYNC.RECONVERGENT B0 ;  /* 0x0000000000007941 */ /* 0x000fea0003800200 */
.L_x_1646:
        /* <DEDUP_REMOVED lines=22> */
.L_x_1648:
        /* <DEDUP_REMOVED lines=64> */
.L_x_1650:
[----:B------:R-:W-:Y:S05]  /*07d0*/  BSYNC.RECONVERGENT B0 ;  /* 0x0000000000007941 */ /* 0x000fea0003800200 */
.L_x_1649:
        /* <DEDUP_REMOVED lines=144> */
.L_x_1652:
[----:B------:R-:W-:Y:S05]  /*10e0*/  BSYNC.RECONVERGENT B0 ;  /* 0x0000000000007941 */ /* 0x000fea0003800200 */
.L_x_1651:
[----:B------:R-:W-:Y:S01]  /*10f0*/  @!P1 STS [R42+0x800], R8 ;  /* 0x000800082a009388 */ /* 0x000fe20000000800 */
[----:B------:R-:W-:Y:S01]  /*1100*/  BSSY.RECONVERGENT B1, `(.L_x_1653) ;  /* 0x00000e7000017945 */ /* 0x000fe20003800200 */
[----:B--2---:R-:W-:Y:S02]  /*1110*/  CS2R R6, SRZ ;  /* 0x0000000000067805 */ /* 0x004fe4000001ff00 */
[----:B-1----:R-:W-:Y:S01]  /*1120*/  CS2R R4, SRZ ;  /* 0x0000000000047805 */ /* 0x002fe2000001ff00 */
        /* <DEDUP_REMOVED lines=20> */
.L_x_1657:
        /* <DEDUP_REMOVED lines=127> */
.L_x_1656:
[----:B------:R-:W-:Y:S05]  /*1a60*/  BSYNC.RECONVERGENT B0 ;  /* 0x0000000000007941 */ /* 0x000fea0003800200 */
.L_x_1655:
        /* <DEDUP_REMOVED lines=37> */
.L_x_1658:
        /* <DEDUP_REMOVED lines=43> */
.L_x_1654:
[----:B------:R-:W-:Y:S05]  /*1f70*/  BSYNC.RECONVERGENT B1 ;  /* 0x0000000000017941 */ /* 0x000fea0003800200 */
.L_x_1653:
        /* <DEDUP_REMOVED lines=22> */
.L_x_1659:
        /* <DEDUP_REMOVED lines=10> */
.L_x_2103:


//--------------------- .text._ZN7cutlass13device_kernelIN5flash19FlashAttnFwdCombineIN4cute5tupleIJNS3_1CILi16EEENS5_ILi64EEEEEELi4ELi256ELi1ELb0ELb0EffNS_4arch4Sm90EEEEEvNT_6ParamsE --------------------------
	.section	.text._ZN7cutlass13device_kernelIN5flash19FlashAttnFwdCombineIN4cute5tupleIJNS3_1CILi16EEENS5_ILi64EEEEEELi4ELi256ELi1ELb0ELb0EffNS_4arch4Sm90EEEEEvNT_6ParamsE,"ax",@progbits
	.align	128
.text._ZN7cutlass13device_kernelIN5flash19FlashAttnFwdCombineIN4cute5tupleIJNS3_1CILi16EEENS5_ILi64EEEEEELi4ELi256ELi1ELb0ELb0EffNS_4arch4Sm90EEEEEvNT_6ParamsE:
        .type           _ZN7cutlass13device_kernelIN5flash19FlashAttnFwdCombineIN4cute5tupleIJNS3_1CILi16EEENS5_ILi64EEEEEELi4ELi256ELi1ELb0ELb0EffNS_4arch4Sm90EEEEEvNT_6ParamsE,@function
        .size           _ZN7cutlass13device_kernelIN5flash19FlashAttnFwdCombineIN4cute5tupleIJNS3_1CILi16EEENS5_ILi64EEEEEELi4ELi256ELi1ELb0ELb0EffNS_4arch4Sm90EEEEEvNT_6ParamsE,(.L_x_2104 - _ZN7cutlass13device_kernelIN5flash19FlashAttnFwdCombineIN4cute5tupleIJNS3_1CILi16EEENS5_ILi64EEEEEELi4ELi256ELi1ELb0ELb0EffNS_4arch4Sm90EEEEEvNT_6ParamsE)
        .other          _ZN7cutlass13device_kernelIN5flash19FlashAttnFwdCombineIN4cute5tupleIJNS3_1CILi16EEENS5_ILi64EEEEEELi4ELi256ELi1ELb0ELb0EffNS_4arch4Sm90EEEEEvNT_6ParamsE,@"STO_CUDA_ENTRY STV_DEFAULT"
_ZN7cutlass13device_kernelIN5flash19FlashAttnFwdCombineIN4cute5tupleIJNS3_1CILi16EEENS5_ILi64EEEEEELi4ELi256ELi1ELb0ELb0EffNS_4arch4Sm90EEEEEvNT_6ParamsE:
        /* <DEDUP_REMOVED lines=38> */
.L_x_1661:
[----:B------:R-:W-:Y:S05]  /*0260*/  BSYNC.RECONVERGENT B0 ;  /* 0x0000000000007941 */ /* 0x000fea0003800200 */
.L_x_1660:
        /* <DEDUP_REMOVED lines=22> */
.L_x_1662:
        /* <DEDUP_REMOVED lines=47> */
.L_x_1665:
[----:B------:R-:W-:-:S05]  /*06c0*/  MOV R3, 0xff800000 ;  /* 0xff80000000037802 */ /* 0x000fca0000000f00 */
[----:B------:R3:W-:Y:S02]  /*06d0*/  STS [R0], R3 ;  /* 0x0000000300007388 */ /* 0x0007e40000000800 */
.L_x_1664:
[----:B------:R-:W-:Y:S05]  /*06e0*/  BSYNC.RECONVERGENT B0 ;  /* 0x0000000000007941 */ /* 0x000fea0003800200 */
.L_x_1663:
        /* <DEDUP_REMOVED lines=134> */
.L_x_1667:
[----:B------:R-:W-:Y:S05]  /*0f50*/  BSYNC.RECONVERGENT B0 ;  /* 0x0000000000007941 */ /* 0x000fea0003800200 */
.L_x_1666:
        /* <DEDUP_REMOVED lines=24> */
.L_x_1672:
        /* <DEDUP_REMOVED lines=12> */
[----:B--2---:R-:W1:Y:S01]  /*11a0*/  @!P0 LDC.64 R10, c[0x0][0x3a8] ;  /* 0x0000ea00ff0a8b82 */ /* 0x004e620000000a00 */
        /* <DEDUP_REMOVED lines=114> */
.L_x_1671:
[----:B------:R-:W-:Y:S05]  /*18d0*/  BSYNC.RECONVERGENT B0 ;  /* 0x0000000000007941 */ /* 0x000fea0003800200 */
.L_x_1670:
        /* <DEDUP_REMOVED lines=37> */
.L_x_1673:
        /* <DEDUP_REMOVED lines=43> */
.L_x_1669:
[----:B------:R-:W-:Y:S05]  /*1de0*/  BSYNC.RECONVERGENT B1 ;  /* 0x0000000000017941 */ /* 0x000fea0003800200 */
.L_x_1668:
        /* <DEDUP_REMOVED lines=22> */
.L_x_1674:
        /* <DEDUP_REMOVED lines=11> */
.L_x_2104:


//--------------------- .text._ZN7cutlass13device_kernelIN5flash19FlashAttnFwdCombineIN4cute5tupleIJNS3_1CILi16EEENS5_ILi64EEEEEELi8ELi256ELi1ELb0ELb1EffNS_4arch4Sm90EEEEEvNT_6ParamsE --------------------------
	.section	.text._ZN7cutlass13device_kernelIN5flash19FlashAttnFwdCombineIN4cute5tupleIJNS3_1CILi16EEENS5_ILi64EEEEEELi8ELi256ELi1ELb0ELb1EffNS_4arch4Sm90EEEEEvNT_6ParamsE,"ax",@progbits
	.align	128
.text._ZN7cutlass13device_kernelIN5flash19FlashAttnFwdCombineIN4cute5tupleIJNS3_1CILi16EEENS5_ILi64EEEEEELi8ELi256ELi1ELb0ELb1EffNS_4arch4Sm90EEEEEvNT_6ParamsE:
        .type           _ZN7cutlass13device_kernelIN5flash19FlashAttnFwdCombineIN4cute5tupleIJNS3_1CILi16EEENS5_ILi64EEEEEELi8ELi256ELi1ELb0ELb1EffNS_4arch4Sm90EEEEEvNT_6ParamsE,@function
        .size           _ZN7cutlass13device_kernelIN5flash19FlashAttnFwdCombineIN4cute5tupleIJNS3_1CILi16EEENS5_ILi64EEEEEELi8ELi256ELi1ELb0ELb1EffNS_4arch4Sm90EEEEEvNT_6ParamsE,(.L_x_2105 - _ZN7cutlass13device_kernelIN5flash19FlashAttnFwdCombineIN4cute5tupleIJNS3_1CILi16EEENS5_ILi64EEEEEELi8ELi256ELi1ELb0ELb1EffNS_4arch4Sm90EEEEEvNT_6ParamsE)
        .other          _ZN7cutlass13device_kernelIN5flash19FlashAttnFwdCombineIN4cute5tupleIJNS3_1CILi16EEENS5_ILi64EEEEEELi8ELi256ELi1ELb0ELb1EffNS_4arch4Sm90EEEEEvNT_6ParamsE,@"STO_CUDA_ENTRY STV_DEFAULT"
_ZN7cutlass13device_kernelIN5flash19FlashAttnFwdCombineIN4cute5tupleIJNS3_1CILi16EEENS5_ILi64EEEEEELi8ELi256ELi1ELb0ELb1EffNS_4arch4Sm90EEEEEvNT_6ParamsE:
        /* <DEDUP_REMOVED lines=38> */
.L_x_1676:
[----:B------:R-:W-:Y:S05]  /*0260*/  BSYNC.RECONVERGENT B0 ;  /* 0x0000000000007941 */ /* 0x000fea0003800200 */
.L_x_1675:
        /* <DEDUP_REMOVED lines=13> */
.L_x_1677:
        /* <DEDUP_REMOVED lines=8> */
.L_x_1679:
[----:B-1----:R-:W1:Y:S02]  /*03c0*/  LDC.64 R4, c[0x0][0x448] ;  /* 0x00011200ff047b82 */ /* 0x002e640000000a00 */
[----:B-1---5:R-:W-:-:S05]  /*03d0*/  IMAD.WIDE R4, R0, 0x4, R4 ;  /* 0x0000000400047825 */ /* 0x022fca00078e0204 */
[----:B------:R2:W5:Y:S01]  /*03e0*/  LDG.E R22, desc[UR38][R4.64] ;  /* 0x0000002604167981 */ /* 0x000562000c1e1900 */
[----:B------:R-:W-:Y:S05]  /*03f0*/  BRA `(.L_x_1678) ;  /* 0x0000000000087947 */ /* 0x000fea0003800000 */
.L_x_1680:
[----:B------:R-:W2:Y:S02]  /*0400*/  LDG.E R5, desc[UR38][R4.64+0x4] ;  /* 0x0000042604057981 */ /* 0x000ea4000c1e1900 */
[----:B--2---:R-:W-:-:S07]  /*0410*/  IADD3 R22, PT, PT, -R26, R5, RZ ;  /* 0x000000051a167210 */ /* 0x004fce0007ffe1ff */
.L_x_1678:
        /* <DEDUP_REMOVED lines=23> */
.L_x_1681:
        /* <DEDUP_REMOVED lines=99> */
.L_x_1683:
        /* <DEDUP_REMOVED lines=31> */
.L_x_1684:
[----:B------:R-:W-:Y:S02]  /*0db0*/  MOV R6, 0xdd0 ;  /* 0x00000dd000067802 */ /* 0x000fe40000000f00 */
[----:B------:R-:W-:Y:S05]  /*0dc0*/  CALL.REL.NOINC `($__internal_44_$__cuda_sm20_div_u64) ;  /* 0x0000003000607944 */ /* 0x000fea0003c00000 */
.L_x_1685:
[----:B------:R-:W-:Y:S02]  /*0dd0*/  IADD3 R0, PT, PT, R8, 0x1e, RZ ;  /* 0x0000001e08007810 */ /* 0x000fe40007ffe0ff */
[----:B------:R-:W-:Y:S02]  /*0de0*/  MOV R8, R3 ;  /* 0x0000000300087202 */ /* 0x000fe40000000f00 */
.L_x_1682:
        /* <DEDUP_REMOVED lines=19> */
[----:B------:R-:W-:Y:S01]  /*0f20*/  IADD3 R19, PT, PT, R17, 0x30, RZ ;  /* 0x0000003011137810 */ /* 0x000fe20007ffe0ff */
[----:B------:R-:W3:Y:S01]  /*0f30*/  @!P3 LDC.64 R10, c[0x0][0x3d8] ;  /* 0x0000f600ff0abb82 */ /* 0x000ee20000000a00 */
[----:B------:R-:W-:Y:S01]  /*0f40*/  @P3 MOV R32, 0xff800000 ;  /* 0xff80000000203802 */ /* 0x000fe20000000f00 */
[----:B------:R-:W-:Y:S01]  /*0f50*/  IMAD R3, R22, R3, R5 ;  /* 0x0000000316037224 */ /* 0x000fe200078e0205 */
[----:B------:R-:W-:Y:S01]  /*0f60*/  ISETP.GE.U32.AND P1, PT, R19, R24, PT ;  /* 0x000000181300720c */ /* 0x000fe20003f26070 */
[----:B-1----:R-:W-:-:S03]  /*0f70*/  IMAD R31, R31, UR4, RZ ;  /* 0x000000041f1f7c24 */ /* 0x002fc6000f8e02ff */
[C---:B------:R-:W-:Y:S01]  /*0f80*/  IADD3 R4, P0, PT, R3.reuse, R26, RZ ;  /* 0x0000001a03047210 */ /* 0x040fe20007f1e0ff */
[----:B------:R-:W1:Y:S01]  /*0f90*/  @!P3 LDC.64 R6, c[0x0][0x3c0] ;  /* 0x0000f000ff06bb82 */ /* 0x000e620000000a00 */
[C---:B------:R-:W-:Y:S02]  /*0fa0*/  IMAD R31, R28.reuse, UR5, R31 ;  /* 0x000000051c1f7c24 */ /* 0x040fe4000f8e021f */
[----:B------:R-:W-:Y:S02]  /*0fb0*/  LEA.HI.X.SX32 R5, R3, R27, 0x1, P0 ;  /* 0x0000001b03057211 */ /* 0x000fe400000f0eff */
[----:B------:R-:W-:Y:S02]  /*0fc0*/  ISETP.GE.U32.AND P0, PT, R25, R24, PT ;  /* 0x000000181900720c */ /* 0x000fe40003f06070 */
[----:B------:R-:W-:Y:S01]  /*0fd0*/  LOP3.LUT R3, R45, 0xff, R2, 0x78, !PT ;  /* 0x000000ff2d037812 */ /* 0x000fe200078e7802 */
[----:B------:R-:W-:Y:S01]  /*0fe0*/  IMAD.WIDE.U32 R28, R28, UR4, R4 ;  /* 0x000000041c1c7c25 */ /* 0x000fe2000f8e0004 */
[----:B------:R-:W-:-:S02]  /*0ff0*/  UMOV UR4, 0x400 ;  /* 0x0000040000047882 */ /* 0x000fc40000000000 */
[----:B--2---:R-:W-:Y:S01]  /*1000*/  ULEA UR4, UR6, UR4, 0x18 ;  /* 0x0000000406047291 */ /* 0x004fe2000f8ec0ff */
[----:B------:R-:W-:Y:S02]  /*1010*/  IMAD.IADD R31, R29, 0x1, R31 ;  /* 0x000000011d1f7824 */ /* 0x000fe400078e021f */
[----:B------:R-:W-:-:S03]  /*1020*/  @!P3 IMAD.MOV.U32 R30, RZ, RZ, R28 ;  /* 0x000000ffff1eb224 */ /* 0x000fc600078e001c */
[----:B------:R-:W-:Y:S01]  /*1030*/  LEA R3, R3, UR4, 0x2 ;  /* 0x0000000403037c11 */ /* 0x000fe2000f8e10ff */
[----:B------:R-:W2:Y:S01]  /*1040*/  @!P0 LDC.64 R4, c[0x0][0x3d8] ;  /* 0x0000f600ff048b82 */ /* 0x000ea20000000a00 */
[----:B---3--:R-:W-:-:S04]  /*1050*/  @!P3 IMAD.WIDE.U32 R20, R17, R10, R30 ;  /* 0x0000000a1114b225 */ /* 0x008fc800078e001e */
[C---:B------:R-:W-:Y:S01]  /*1060*/  @!P3 IMAD R14, R17.reuse, R11, R21 ;  /* 0x0000000b110eb224 */ /* 0x040fe200078e0215 */
[C---:B-1----:R-:W-:Y:S01]  /*1070*/  @!P3 LEA R36, P2, R20.reuse, R6, 0x2 ;  /* 0x000000061424b211 */ /* 0x042fe200078410ff */
[----:B------:R-:W-:Y:S01]  /*1080*/  @!P0 IMAD.MOV.U32 R34, RZ, RZ, R28 ;  /* 0x000000ffff228224 */ /* 0x000fe200078e001c */
[----:B------:R-:W1:Y:S01]  /*1090*/  @!P0 LDC.64 R12, c[0x0][0x3c0] ;  /* 0x0000f000ff0c8b82 */ /* 0x000e620000000a00 */
[----:B------:R-:W-:Y:S01]  /*10a0*/  @!P0 IMAD.MOV.U32 R35, RZ, RZ, R31 ;  /* 0x000000ffff238224 */ /* 0x000fe200078e001f */
[----:B------:R-:W-:Y:S02]  /*10b0*/  LOP3.LUT R21, R17, 0x40, RZ, 0xfc, !PT ;  /* 0x0000004011157812 */ /* 0x000fe400078efcff */
[----:B------:R-:W-:Y:S01]  /*10c0*/  @!P3 LEA.HI.X R37, R20, R7, R14, 0x2, P2 ;  /* 0x000000071425b211 */ /* 0x000fe200010f140e */
[----:B------:R-:W-:Y:S01]  /*10d0*/  @P0 IMAD.MOV.U32 R20, RZ, RZ, -0x800000 ;  /* 0xff800000ff140424 */ /* 0x000fe200078e00ff */
[----:B------:R-:W-:Y:S02]  /*10e0*/  ISETP.GE.U32.AND P4, PT, R21, R24, PT ;  /* 0x000000181500720c */ /* 0x000fe40003f86070 */
[----:B------:R-:W3:Y:S01]  /*10f0*/  @!P5 LDC.64 R10, c[0x0][0x3d8] ;  /* 0x0000f600ff0adb82 */ /* 0x000ee20000000a00 */
[----:B------:R-:W-:Y:S01]  /*1100*/  @!PT LDS RZ, [RZ] ;  /* 0x00000000fffff984 */ /* 0x000fe20000000800 */
[----:B------:R-:W-:Y:S01]  /*1110*/  @!PT LDS RZ, [RZ] ;  /* 0x00000000fffff984 */ /* 0x000fe20000000800 */
[----:B------:R-:W-:Y:S01]  /*1120*/  @!PT LDS RZ, [RZ] ;  /* 0x00000000fffff984 */ /* 0x000fe20000000800 */
[----:B------:R4:W-:Y:S04]  /*1130*/  @!P3 LDGSTS.E.LTC128B [R3], desc[UR38][R36.64] ;  /* 0x000000002403bfae */ /* 0x0009e8000b9a1226 */
[----:B------:R5:W-:Y:S03]  /*1140*/  @P3 STS [R3], R32 ;  /* 0x0000002003003388 */ /* 0x000be60000000800 */
[----:B------:R-:W5:Y:S01]  /*1150*/  @!P5 LDC.64 R6, c[0x0][0x3c0] ;  /* 0x0000f000ff06db82 */ /* 0x000f620000000a00 */
[----:B--2---:R-:W-:Y:S01]  /*1160*/  @!P0 IMAD.WIDE.U32 R34, R25, R4, R34 ;  /* 0x0000000419228225 */ /* 0x004fe200078e0022 */
[----:B------:R2:W-:Y:S01]  /*1170*/  @P0 STS [R3+0x400], R20 ;  /* 0x0004001403000388 */ /* 0x0005e20000000800 */
[----:B------:R-:W-:-:S02]  /*1180*/  @!P4 MOV R43, R31 ;  /* 0x0000001f002bc202 */ /* 0x000fc40000000f00 */
[----:B------:R-:W-:Y:S02]  /*1190*/  @!P0 IMAD R18, R25, R5, R35 ;  /* 0x0000000519128224 */ /* 0x000fe400078e0223 */
[----:B------:R-:W-:Y:S01]  /*11a0*/  @!P5 IMAD.MOV.U32 R35, RZ, RZ, R31 ;  /* 0x000000ffff23d224 */ /* 0x000fe200078e001f */
[----:B------:R-:W2:Y:S01]  /*11b0*/  @!P1 LDC.64 R14, c[0x0][0x3d8] ;  /* 0x0000f600ff0e9b82 */ /* 0x000ea20000000a00 */
[C---:B-1----:R-:W-:Y:S01]  /*11c0*/  @!P0 LEA R40, P2, R34.reuse, R12, 0x2 ;  /* 0x0000000c22288211 */ /* 0x042fe200078410ff */
[----:B------:R-:W-:Y:S02]  /*11d0*/  VIADD R25, R17, 0x60 ;  /* 0x0000006011197836 */ /* 0x000fe40000000000 */
[----:B------:R-:W-:Y:S01]  /*11e0*/  @!P4 IMAD.MOV.U32 R42, RZ, RZ, R28 ;  /* 0x000000ffff2ac224 */ /* 0x000fe200078e001c */
[----:B------:R-:W-:Y:S02]  /*11f0*/  @!P0 LEA.HI.X R41, R34, R13, R18, 0x2, P2 ;  /* 0x0000000d22298211 */ /* 0x000fe400010f1412 */
[----:B------:R-:W-:Y:S01]  /*1200*/  @!P5 MOV R34, R28 ;  /* 0x0000001c0022d202 */ /* 0x000fe20000000f00 */
[----:B------:R-:W1:Y:S01]  /*1210*/  @!P1 LDC.64 R4, c[0x0][0x3c0] ;  /* 0x0000f000ff049b82 */ /* 0x000e620000000a00 */
[----:B------:R-:W-:Y:S01]  /*1220*/  ISETP.GE.U32.AND P2, PT, R25, R24, PT ;  /* 0x000000181900720c */ /* 0x000fe20003f46070 */
[----:B------:R-:W-:Y:S01]  /*1230*/  @!PT LDS RZ, [RZ] ;  /* 0x00000000fffff984 */ /* 0x000fe20000000800 */
[----:B------:R-:W-:Y:S01]  /*1240*/  @!PT LDS RZ, [RZ] ;  /* 0x00000000fffff984 */ /* 0x000fe20000000800 */
[----:B------:R-:W-:Y:S01]  /*1250*/  @!PT LDS RZ, [RZ] ;  /* 0x00000000fffff984 */ /* 0x000fe20000000800 */
[----:B------:R1:W-:Y:S01]  /*1260*/  @!P0 LDGSTS.E.LTC128B [R3+0x400], desc[UR38][R40.64] ;  /* 0x0040000028038fae */ /* 0x0003e2000b9a1226 */
[----:B----4-:R-:W-:-:S02]  /*1270*/  VIADD R37, R17, 0x50 ;  /* 0x0000005011257836 */ /* 0x010fc40000000000 */
[----:B---3--:R-:W-:-:S03]  /*1280*/  @!P5 IMAD.WIDE.U32 R34, R33, R10, R34 ;  /* 0x0000000a2122d225 */ /* 0x008fc600078e0022 */
[----:B------:R-:W3:Y:S01]  /*1290*/  @!P4 LDC.64 R12, c[0x0][0x3d8] ;  /* 0x0000f600ff0ccb82 */ /* 0x000ee20000000a00 */
[----:B------:R-:W-:Y:S01]  /*12a0*/  ISETP.GE.U32.AND P3, PT, R37, R24, PT ;  /* 0x000000182500720c */ /* 0x000fe20003f66070 */
[----:B------:R-:W-:Y:S01]  /*12b0*/  @!P5 IMAD R18, R33, R11, R35 ;  /* 0x0000000b2112d224 */ /* 0x000fe200078e0223 */
[C---:B-----5:R-:W-:Y:S01]  /*12c0*/  @!P5 LEA R38, P0, R34.reuse, R6, 0x2 ;  /* 0x000000062226d211 */ /* 0x060fe200078010ff */
[----:B------:R-:W-:Y:S01]  /*12d0*/  @!P1 IMAD.MOV.U32 R32, RZ, RZ, R28 ;  /* 0x000000ffff209224 */ /* 0x000fe200078e001c */
[----:B--2---:R-:W-:Y:S01]  /*12e0*/  @P5 MOV R20, 0xff800000 ;  /* 0xff80000000145802 */ /* 0x004fe20000000f00 */
[----:B------:R-:W-:Y:S01]  /*12f0*/  @!P1 IMAD.MOV.U32 R33, RZ, RZ, R31 ;  /* 0x000000ffff219224 */ /* 0x000fe200078e001f */
[----:B------:R-:W-:Y:S01]  /*1300*/  @!P5 LEA.HI.X R39, R34, R7, R18, 0x2, P0 ;  /* 0x000000072227d211 */ /* 0x000fe200000f1412 */
[----:B------:R-:W2:Y:S01]  /*1310*/  @!P4 LDC.64 R10, c[0x0][0x3c0] ;  /* 0x0000f000ff0acb82 */ /* 0x000ea20000000a00 */
[----:B------:R-:W-:Y:S01]  /*1320*/  VIADD R35, R17, 0x70 ;  /* 0x0000007011237836 */ /* 0x000fe20000000000 */
[----:B------:R-:W-:Y:S01]  /*1330*/  @P5 STS [R3+0x800], R20 ;  /* 0x0008001403005388 */ /* 0x000fe20000000800 */
[----:B------:R-:W-:Y:S01]  /*1340*/  @!P1 IMAD.WIDE.U32 R32, R19, R14, R32 ;  /* 0x0000000e13209225 */ /* 0x000fe200078e0020 */
[----:B------:R-:W-:-:S02]  /*1350*/  @P1 MOV R14, 0xff800000 ;  /* 0xff800000000e1802 */ /* 0x000fc40000000f00 */
[----:B------:R-:W-:Y:S01]  /*1360*/  @!PT LDS RZ, [RZ] ;  /* 0x00000000fffff984 */ /* 0x000fe20000000800 */
[----:B------:R-:W-:Y:S01]  /*1370*/  @!PT LDS RZ, [RZ] ;  /* 0x00000000fffff984 */ /* 0x000fe20000000800 */
[----:B------:R-:W-:Y:S01]  /*1380*/  @!PT LDS RZ, [RZ] ;  /* 0x00000000fffff984 */ /* 0x000fe20000000800 */
[----:B------:R2:W-:Y:S01]  /*1390*/  @!P5 LDGSTS.E.LTC128B [R3+0x800], desc[UR38][R38.64] ;  /* 0x008000002603dfae */ /* 0x0005e2000b9a1226 */
[----:B------:R-:W-:Y:S01]  /*13a0*/  @!P1 IMAD R15, R19, R15, R33 ;  /* 0x0000000f130f9224 */ /* 0x000fe200078e0221 */
[----:B------:R-:W4:Y:S01]  /*13b0*/  @!P3 LDC.64 R6, c[0x0][0x3d8] ;  /* 0x0000f600ff06bb82 */ /* 0x000f220000000a00 */
[C---:B-1----:R-:W-:Y:S01]  /*13c0*/  @!P1 LEA R46, P0, R32.reuse, R4, 0x2 ;  /* 0x00000004202e9211 */ /* 0x042fe200078010ff */
[----:B------:R1:W-:Y:S01]  /*13d0*/  @P1 STS [R3+0xc00], R14 ;  /* 0x000c000e03001388 */ /* 0x0003e20000000800 */
[----:B------:R-:W-:Y:S01]  /*13e0*/  LOP3.LUT R33, R17, 0x80, RZ, 0xfc, !PT ;  /* 0x0000008011217812 */ /* 0x000fe200078efcff */
[--C-:B------:R-:W-:Y:S01]  /*13f0*/  @!P2 IMAD.MOV.U32 R36, RZ, RZ, R28.reuse ;  /* 0x000000ffff24a224 */ /* 0x100fe200078e001c */
[----:B------:R-:W-:Y:S01]  /*1400*/  @!P1 LEA.HI.X R47, R32, R5, R15, 0x2, P0 ;  /* 0x00000005202f9211 */ /* 0x000fe200000f140f */
[----:B------:R-:W-:Y:S01]  /*1410*/  @!P3 IMAD.MOV.U32 R40, RZ, RZ, R28 ;  /* 0x000000ffff28b224 */ /* 0x000fe200078e001c */
[----:B------:R-:W-:Y:S01]  /*1420*/  ISETP.GE.U32.AND P0, PT, R35, R24, PT ;  /* 0x000000182300720c */ /* 0x000fe20003f06070 */
[----:B------:R-:W5:Y:S01]  /*1430*/  @!P3 LDC.64 R4, c[0x0][0x3c0] ;  /* 0x0000f000ff04bb82 */ /* 0x000f620000000a00 */
[----:B---3--:R-:W-:Y:S01]  /*1440*/  @!P4 IMAD.WIDE.U32 R42, R21, R12, R42 ;  /* 0x0000000c152ac225 */ /* 0x008fe200078e002a */
[----:B------:R-:W-:Y:S01]  /*1450*/  @!PT LDS RZ, [RZ] ;  /* 0x00000000fffff984 */ /* 0x000fe20000000800 */
[----:B------:R-:W-:Y:S01]  /*1460*/  @!PT LDS RZ, [RZ] ;  /* 0x00000000fffff984 */ /* 0x000fe20000000800 */
[----:B------:R-:W-:Y:S01]  /*1470*/  @!PT LDS RZ, [RZ] ;  /* 0x00000000fffff984 */ /* 0x000fe20000000800 */
[----:B------:R3:W-:Y:S01]  /*1480*/  @!P1 LDGSTS.E.LTC128B [R3+0xc00], desc[UR38][R46.64] ;  /* 0x00c000002e039fae */ /* 0x0007e2000b9a1226 */
[----:B------:R-:W-:-:S02]  /*1490*/  ISETP.GE.U32.AND P6, PT, R33, R24, PT ;  /* 0x000000182100720c */ /* 0x000fc40003fc6070 */
[----:B------:R-:W-:Y:S01]  /*14a0*/  @!P4 IMAD R12, R21, R13, R43 ;  /* 0x0000000d150cc224 */ /* 0x000fe200078e022b */
[----:B------:R-:W-:Y:S01]  /*14b0*/  @!P3 MOV R41, R31 ;  /* 0x0000001f0029b202 */ /* 0x000fe20000000f00 */
[----:B------:R-:W-:Y:S01]  /*14c0*/  VIADD R21, R17, 0x90 ;  /* 0x0000009011157836 */ /* 0x000fe20000000000 */
[----:B------:R-:W3:Y:S01]  /*14d0*/  @!P2 LDC.64 R18, c[0x0][0x3d8] ;  /* 0x0000f600ff12ab82 */ /* 0x000ee20000000a00 */
[----:B------:R-:W-:-:S03]  /*14e0*/  @P4 IMAD.MOV.U32 R32, RZ, RZ, -0x800000 ;  /* 0xff800000ff204424 */ /* 0x000fc600078e00ff */
[----:B------:R-:W-:Y:S02]  /*14f0*/  ISETP.GE.U32.AND P5, PT, R21, R24, PT ;  /* 0x000000181500720c */ /* 0x000fe40003fa6070 */
[----:B------:R3:W-:Y:S01]  /*1500*/  @P4 STS [R3+0x1000], R32 ;  /* 0x0010002003004388 */ /* 0x0007e20000000800 */
[C---:B----4-:R-:W-:Y:S01]  /*1510*/  @!P3 IMAD.WIDE.U32 R40, R37.reuse, R6, R40 ;  /* 0x000000062528b225 */ /* 0x050fe200078e0028 */
[C---:B--2---:R-:W-:Y:S01]  /*1520*/  @!P4 LEA R38, P1, R42.reuse, R10, 0x2 ;  /* 0x0000000a2a26c211 */ /* 0x044fe200078210ff */
[----:B-1----:R-:W1:Y:S02]  /*1530*/  @!P2 LDC.64 R14, c[0x0][0x3c0] ;  /* 0x0000f000ff0eab82 */ /* 0x002e640000000a00 */
[----:B------:R-:W-:Y:S01]  /*1540*/  @!P3 IMAD R20, R37, R7, R41 ;  /* 0x000000072514b224 */ /* 0x000fe200078e0229 */
[----:B------:R-:W-:Y:S01]  /*1550*/  @!P4 LEA.HI.X R39, R42, R11, R12, 0x2, P1 ;  /* 0x0000000b2a27c211 */ /* 0x000fe200008f140c */
[----:B------:R-:W-:Y:S01]  /*1560*/  @!P0 IMAD.MOV.U32 R41, RZ, RZ, R31 ;  /* 0x000000ffff298224 */ /* 0x000fe200078e001f */
[----:B------:R-:W-:Y:S01]  /*1570*/  @!P2 MOV R37, R31 ;  /* 0x0000001f0025a202 */ /* 0x000fe20000000f00 */
[----:B------:R-:W-:Y:S01]  /*1580*/  @!P6 IMAD.MOV.U32 R34, RZ, RZ, R28 ;  /* 0x000000ffff22e224 */ /* 0x000fe200078e001c */
[C---:B-----5:R-:W-:Y:S01]  /*1590*/  @!P3 LEA R42, P1, R40.reuse, R4, 0x2 ;  /* 0x00000004282ab211 */ /* 0x060fe200078210ff */
[----:B------:R-:W-:Y:S01]  /*15a0*/  @!PT LDS RZ, [RZ] ;  /* 0x00000000fffff984 */ /* 0x000fe20000000800 */
[----:B------:R-:W-:Y:S01]  /*15b0*/  @!PT LDS RZ, [RZ] ;  /* 0x00000000fffff984 */ /* 0x000fe20000000800 */
[----:B------:R-:W-:Y:S01]  /*15c0*/  @!PT LDS RZ, [RZ] ;  /* 0x00000000fffff984 */ /* 0x000fe20000000800 */
[----:B------:R2:W-:Y:S01]  /*15d0*/  @!P4 LDGSTS.E.LTC128B [R3+0x1000], desc[UR38][R38.64] ;  /* 0x010000002603cfae */ /* 0x0005e2000b9a1226 */
[----:B------:R-:W4:Y:S02]  /*15e0*/  @!P0 LDC.64 R12, c[0x0][0x3d8] ;  /* 0x0000f600ff0c8b82 */ /* 0x000f240000000a00 */
[----:B------:R-:W-:Y:S01]  /*15f0*/  @!P3 LEA.HI.X R43, R40, R5, R20, 0x2, P1 ;  /* 0x00000005282bb211 */ /* 0x000fe200008f1414 */
[----:B------:R-:W-:-:S02]  /*1600*/  @!P0 IMAD.MOV.U32 R40, RZ, RZ, R28 ;  /* 0x000000ffff288224 */ /* 0x000fc400078e001c */
[----:B---3--:R-:W-:-:S03]  /*1610*/  @!P2 IMAD.WIDE.U32 R36, R25, R18, R36 ;  /* 0x000000121924a225 */ /* 0x008fc600078e0024 */
[----:B------:R-:W3:Y:S01]  /*1620*/  @!P6 LDC.64 R6, c[0x0][0x3d8] ;  /* 0x0000f600ff06eb82 */ /* 0x000ee20000000a00 */
[----:B------:R-:W-:Y:S01]  /*1630*/  @!P2 IMAD R19, R25, R19, R37 ;  /* 0x000000131913a224 */ /* 0x000fe200078e0225 */
[C---:B------:R-:W-:Y:S01]  /*1640*/  IADD3 R37, PT, PT, R17.reuse, 0xa0, RZ ;  /* 0x000000a011257810 */ /* 0x040fe20007ffe0ff */
[----:B------:R-:W-:Y:S01]  /*1650*/  @P3 IMAD.MOV.U32 R18, RZ, RZ, -0x800000 ;  /* 0xff800000ff123424 */ /* 0x000fe200078e00ff */
[----:B------:R-:W-:Y:S01]  /*1660*/  IADD3 R25, PT, PT, R17, 0xb0, RZ ;  /* 0x000000b011197810 */ /* 0x000fe20007ffe0ff */
[----:B------:R-:W-:Y:S01]  /*1670*/  @P2 IMAD.MOV.U32 R20, RZ, RZ, -0x800000 ;  /* 0xff800000ff142424 */ /* 0x000fe200078e00ff */
[----:B------:R-:W-:Y:S02]  /*1680*/  ISETP.GE.U32.AND P4, PT, R37, R24, PT ;  /* 0x000000182500720c */ /* 0x000fe40003f86070 */
[----:B------:R-:W2:Y:S01]  /*1690*/  @!P0 LDC.64 R10, c[0x0][0x3c0] ;  /* 0x0000f000ff0a8b82 */ /* 0x000ea20000000a00 */
[C---:B-1----:R-:W-:Y:S01]  /*16a0*/  @!P2 LEA R46, P1, R36.reuse, R14, 0x2 ;  /* 0x0000000e242ea211 */ /* 0x042fe200078210ff */
[----:B------:R1:W-:Y:S03]  /*16b0*/  @P3 STS [R3+0x1400], R18 ;  /* 0x0014001203003388 */ /* 0x0003e60000000800 */
[----:B------:R-:W-:Y:S01]  /*16c0*/  @!P2 LEA.HI.X R47, R36, R15, R19, 0x2, P1 ;  /* 0x0000000f242fa211 */ /* 0x000fe200008f1413 */
[----:B------:R-:W-:Y:S01]  /*16d0*/  @!PT LDS RZ, [RZ] ;  /* 0x00000000fffff984 */ /* 0x000fe20000000800 */
[----:B------:R-:W-:Y:S01]  /*16e0*/  @!PT LDS RZ, [RZ] ;  /* 0x00000000fffff984 */ /* 0x000fe20000000800 */
[----:B------:R-:W-:Y:S01]  /*16f0*/  @!PT LDS RZ, [RZ] ;  /* 0x00000000fffff984 */ /* 0x000fe20000000800 */
[----:B------:R5:W-:Y:S01]  /*1700*/  @!P3 LDGSTS.E.LTC128B [R3+0x1400], desc[UR38][R42.64] ;  /* 0x014000002a03bfae */ /* 0x000be2000b9a1226 */
[----:B------:R-:W-:Y:S01]  /*1710*/  ISETP.GE.U32.AND P3, PT, R25, R24, PT ;  /* 0x000000181900720c */ /* 0x000fe20003f66070 */
[----:B------:R-:W5:Y:S01]  /*1720*/  @!P6 LDC.64 R4, c[0x0][0x3c0] ;  /* 0x0000f000ff04eb82 */ /* 0x000f620000000a00 */
[----:B----4-:R-:W-:Y:S01]  /*1730*/  @!P0 IMAD.WIDE.U32 R40, R35, R12, R40 ;  /* 0x0000000c23288225 */ /* 0x010fe200078e0028 */
[----:B------:R4:W-:Y:S01]  /*1740*/  @P2 STS [R3+0x1800], R20 ;  /* 0x0018001403002388 */ /* 0x0009e20000000800 */
[----:B------:R-:W-:-:S02]  /*1750*/  @!P5 MOV R19, R31 ;  /* 0x0000001f0013d202 */ /* 0x000fc40000000f00 */
[----:B------:R-:W-:Y:S01]  /*1760*/  @!P0 IMAD R32, R35, R13, R41 ;  /* 0x0000000d23208224 */ /* 0x000fe200078e0229 */
[----:B------:R-:W-:Y:S01]  /*1770*/  @!PT LDS RZ, [RZ] ;  /* 0x00000000fffff984 */ /* 0x000fe20000000800 */
[----:B------:R-:W-:Y:S01]  /*1780*/  @!PT LDS RZ, [RZ] ;  /* 0x00000000fffff984 */ /* 0x000fe20000000800 */
[----:B------:R-:W-:Y:S01]  /*1790*/  @!PT LDS RZ, [RZ] ;  /* 0x00000000fffff984 */ /* 0x000fe20000000800 */
[----:B------:R4:W-:Y:S01]  /*17a0*/  @!P2 LDGSTS.E.LTC128B [R3+0x1800], desc[UR38][R46.64] ;  /* 0x018000002e03afae */ /* 0x0009e2000b9a1226 */
[----:B------:R-:W-:Y:S01]  /*17b0*/  @!P6 IMAD.MOV.U32 R35, RZ, RZ, R31 ;  /* 0x000000ffff23e224 */ /* 0x000fe200078e001f */
[----:B------:R-:W4:Y:S01]  /*17c0*/  @!P5 LDC.64 R14, c[0x0][0x3d8] ;  /* 0x0000f600ff0edb82 */ /* 0x000f220000000a00 */
[----:B------:R-:W-:Y:S01]  /*17d0*/  @P5 MOV R36, 0xff800000 ;  /* 0xff80000000245802 */ /* 0x000fe20000000f00 */
[----:B---3--:R-:W-:-:S04]  /*17e0*/  @!P6 IMAD.WIDE.U32 R34, R33, R6, R34 ;  /* 0x000000062122e225 */ /* 0x008fc800078e0022 */
[----:B------:R-:W-:Y:S02]  /*17f0*/  @!P6 IMAD R33, R33, R7, R35 ;  /* 0x000000072121e224 */ /* 0x000fe400078e0223 */
[----:B------:R-:W3:Y:S01]  /*1800*/  @!P5 LDC.64 R12, c[0x0][0x3c0] ;  /* 0x0000f000ff0cdb82 */ /* 0x000ee20000000a00 */
[C---:B--2---:R-:W-:Y:S02]  /*1810*/  @!P0 LEA R38, P1, R40.reuse, R10, 0x2 ;  /* 0x0000000a28268211 */ /* 0x044fe400078210ff */
[----:B-1----:R-:W-:Y:S02]  /*1820*/  @P0 MOV R18, 0xff800000 ;  /* 0xff80000000120802 */ /* 0x002fe40000000f00 */
[----:B------:R-:W-:Y:S02]  /*1830*/  @!P0 LEA.HI.X R39, R40, R11, R32, 0x2, P1 ;  /* 0x0000000b28278211 */ /* 0x000fe400008f1420 */
[----:B------:R-:W-:Y:S01]  /*1840*/  LOP3.LUT R35, R17, 0xc0, RZ, 0xfc, !PT ;  /* 0x000000c011237812 */ /* 0x000fe200078efcff */
[----:B------:R-:W1:Y:S01]  /*1850*/  @!P4 LDC.64 R6, c[0x0][0x3d8] ;  /* 0x0000f600ff06cb82 */ /* 0x000e620000000a00 */
[C---:B-----5:R-:W-:Y:S01]  /*1860*/  @!P6 LEA R40, P1, R34.reuse, R4, 0x2 ;  /* 0x000000042228e211 */ /* 0x060fe200078210ff */
[----:B------:R2:W-:Y:S01]  /*1870*/  @P0 STS [R3+0x1c00], R18 ;  /* 0x001c001203000388 */ /* 0x0005e20000000800 */
[-C--:B------:R-:W-:Y:S01]  /*1880*/  ISETP.GE.U32.AND P2, PT, R35, R24.reuse, PT ;  /* 0x000000182300720c */ /* 0x080fe20003f46070 */
[----:B----4-:R-:W-:Y:S01]  /*1890*/  @P6 IMAD.MOV.U32 R20, RZ, RZ, -0x800000 ;  /* 0xff800000ff146424 */ /* 0x010fe200078e00ff */
[----:B------:R-:W-:Y:S01]  /*18a0*/  @!P6 LEA.HI.X R41, R34, R5, R33, 0x2, P1 ;  /* 0x000000052229e211 */ /* 0x000fe200008f1421 */
[----:B------:R-:W-:Y:S01]  /*18b0*/  VIADD R33, R17, 0xd0 ;  /* 0x000000d011217836 */ /* 0x000fe20000000000 */
[----:B------:R-:W-:Y:S01]  /*18c0*/  @!PT LDS RZ, [RZ] ;  /* 0x00000000fffff984 */ /* 0x000fe20000000800 */
[----:B------:R-:W-:Y:S01]  /*18d0*/  @!PT LDS RZ, [RZ] ;  /* 0x00000000fffff984 */ /* 0x000fe20000000800 */
[----:B------:R-:W-:Y:S01]  /*18e0*/  @!PT LDS RZ, [RZ] ;  /* 0x00000000fffff984 */ /* 0x000fe20000000800 */
[----:B------:R4:W-:Y:S01]  /*18f0*/  @!P0 LDGSTS.E.LTC128B [R3+0x1c00], desc[UR38][R38.64] ;  /* 0x01c0000026038fae */ /* 0x0009e2000b9a1226 */
[----:B------:R-:W5:Y:S01]  /*1900*/  @!P4 LDC.64 R10, c[0x0][0x3c0] ;  /* 0x0000f000ff0acb82 */ /* 0x000f620000000a00 */
[----:B------:R-:W-:Y:S01]  /*1910*/  @!P4 IMAD.MOV.U32 R42, RZ, RZ, R28 ;  /* 0x000000ffff2ac224 */ /* 0x000fe200078e001c */
[----:B------:R-:W-:Y:S01]  /*1920*/  @P4 MOV R32, 0xff800000 ;  /* 0xff80000000204802 */ /* 0x000fe20000000f00 */
[----:B------:R4:W-:Y:S01]  /*1930*/  @P6 STS [R3+0x2000], R20 ;  /* 0x0020001403006388 */ /* 0x0009e20000000800 */
[----:B------:R-:W-:Y:S01]  /*1940*/  ISETP.GE.U32.AND P1, PT, R33, R24, PT ;  /* 0x000000182100720c */ /* 0x000fe20003f26070 */
[----:B------:R-:W-:-:S02]  /*1950*/  @!P4 IMAD.MOV.U32 R43, RZ, RZ, R31 ;  /* 0x000000ffff2bc224 */ /* 0x000fc400078e001f */
[----:B------:R-:W-:Y:S01]  /*1960*/  @!PT LDS RZ, [RZ] ;  /* 0x00000000fffff984 */ /* 0x000fe20000000800 */
[----:B------:R-:W-:Y:S01]  /*1970*/  @!PT LDS RZ, [RZ] ;  /* 0x00000000fffff984 */ /* 0x000fe20000000800 */
[----:B------:R-:W-:Y:S01]  /*1980*/  @!PT LDS RZ, [RZ] ;  /* 0x00000000fffff984 */ /* 0x000fe20000000800 */
[----:B------:R4:W-:Y:S01]  /*1990*/  @!P6 LDGSTS.E.LTC128B [R3+0x2000], desc[UR38][R40.64] ;  /* 0x020000002803efae */ /* 0x0009e2000b9a1226 */
[----:B------:R-:W5:Y:S03]  /*19a0*/  @!P3 LDC.64 R4, c[0x0][0x3d8] ;  /* 0x0000f600ff04bb82 */ /* 0x000f660000000a00 */
[----:B------:R5:W-:Y:S01]  /*19b0*/  @P5 STS [R3+0x2400], R36 ;  /* 0x0024002403005388 */ /* 0x000be20000000800 */
[----:B-1----:R-:W-:-:S04]  /*19c0*/  @!P4 IMAD.WIDE.U32 R42, R37, R6, R42 ;  /* 0x00000006252ac225 */ /* 0x002fc800078e002a */
[----:B--2---:R-:W-:Y:S02]  /*19d0*/  @!P5 IMAD.MOV.U32 R18, RZ, RZ, R28 ;  /* 0x000000ffff12d224 */ /* 0x004fe400078e001c */
[----:B------:R-:W-:Y:S02]  /*19e0*/  @!P4 IMAD R34, R37, R7, R43 ;  /* 0x000000072522c224 */ /* 0x000fe400078e022b */
[----:B------:R-:W-:-:S04]  /*19f0*/  @!P5 IMAD.WIDE.U32 R18, R21, R14, R18 ;  /* 0x0000000e1512d225 */ /* 0x000fc800078e0012 */
[----:B------:R-:W-:Y:S01]  /*1a00*/  @!P5 IMAD R14, R21, R15, R19 ;  /* 0x0000000f150ed224 */ /* 0x000fe200078e0213 */
[C---:B---3--:R-:W-:Y:S01]  /*1a10*/  @!P5 LEA R46, P0, R18.reuse, R12, 0x2 ;  /* 0x0000000c122ed211 */ /* 0x048fe200078010ff */
[----:B----4-:R-:W-:Y:S01]  /*1a20*/  VIADD R39, R17, 0xe0 ;  /* 0x000000e011277836 */ /* 0x010fe20000000000 */
[----:B------:R-:W1:Y:S01]  /*1a30*/  @!P3 LDC.64 R20, c[0x0][0x3c0] ;  /* 0x0000f000ff14bb82 */ /* 0x000e620000000a00 */
[--C-:B------:R-:W-:Y:S01]  /*1a40*/  @!P1 IMAD.MOV.U32 R43, RZ, RZ, R31.reuse ;  /* 0x000000ffff2b9224 */ /* 0x100fe200078e001f */
[----:B------:R-:W-:Y:S01]  /*1a50*/  @!P5 LEA.HI.X R47, R18, R13, R14, 0x2, P0 ;  /* 0x0000000d122fd211 */ /* 0x000fe200000f140e */
[----:B------:R-:W-:Y:S01]  /*1a60*/  @!P3 IMAD.MOV.U32 R40, RZ, RZ, R28 ;  /* 0x000000ffff28b224 */ /* 0x000fe200078e001c */
[----:B------:R-:W-:Y:S01]  /*1a70*/  ISETP.GE.U32.AND P0, PT, R39, R24, PT ;  /* 0x000000182700720c */ /* 0x000fe20003f06070 */
[----:B------:R-:W-:Y:S02]  /*1a80*/  @!P3 IMAD.MOV.U32 R41, RZ, RZ, R31 ;  /* 0x000000ffff29b224 */ /* 0x000fe400078e001f */
[----:B------:R-:W-:Y:S01]  /*1a90*/  @!PT LDS RZ, [RZ] ;  /* 0x00000000fffff984 */ /* 0x000fe20000000800 */
[----:B------:R-:W-:Y:S01]  /*1aa0*/  @!PT LDS RZ, [RZ] ;  /* 0x00000000fffff984 */ /* 0x000fe20000000800 */
[----:B------:R-:W-:Y:S01]  /*1ab0*/  @!PT LDS RZ, [RZ] ;  /* 0x00000000fffff984 */ /* 0x000fe20000000800 */
[----:B------:R-:W-:Y:S01]  /*1ac0*/  @!P5 LDGSTS.E.LTC128B [R3+0x2400], desc[UR38][R46.64] ;  /* 0x024000002e03dfae */ /* 0x000fe2000b9a1226 */
[----:B------:R-:W2:Y:S01]  /*1ad0*/  @!P2 LDC.64 R18, c[0x0][0x3d8] ;  /* 0x0000f600ff12ab82 */ /* 0x000ea20000000a00 */
[C---:B-----5:R-:W-:Y:S01]  /*1ae0*/  @!P4 LEA R36, P5, R42.reuse, R10, 0x2 ;  /* 0x0000000a2a24c211 */ /* 0x060fe200078a10ff */
[C---:B------:R-:W-:Y:S01]  /*1af0*/  @!P3 IMAD.WIDE.U32 R40, R25.reuse, R4, R40 ;  /* 0x000000041928b225 */ /* 0x040fe200078e0028 */
[----:B------:R-:W-:Y:S02]  /*1b00*/  @P4 STS [R3+0x2800], R32 ;  /* 0x0028002003004388 */ /* 0x000fe40000000800 */
[----:B------:R-:W-:Y:S01]  /*1b10*/  @!P4 LEA.HI.X R37, R42, R11, R34, 0x2, P5 ;  /* 0x0000000b2a25c211 */ /* 0x000fe200028f1422 */
[----:B------:R-:W-:Y:S01]  /*1b20*/  @!P3 IMAD R25, R25, R5, R41 ;  /* 0x000000051919b224 */ /* 0x000fe200078e0229 */
[----:B------:R-:W-:Y:S01]  /*1b30*/  @P3 MOV R34, 0xff800000 ;  /* 0xff80000000223802 */ /* 0x000fe20000000f00 */
[----:B------:R-:W3:Y:S01]  /*1b40*/  @!P1 LDC.64 R12, c[0x0][0x3d8] ;  /* 0x0000f600ff0c9b82 */ /* 0x000ee20000000a00 */
[----:B------:R-:W-:Y:S01]  /*1b50*/  @!P1 IMAD.MOV.U32 R42, RZ, RZ, R28 ;  /* 0x000000ffff2a9224 */ /* 0x000fe200078e001c */
[----:B------:R-:W-:Y:S01]  /*1b60*/  @!PT LDS RZ, [RZ] ;  /* 0x00000000fffff984 */ /* 0x000fe20000000800 */
[----:B------:R-:W-:Y:S01]  /*1b70*/  @!PT LDS RZ, [RZ] ;  /* 0x00000000fffff984 */ /* 0x000fe20000000800 */
[----:B------:R-:W-:Y:S01]  /*1b80*/  @!PT LDS RZ, [RZ] ;  /* 0x00000000fffff984 */ /* 0x000fe20000000800 */
[----:B------:R4:W-:Y:S01]  /*1b90*/  @!P4 LDGSTS.E.LTC128B [R3+0x2800], desc[UR38][R36.64] ;  /* 0x028000002403cfae */ /* 0x0009e2000b9a1226 */
[----:B------:R-:W-:-:S03]  /*1ba0*/  @P2 IMAD.MOV.U32 R38, RZ, RZ, -0x800000 ;  /* 0xff800000ff262424 */ /* 0x000fc600078e00ff */
[----:B------:R5:W-:Y:S02]  /*1bb0*/  @P3 STS [R3+0x2c00], R34 ;  /* 0x002c002203003388 */ /* 0x000be40000000800 */
[----:B------:R-:W2:Y:S01]  /*1bc0*/  @!P2 LDC.64 R14, c[0x0][0x3c0] ;  /* 0x0000f000ff0eab82 */ /* 0x000ea20000000a00 */
[----:B-1----:R-:W-:-:S04]  /*1bd0*/  @!P3 LEA R20, P5, R40, R20, 0x2 ;  /* 0x000000142814b211 */ /* 0x002fc800078a10ff */
[----:B------:R-:W-:Y:S02]  /*1be0*/  @!P3 LEA.HI.X R21, R40, R21, R25, 0x2, P5 ;  /* 0x000000152815b211 */ /* 0x000fe400028f1419 */
[----:B------:R-:W-:Y:S01]  /*1bf0*/  IADD3 R25, PT, PT, R17, 0xf0, RZ ;  /* 0x000000f011197810 */ /* 0x000fe20007ffe0ff */
[----:B------:R-:W1:Y:S02]  /*1c00*/  @!P0 LDC.64 R6, c[0x0][0x3d8] ;  /* 0x0000f600ff068b82 */ /* 0x000e640000000a00 */
[----:B------:R-:W-:Y:S01]  /*1c10*/  @!PT LDS RZ, [RZ] ;  /* 0x00000000fffff984 */ /* 0x000fe20000000800 */
[----:B------:R-:W-:Y:S01]  /*1c20*/  @!PT LDS RZ, [RZ] ;  /* 0x00000000fffff984 */ /* 0x000fe20000000800 */
[----:B------:R-:W-:Y:S01]  /*1c30*/  @!PT LDS RZ, [RZ] ;  /* 0x00000000fffff984 */ /* 0x000fe20000000800 */
[----:B------:R1:W-:Y:S01]  /*1c40*/  @!P3 LDGSTS.E.LTC128B [R3+0x2c00], desc[UR38][R20.64] ;  /* 0x02c000001403bfae */ /* 0x0003e2000b9a1226 */
[----:B------:R-:W-:-:S03]  /*1c50*/  ISETP.GE.U32.AND P5, PT, R25, R24, PT ;  /* 0x000000181900720c */ /* 0x000fc60003fa6070 */
[----:B------:R1:W-:Y:S02]  /*1c60*/  @P2 STS [R3+0x3000], R38 ;  /* 0x0030002603002388 */ /* 0x0003e40000000800 */
[----:B------:R-:W1:Y:S01]  /*1c70*/  @!P1 LDC.64 R10, c[0x0][0x3c0] ;  /* 0x0000f000ff0a9b82 */ /* 0x000e620000000a00 */
[----:B---3--:R-:W-:Y:S01]  /*1c80*/  @!P1 IMAD.WIDE.U32 R42, R33, R12, R42 ;  /* 0x0000000c212a9225 */ /* 0x008fe200078e002a */
[----:B----4-:R-:W-:-:S03]  /*1c90*/  @!P2 MOV R37, R31 ;  /* 0x0000001f0025a202 */ /* 0x010fc60000000f00 */
[----:B------:R-:W-:-:S03]  /*1ca0*/  @!P2 IMAD.MOV.U32 R36, RZ, RZ, R28 ;  /* 0x000000ffff24a224 */ /* 0x000fc600078e001c */
[----:B------:R-:W3:Y:S01]  /*1cb0*/  @!P0 LDC.64 R4, c[0x0][0x3c0] ;  /* 0x0000f000ff048b82 */ /* 0x000ee20000000a00 */
[----:B-----5:R-:W-:Y:S01]  /*1cc0*/  @!P0 IMAD.MOV.U32 R34, RZ, RZ, R28 ;  /* 0x000000ffff228224 */ /* 0x020fe200078e001c */
[----:B------:R-:W-:Y:S01]  /*1cd0*/  @P5 MOV R12, 0xff800000 ;  /* 0xff800000000c5802 */ /* 0x000fe20000000f00 */
[----:B--2---:R-:W-:-:S04]  /*1ce0*/  @!P2 IMAD.WIDE.U32 R40, R35, R18, R36 ;  /* 0x000000122328a225 */ /* 0x004fc800078e0024 */
[----:B------:R-:W-:Y:S01]  /*1cf0*/  @!P2 IMAD R19, R35, R19, R41 ;  /* 0x000000132313a224 */ /* 0x000fe200078e0229 */
[C---:B------:R-:W-:Y:S01]  /*1d00*/  @!P2 LEA R14, P3, R40.reuse, R14, 0x2 ;  /* 0x0000000e280ea211 */ /* 0x040fe200078610ff */
[----:B------:R-:W-:Y:S02]  /*1d10*/  @!P0 IMAD.MOV.U32 R35, RZ, RZ, R31 ;  /* 0x000000ffff238224 */ /* 0x000fe400078e001f */
[----:B------:R-:W-:Y:S01]  /*1d20*/  @!P1 IMAD R13, R33, R13, R43 ;  /* 0x0000000d210d9224 */ /* 0x000fe200078e022b */
[----:B------:R-:W-:Y:S01]  /*1d30*/  @!P2 LEA.HI.X R15, R40, R15, R19, 0x2, P3 ;  /* 0x0000000f280fa211 */ /* 0x000fe200018f1413 */
[C---:B-1----:R-:W-:Y:S01]  /*1d40*/  @!P0 IMAD.WIDE.U32 R34, R39.reuse, R6, R34 ;  /* 0x0000000627228225 */ /* 0x042fe200078e0022 */
[----:B------:R-:W-:Y:S02]  /*1d50*/  @P1 MOV R6, 0xff800000 ;  /* 0xff80000000061802 */ /* 0x000fe40000000f00 */
[C---:B------:R-:W-:Y:S01]  /*1d60*/  @!P1 LEA R10, P4, R42.reuse, R10, 0x2 ;  /* 0x0000000a2a0a9211 */ /* 0x040fe200078810ff */
[----:B------:R-:W-:Y:S01]  /*1d70*/  @!P0 IMAD R7, R39, R7, R35 ;  /* 0x0000000727078224 */ /* 0x000fe200078e0223 */
[----:B------:R-:W-:Y:S01]  /*1d80*/  @!PT LDS RZ, [RZ] ;  /* 0x00000000fffff984 */ /* 0x000fe20000000800 */
[----:B------:R-:W-:Y:S01]  /*1d90*/  @!PT LDS RZ, [RZ] ;  /* 0x00000000fffff984 */ /* 0x000fe20000000800 */
[----:B------:R-:W-:Y:S01]  /*1da0*/  @!PT LDS RZ, [RZ] ;  /* 0x00000000fffff984 */ /* 0x000fe20000000800 */
[----:B------:R1:W-:Y:S01]  /*1db0*/  @!P2 LDGSTS.E.LTC128B [R3+0x3000], desc[UR38][R14.64] ;  /* 0x030000000e03afae */ /* 0x0003e2000b9a1226 */
[----:B------:R-:W-:Y:S01]  /*1dc0*/  @P0 IMAD.MOV.U32 R18, RZ, RZ, -0x800000 ;  /* 0xff800000ff120424 */ /* 0x000fe200078e00ff */
[----:B------:R-:W-:-:S02]  /*1dd0*/  @!P1 LEA.HI.X R11, R42, R11, R13, 0x2, P4 ;  /* 0x0000000b2a0b9211 */ /* 0x000fc400020f140d */
[----:B------:R1:W-:Y:S01]  /*1de0*/  @P1 STS [R3+0x3400], R6 ;  /* 0x0034000603001388 */ /* 0x0003e20000000800 */
[----:B---3--:R-:W-:-:S03]  /*1df0*/  @!P0 LEA R4, P3, R34, R4, 0x2 ;  /* 0x0000000422048211 */ /* 0x008fc600078610ff */
[----:B------:R-:W-:Y:S01]  /*1e00*/  @!PT LDS RZ, [RZ] ;  /* 0x00000000fffff984 */ /* 0x000fe20000000800 */
[----:B------:R-:W-:Y:S01]  /*1e10*/  @!PT LDS RZ, [RZ] ;  /* 0x00000000fffff984 */ /* 0x000fe20000000800 */
[----:B------:R-:W-:Y:S01]  /*1e20*/  @!PT LDS RZ, [RZ] ;  /* 0x00000000fffff984 */ /* 0x000fe20000000800 */
[----:B------:R1:W-:Y:S01]  /*1e30*/  @!P1 LDGSTS.E.LTC128B [R3+0x3400], desc[UR38][R10.64] ;  /* 0x034000000a039fae */ /* 0x0003e2000b9a1226 */
[----:B------:R-:W-:-:S03]  /*1e40*/  @!P0 LEA.HI.X R5, R34, R5, R7, 0x2, P3 ;  /* 0x0000000522058211 */ /* 0x000fc600018f1407 */
[----:B------:R1:W-:Y:S04]  /*1e50*/  @P0 STS [R3+0x3800], R18 ;  /* 0x0038001203000388 */ /* 0x0003e80000000800 */
[----:B------:R-:W-:Y:S01]  /*1e60*/  @!PT LDS RZ, [RZ] ;  /* 0x00000000fffff984 */ /* 0x000fe20000000800 */
[----:B------:R-:W-:Y:S01]  /*1e70*/  @!PT LDS RZ, [RZ] ;  /* 0x00000000fffff984 */ /* 0x000fe20000000800 */
[----:B------:R-:W-:Y:S01]  /*1e80*/  @!PT LDS RZ, [RZ] ;  /* 0x00000000fffff984 */ /* 0x000fe20000000800 */
[----:B------:R1:W-:Y:S04]  /*1e90*/  @!P0 LDGSTS.E.LTC128B [R3+0x3800], desc[UR38][R4.64] ;  /* 0x0380000004038fae */ /* 0x0003e8000b9a1226 */
        /* <DEDUP_REMOVED lines=14> */
.L_x_1687:
[----:B------:R-:W-:Y:S05]  /*1f80*/  BSYNC.RECONVERGENT B0 ;  /* 0x0000000000007941 */ /* 0x000fea0003800200 */
.L_x_1686:
[----:B------:R-:W3:Y:S01]  /*1f90*/  LDCU UR4, c[0x0][0x38c] ;  /* 0x00007180ff0477ac */ /* 0x000ee20008000800 */
[----:B--2---:R-:W-:Y:S01]  /*1fa0*/  VIADD R7, R17, UR36 ;  /* 0x0000002411077c36 */ /* 0x004fe20008000000 */
[----:B------:R-:W-:Y:S01]  /*1fb0*/  ISETP.NE.AND P0, PT, R22, 0x1, PT ;  /* 0x000000011600780c */ /* 0x000fe20003f05270 */
[----:B-1----:R-:W-:Y:S01]  /*1fc0*/  IMAD.SHL.U32 R15, R2, 0x4, RZ ;  /* 0x00000004020f7824 */ /* 0x002fe200078e00ff */
[----:B------:R-:W-:Y:S01]  /*1fd0*/  SHF.L.U32 R18, R23, 0x6, RZ ;  /* 0x0000000617127819 */ /* 0x000fe200000006ff */
[----:B------:R-:W-:Y:S01]  /*1fe0*/  IMAD.HI.U32 R3, R7, R8, RZ ;  /* 0x0000000807037227 */ /* 0x000fe200078e00ff */
[----:B------:R-:W1:Y:S01]  /*1ff0*/  LDCU.64 UR6, c[0x0][0x3b0] ;  /* 0x00007600ff0677ac */ /* 0x000e620008000a00 */
        /* <DEDUP_REMOVED lines=9> */
[----:B------:R-:W-:Y:S01]  /*2090*/  SEL R10, R3, 0xffffffff, !P0 ;  /* 0xffffffff030a7807 */ /* 0x000fe20004000000 */
        /* <DEDUP_REMOVED lines=10> */
[----:B------:R-:W-:Y:S02]  /*2140*/  IMAD R55, R3, UR7, R6 ;  /* 0x0000000703377c24 */ /* 0x000fe4000f8e0206 */
[----:B------:R-:W-:Y:S02]  /*2150*/  IMAD.SHL.U32 R6, R2, 0x10, RZ ;  /* 0x0000001002067824 */ /* 0x000fe400078e00ff */
[----:B---3--:R-:W-:Y:S02]  /*2160*/  IMAD R5, R39, UR4, RZ ;  /* 0x0000000427057c24 */ /* 0x008fe4000f8e02ff */
[----:B------:R-:W1:Y:S01]  /*2170*/  @!P0 LDC.64 R20, c[0x0][0x3a8] ;  /* 0x0000ea00ff148b82 */ /* 0x000e620000000a00 */
[----:B------:R-:W-:Y:S01]  /*2180*/  IMAD.WIDE.U32 R24, R38, UR4, R18 ;  /* 0x0000000426187c25 */ /* 0x000fe2000f8e0012 */
[----:B------:R-:W-:-:S03]  /*2190*/  LOP3.LUT R6, R9, 0xf0, R6, 0xf8, !PT ;  /* 0x000000f009067812 */ /* 0x000fc600078ef806 */
[----:B------:R-:W-:Y:S01]  /*21a0*/  IMAD R5, R38, UR5, R5 ;  /* 0x0000000526057c24 */ /* 0x000fe2000f8e0205 */
[----:B------:R-:W3:Y:S02]  /*21b0*/  LDCU.64 UR4, c[0x0][0x380] ;  /* 0x00007000ff0477ac */ /* 0x000ee40008000a00 */
[----:B------:R-:W4:Y:S02]  /*21c0*/  @!P4 LDC.64 R12, c[0x0][0x3a8] ;  /* 0x0000ea00ff0ccb82 */ /* 0x000f240000000a00 */
[----:B------:R-:W-:Y:S02]  /*21d0*/  IADD3 R25, PT, PT, R25, R5, RZ ;  /* 0x0000000519197210 */ /* 0x000fe40007ffe0ff */
[----:B------:R-:W-:Y:S01]  /*21e0*/  MOV R5, 0x400 ;  /* 0x0000040000057802 */ /* 0x000fe20000000f00 */
[----:B------:R-:W-:-:S03]  /*21f0*/  IMAD.WIDE.U32 R24, R3, UR6, R24 ;  /* 0x0000000603187c25 */ /* 0x000fc6000f8e0018 */
[----:B--2---:R-:W-:Y:S02]  /*2200*/  LEA R0, R0, R5, 0x18 ;  /* 0x0000000500007211 */ /* 0x004fe400078ec0ff */
[----:B------:R-:W-:Y:S01]  /*2210*/  LOP3.LUT R5, R9, 0x3f0, R2, 0xf8, !PT ;  /* 0x000003f009057812 */ /* 0x000fe200078ef802 */
[----:B------:R-:W-:-:S03]  /*2220*/  IMAD.IADD R46, R55, 0x1, R25 ;  /* 0x00000001372e7824 */ /* 0x000fc600078e0219 */
[----:B------:R-:W-:Y:S02]  /*2230*/  LEA R36, R5, R0, 0x4 ;  /* 0x0000000005247211 */ /* 0x000fe400078e20ff */
[C---:B---3--:R-:W-:Y:S02]  /*2240*/  LEA R44, P3, R24.reuse, UR4, 0x2 ;  /* 0x00000004182c7c11 */ /* 0x048fe4000f8610ff */
[C---:B-1----:R-:W-:Y:S02]  /*2250*/  @!P0 IADD3 R25, P2, PT, R15.reuse, R20, RZ ;  /* 0x000000140f198210 */ /* 0x042fe40007f5e0ff */
        /* <DEDUP_REMOVED lines=15> */
[----:B------:R-:W-:-:S03]  /*2350*/  LOP3.LUT R5, R6, 0xf, R17, 0x78, !PT ;  /* 0x0000000f06057812 */ /* 0x000fc600078e7811 */
[----:B------:R1:W-:Y:S01]  /*2360*/  @!P0 LDGSTS.E.BYPASS.LTC128B.128 [R36+0x5040], desc[UR38][R20.64] ;  /* 0x0504000014248fae */ /* 0x0003e2000b981a26 */
[----:B------:R-:W-:-:S03]  /*2370*/  LEA R56, R5, R0, 0x2 ;  /* 0x0000000005387211 */ /* 0x000fc600078e10ff */
[----:B------:R-:W0:Y:S04]  /*2380*/  LDGDEPBAR ;  /* 0x00000000000079af */ /* 0x000e280000000000 */
[----:B------:R1:W-:Y:S04]  /*2390*/  @!P4 LDGSTS.E.BYPASS.LTC128B.128 [R36+0x6040], desc[UR38][R12.64] ;  /* 0x060400000c24cfae */ /* 0x0003e8000b981a26 */
        /* <DEDUP_REMOVED lines=75> */
[----:B--2---:R-:W-:Y:S01]  /*2850*/  FADD.FTZ R57, R26, R25 ;  /* 0x000000191a397221 */ /* 0x004fe20000010000 */
[----:B------:R-:W-:-:S04]  /*2860*/  FADD.FTZ R26, R35, -R28 ;  /* 0x8000001c231a7221 */ /* 0x000fc80000010000 */
[----:B------:R-:W-:Y:S02]  /*2870*/  FMUL.FTZ R26, R26, 1.4426950216293334961 ;  /* 0x3fb8aa3b1a1a7820 */ /* 0x000fe40000410000 */
[----:B------:R-:W2:Y:S01]  /*2880*/  MUFU.EX2 R21, R21 ;  /* 0x0000001500157308 */ /* 0x000ea20000000800 */
[----:B---3--:R-:W-:-:S07]  /*2890*/  FADD.FTZ R57, R57, R24 ;  /* 0x0000001839397221 */ /* 0x008fce0000010000 */
[----:B------:R-:W3:Y:S01]  /*28a0*/  MUFU.EX2 R20, R20 ;  /* 0x0000001400147308 */ /* 0x000ee20000000800 */
[----:B-1----:R-:W-:-:S07]  /*28b0*/  FADD.FTZ R52, R57, R22 ;  /* 0x0000001639347221 */ /* 0x002fce0000010000 */
[----:B------:R-:W1:Y:S01]  /*28c0*/  MUFU.EX2 R13, R13 ;  /* 0x0000000d000d7308 */ /* 0x000e620000000800 */
[----:B--2---:R-:W-:-:S07]  /*28d0*/  FADD.FTZ R51, R52, R21 ;  /* 0x0000001534337221 */ /* 0x004fce0000010000 */
[----:B------:R-:W2:Y:S01]  /*28e0*/  MUFU.EX2 R12, R12 ;  /* 0x0000000c000c7308 */ /* 0x000ea20000000800 */
[----:B---3--:R-:W-:Y:S01]  /*28f0*/  FADD.FTZ R50, R51, R20 ;  /* 0x0000001433327221 */ /* 0x008fe20000010000 */
[----:B------:R-:W-:Y:S02]  /*2900*/  SEL R51, R9, 0xffffffff, P0 ;  /* 0xffffffff09337807 */ /* 0x000fe40000000000 */
[----:B------:R-:W-:Y:S01]  /*2910*/  FSETP.NEU.FTZ.AND P0, PT, R42, -INF , PT ;  /* 0xff8000002a00780b */ /* 0x000fe20003f1d000 */
[--C-:B------:R-:W-:Y:S01]  /*2920*/  FADD.FTZ R42, R33, -R28.reuse ;  /* 0x8000001c212a7221 */ /* 0x100fe20000010000 */
[----:B------:R-:W-:Y:S01]  /*2930*/  @P4 LOP3.LUT R51, R9, 0x10, RZ, 0xfc, !PT ;  /* 0x0000001009334812 */ /* 0x000fe200078efcff */
[----:B------:R-:W-:Y:S01]  /*2940*/  FADD.FTZ R28, R31, -R28 ;  /* 0x8000001c1f1c7221 */ /* 0x000fe20000010000 */
[----:B------:R-:W3:Y:S01]  /*2950*/  MUFU.EX2 R11, R11 ;  /* 0x0000000b000b7308 */ /* 0x000ee20000000800 */
[----:B-1----:R-:W-:Y:S01]  /*2960*/  FADD.FTZ R53, R50, R13 ;  /* 0x0000000d32357221 */ /* 0x002fe20000010000 */
[----:B------:R-:W-:Y:S01]  /*2970*/  @P3 LOP3.LUT R51, R9, 0x20, RZ, 0xfc, !PT ;  /* 0x0000002009333812 */ /* 0x000fe200078efcff */
[----:B------:R-:W-:Y:S01]  /*2980*/  FMUL.FTZ R42, R42, 1.4426950216293334961 ;  /* 0x3fb8aa3b2a2a7820 */ /* 0x000fe20000410000 */
[----:B------:R-:W-:Y:S01]  /*2990*/  FSETP.NEU.FTZ.AND P3, PT, R43, -INF , PT ;  /* 0xff8000002b00780b */ /* 0x000fe20003f7d000 */
[----:B------:R-:W-:Y:S01]  /*29a0*/  FMUL.FTZ R28, R28, 1.4426950216293334961 ;  /* 0x3fb8aa3b1c1c7820 */ /* 0x000fe20000410000 */
[----:B------:R-:W-:-:S02]  /*29b0*/  @P2 LOP3.LUT R51, R9, 0x30, RZ, 0xfc, !PT ;  /* 0x0000003009332812 */ /* 0x000fc400078efcff */
        /* <DEDUP_REMOVED lines=12> */
[----:B------:R-:W-:Y:S02]  /*2a80*/  FSETP.NEU.FTZ.AND P3, PT, R37, -INF , PT ;  /* 0xff8000002500780b */ /* 0x000fe40003f7d000 */
[----:B------:R-:W-:Y:S02]  /*2a90*/  @P2 LOP3.LUT R51, R9, 0x70, RZ, 0xfc, !PT ;  /* 0x0000007009332812 */ /* 0x000fe400078efcff */
[----:B------:R-:W-:-:S02]  /*2aa0*/  FSETP.NEU.FTZ.AND P2, PT, R32, -INF , PT ;  /* 0xff8000002000780b */ /* 0x000fc40003f5d000 */
[----:B------:R-:W1:Y:S01]  /*2ab0*/  MUFU.EX2 R26, R26 ;  /* 0x0000001a001a7308 */ /* 0x000e620000000800 */
[----:B--2---:R-:W-:Y:S01]  /*2ac0*/  FADD.FTZ R40, R43, R6 ;  /* 0x000000062b287221 */ /* 0x004fe20000010000 */
[C---:B------:R-:W-:Y:S02]  /*2ad0*/  @P1 LOP3.LUT R51, R9.reuse, 0x80, RZ, 0xfc, !PT ;  /* 0x0000008009331812 */ /* 0x040fe400078efcff */
[----:B------:R-:W-:Y:S02]  /*2ae0*/  @P0 LOP3.LUT R51, R9, 0x90, RZ, 0xfc, !PT ;  /* 0x0000009009330812 */ /* 0x000fe400078efcff */
[----:B------:R-:W-:Y:S02]  /*2af0*/  FSETP.NEU.FTZ.AND P0, PT, R30, -INF , PT ;  /* 0xff8000001e00780b */ /* 0x000fe40003f1d000 */
[----:B------:R-:W2:Y:S01]  /*2b00*/  MUFU.EX2 R47, R47 ;  /* 0x0000002f002f7308 */ /* 0x000ea20000000800 */
[----:B---3--:R-:W-:Y:S01]  /*2b10*/  FADD.FTZ R41, R40, R5 ;  /* 0x0000000528297221 */ /* 0x008fe20000010000 */
[----:B------:R-:W-:-:S02]  /*2b20*/  FSETP.NEU.FTZ.AND P1, PT, R35, -INF , PT ;  /* 0xff8000002300780b */ /* 0x000fc40003f3d000 */
[----:B------:R-:W-:Y:S02]  /*2b30*/  @P3 LOP3.LUT R51, R9, 0xa0, RZ, 0xfc, !PT ;  /* 0x000000a009333812 */ /* 0x000fe400078efcff */
[----:B------:R-:W-:Y:S02]  /*2b40*/  FSETP.NEU.FTZ.AND P3, PT, R33, -INF , PT ;  /* 0xff8000002100780b */ /* 0x000fe40003f7d000 */
[----:B------:R-:W3:Y:S01]  /*2b50*/  MUFU.EX2 R42, R42 ;  /* 0x0000002a002a7308 */ /* 0x000ee20000000800 */
[----:B-1----:R-:W-:Y:S01]  /*2b60*/  FADD.FTZ R34, R41, R26 ;  /* 0x0000001a29227221 */ /* 0x002fe20000010000 */
[----:B------:R-:W-:Y:S02]  /*2b70*/  @P2 LOP3.LUT R51, R9, 0xb0, RZ, 0xfc, !PT ;  /* 0x000000b009332812 */ /* 0x000fe400078efcff */
[----:B------:R-:W-:-:S03]  /*2b80*/  FSETP.NEU.FTZ.AND P2, PT, R31, -INF , PT ;  /* 0xff8000001f00780b */ /* 0x000fc60003f5d000 */
[C---:B------:R-:W-:Y:S01]  /*2b90*/  @P1 LOP3.LUT R51, R9.reuse, 0xc0, RZ, 0xfc, !PT ;  /* 0x000000c009331812 */ /* 0x040fe200078efcff */
[----:B------:R-:W1:Y:S01]  /*2ba0*/  MUFU.EX2 R28, R28 ;  /* 0x0000001c001c7308 */ /* 0x000e620000000800 */
[----:B--2---:R-:W-:Y:S01]  /*2bb0*/  FADD.FTZ R37, R34, R47 ;  /* 0x0000002f22257221 */ /* 0x004fe20000010000 */
[C---:B------:R-:W-:Y:S02]  /*2bc0*/  @P0 LOP3.LUT R51, R9.reuse, 0xd0, RZ, 0xfc, !PT ;  /* 0x000000d009330812 */ /* 0x040fe400078efcff */
[----:B------:R-:W-:Y:S02]  /*2bd0*/  @P3 LOP3.LUT R51, R9, 0xe0, RZ, 0xfc, !PT ;  /* 0x000000e009333812 */ /* 0x000fe400078efcff */
[----:B------:R-:W-:Y:S01]  /*2be0*/  LOP3.LUT P1, RZ, R23, 0xf, R2, 0xf8, !PT ;  /* 0x0000000f17ff7812 */ /* 0x000fe2000782f802 */
[----:B---3--:R-:W-:Y:S02]  /*2bf0*/  FADD.FTZ R37, R37, R42 ;  /* 0x0000002a25257221 */ /* 0x008fe40000010000 */
[----:B------:R-:W-:-:S02]  /*2c00*/  @P2 LOP3.LUT R51, R9, 0xf0, RZ, 0xfc, !PT ;  /* 0x000000f009332812 */ /* 0x000fc400078efcff */
[----:B------:R-:W-:-:S03]  /*2c10*/  ISETP.GE.U32.OR P1, PT, R7, R16, P1 ;  /* 0x000000100700720c */ /* 0x000fc60000f26470 */
        /* <DEDUP_REMOVED lines=47> */
.L_x_1689:
[----:B------:R-:W-:Y:S05]  /*2f10*/  BSYNC.RECONVERGENT B0 ;  /* 0x0000000000007941 */ /* 0x000fea0003800200 */
.L_x_1688:
[----:B------:R-:W-:Y:S01]  /*2f20*/  LOP3.LUT P0, RZ, R2, 0x30f, RZ, 0xc0, !PT ;  /* 0x0000030f02ff7812 */ /* 0x000fe2000780c0ff */
[----:B------:R-:W-:Y:S01]  /*2f30*/  IMAD R8, R17, 0x4, R0 ;  /* 0x0000000411087824 */ /* 0x000fe200078e0200 */
[----:B------:R-:W-:Y:S01]  /*2f40*/  STS [R56], R27 ;  /* 0x0000001b38007388 */ /* 0x000fe20000000800 */
[----:B------:R-:W-:Y:S01]  /*2f50*/  BSSY.RECONVERGENT B1, `(.L_x_1690) ;  /* 0x00000ee000017945 */ /* 0x000fe20003800200 */
[----:B------:R-:W-:Y:S02]  /*2f60*/  IMAD.IADD R55, R49, 0x1, R55 ;  /* 0x0000000131377824 */ /* 0x000fe400078e0237 */
        /* <DEDUP_REMOVED lines=10> */
[----:B------:R-:W-:Y:S04]  /*3010*/  STS [R56+0x2800], R37 ;  /* 0x0028002538007388 */ /* 0x000fe80000000800 */
[----:B------:R2:W-:Y:S04]  /*3020*/  STS [R56+0x2c00], R5 ;  /* 0x002c000538007388 */ /* 0x0005e80000000800 */
[----:B------:R3:W-:Y:S04]  /*3030*/  STS [R56+0x3000], R41 ;  /* 0x0030002938007388 */ /* 0x0007e80000000800 */
[----:B------:R-:W-:Y:S04]  /*3040*/  STS [R56+0x3400], R47 ;  /* 0x0034002f38007388 */ /* 0x000fe80000000800 */
[----:B------:R-:W-:Y:S04]  /*3050*/  STS [R56+0x3800], R43 ;  /* 0x0038002b38007388 */ /* 0x000fe80000000800 */
[----:B------:R-:W-:Y:S04]  /*3060*/  STS [R56+0x3c00], R9 ;  /* 0x003c000938007388 */ /* 0x000fe80000000800 */
[----:B------:R-:W-:Y:S01]  /*3070*/  @!P0 STS [R8+0x4000], R31 ;  /* 0x0040001f08008388 */ /* 0x000fe20000000800 */
[----:B------:R-:W-:Y:S01]  /*3080*/  BAR.SYNC.DEFER_BLOCKING 0x0 ;  /* 0x0000000000007b1d */ /* 0x000fe20000010000 */
[----:B--2---:R-:W-:Y:S01]  /*3090*/  CS2R R4, SRZ ;  /* 0x0000000000047805 */ /* 0x004fe2000001ff00 */
[----:B---3--:R-:W-:-:S04]  /*30a0*/  VIADD R41, R36, 0x4040 ;  /* 0x0000404024297836 */ /* 0x008fc80000000000 */
        /* <DEDUP_REMOVED lines=16> */
.L_x_1694:
[----:B------:R-:W-:Y:S01]  /*31b0*/  ISETP.GE.AND P2, PT, R10, RZ, PT ;  /* 0x000000ff0a00720c */ /* 0x000fe20003f46270 */
[C---:B------:R-:W-:Y:S02]  /*31c0*/  VIADD R51, R13.reuse, 0x3 ;  /* 0x000000030d337836 */ /* 0x040fe40000000000 */
[C---:B------:R-:W-:Y:S02]  /*31d0*/  IMAD.SHL.U32 R8, R13.reuse, 0x10, RZ ;  /* 0x000000100d087824 */ /* 0x040fe400078e00ff */
[----:B------:R-:W-:Y:S01]  /*31e0*/  VIADD R11, R13, 0x1 ;  /* 0x000000010d0b7836 */ /* 0x000fe20000000000 */
[----:B------:R-:W-:Y:S01]  /*31f0*/  ISETP.GT.OR P0, PT, R51, R40, !P4 ;  /* 0x000000283300720c */ /* 0x000fe20006704670 */
[----:B------:R-:W-:Y:S01]  /*3200*/  VIADD R12, R13, 0x2 ;  /* 0x000000020d0c7836 */ /* 0x000fe20000000000 */
[----:B------:R-:W-:Y:S02]  /*3210*/  LOP3.LUT R8, R8, 0x3fffffc0, RZ, 0xc0, !PT ;  /* 0x3fffffc008087812 */ /* 0x000fe400078ec0ff */
[----:B------:R-:W-:Y:S02]  /*3220*/  ISETP.GE.OR P0, PT, R15, R14, P0 ;  /* 0x0000000e0f00720c */ /* 0x000fe40000706670 */
[----:B------:R-:W-:Y:S04]  /*3230*/  LOP3.LUT R8, R8, 0xf, R17, 0xf8, !PT ;  /* 0x0000000f08087812 */ /* 0x000fe800078ef811 */
[----:B------:R-:W-:Y:S01]  /*3240*/  LOP3.LUT R3, R8, 0xc, R13, 0x78, !PT ;  /* 0x0000000c08037812 */ /* 0x000fe200078e780d */
[----:B------:R-:W-:Y:S04]  /*3250*/  IMAD.SHL.U32 R8, R11, 0x10, RZ ;  /* 0x000000100b087824 */ /* 0x000fe800078e00ff */
[--C-:B------:R-:W-:Y:S01]  /*3260*/  IMAD R9, R3, 0x4, R0.reuse ;  /* 0x0000000403097824 */ /* 0x100fe200078e0200 */
[----:B------:R-:W-:Y:S01]  /*3270*/  LOP3.LUT R8, R8, 0x7fffffd0, RZ, 0xc0, !PT ;  /* 0x7fffffd008087812 */ /* 0x000fe200078ec0ff */
[----:B------:R-:W2:Y:S01]  /*3280*/  @!P0 LDC.64 R42, c[0x0][0x3a8] ;  /* 0x0000ea00ff2a8b82 */ /* 0x000ea20000000a00 */
[----:B-1----:R-:W-:Y:S02]  /*3290*/  @!P0 IMAD.MOV.U32 R52, RZ, RZ, R15 ;  /* 0x000000ffff348224 */ /* 0x002fe400078e000f */
[----:B------:R-:W-:Y:S01]  /*32a0*/  LOP3.LUT R8, R8, 0xf, R17, 0xf8, !PT ;  /* 0x0000000f08087812 */ /* 0x000fe200078ef811 */
[----:B------:R-:W-:Y:S01]  /*32b0*/  @!P0 IMAD.MOV.U32 R53, RZ, RZ, RZ ;  /* 0x000000ffff358224 */ /* 0x000fe200078e00ff */
[----:B------:R-:W1:Y:S02]  /*32c0*/  LDS R9, [R9] ;  /* 0x0000000009097984 */ /* 0x000e640000000800 */
        /* <DEDUP_REMOVED lines=8> */
[C---:B------:R-:W-:Y:S01]  /*3350*/  @!P0 LEA R50, P1, R52.reuse, R44, 0x2 ;  /* 0x0000002c34328211 */ /* 0x040fe200078210ff */
[C---:B------:R-:W-:Y:S03]  /*3360*/  VIADD R53, R13.reuse, 0x5 ;  /* 0x000000050d357836 */ /* 0x040fe60000000000 */
[----:B------:R-:W-:Y:S02]  /*3370*/  @!P0 LEA.HI.X R51, R52, R46, R43, 0x2, P1 ;  /* 0x0000002e34338211 */ /* 0x000fe400008f142b */
[----:B------:R-:W-:Y:S02]  /*3380*/  IADD3 R52, PT, PT, R13, 0x4, RZ ;  /* 0x000000040d347810 */ /* 0x000fe40007ffe0ff */
[-C--:B------:R-:W-:Y:S01]  /*3390*/  ISETP.GT.OR P3, PT, R53, R40.reuse, !P2 ;  /* 0x000000283500720c */ /* 0x080fe20005764670 */
[----:B------:R-:W-:Y:S01]  /*33a0*/  @!PT LDS RZ, [RZ] ;  /* 0x00000000fffff984 */ /* 0x000fe20000000800 */
[----:B------:R-:W-:Y:S01]  /*33b0*/  @!PT LDS RZ, [RZ] ;  /* 0x00000000fffff984 */ /* 0x000fe20000000800 */
[----:B------:R-:W-:Y:S01]  /*33c0*/  @!PT LDS RZ, [RZ] ;  /* 0x00000000fffff984 */ /* 0x000fe20000000800 */
[----:B------:R2:W-:Y:S01]  /*33d0*/  @!P0 LDGSTS.E.BYPASS.LTC128B.128 [R36+0x7040], desc[UR38][R50.64] ;  /* 0x0704000032248fae */ /* 0x0005e2000b981a26 */
[----:B------:R-:W-:Y:S02]  /*33e0*/  ISETP.GT.OR P1, PT, R52, R40, !P2 ;  /* 0x000000283400720c */ /* 0x000fe40005724670 */
[CC--:B------:R-:W-:Y:S02]  /*33f0*/  ISETP.GE.OR P3, PT, R15.reuse, R14.reuse, P3 ;  /* 0x0000000e0f00720c */ /* 0x0c0fe40001f66670 */
[----:B------:R-:W0:Y:S01]  /*3400*/  LDGDEPBAR ;  /* 0x00000000000079af */ /* 0x000e220000000000 */
[-C--:B------:R-:W-:Y:S02]  /*3410*/  ISETP.GE.OR P1, PT, R15, R14.reuse, P1 ;  /* 0x0000000e0f00720c */ /* 0x080fe40000f26670 */
[----:B-1----:R-:W-:Y:S04]  /*3420*/  FSETP.GT.FTZ.AND P0, PT, R9, RZ, PT ;  /* 0x000000ff0900720b */ /* 0x002fe80003f14000 */
[----:B------:R-:W-:Y:S04]  /*3430*/  ISETP.LT.OR P0, PT, R10, RZ, !P0 ;  /* 0x000000ff0a00720c */ /* 0x000fe80004701670 */
[----:B------:R-:W-:Y:S01]  /*3440*/  ISETP.GE.OR P0, PT, R15, R14, P0 ;  /* 0x0000000e0f00720c */ /* 0x000fe20000706670 */
[----:B------:R-:W1:Y:S02]  /*3450*/  @!P3 LDC.64 R42, c[0x0][0x3a8] ;  /* 0x0000ea00ff2abb82 */ /* 0x000e640000000a00 */
[----:B------:R-:W-:Y:S01]  /*3460*/  @!P1 MOV R56, R15 ;  /* 0x0000000f00389202 */ /* 0x000fe20000000f00 */
[----:B------:R-:W-:Y:S05]  /*3470*/  @!P1 IMAD.MOV.U32 R57, RZ, RZ, RZ ;  /* 0x000000ffff399224 */ /* 0x000fea00078e00ff */
[----:B--2---:R-:W2:Y:S01]  /*3480*/  @!P1 LDC.64 R50, c[0x0][0x3a8] ;  /* 0x0000ea00ff329b82 */ /* 0x004ea20000000a00 */
[----:B------:R-:W-:Y:S04]  /*3490*/  DEPBAR.LE SB0, 0x3 ;  /* 0x000080c00000791a */ /* 0x000fe80000000000 */
[----:B------:R-:W3:Y:S05]  /*34a0*/  LDS R3, [R3] ;  /* 0x0000000003037984 */ /* 0x000eea0000000800 */
[----:B------:R-:W4:Y:S01]  /*34b0*/  @!P0 LDS.128 R20, [R36+0x4040] ;  /* 0x0040400024148984 */ /* 0x000f220000000c00 */
[C---:B--2---:R-:W-:Y:S04]  /*34c0*/  @!P1 IMAD.WIDE.U32 R56, R52.reuse, R50, R56 ;  /* 0x0000003234389225 */ /* 0x044fe800078e0038 */
[----:B------:R-:W-:Y:S01]  /*34d0*/  @!P1 IMAD R51, R52, R51, R57 ;  /* 0x0000003334339224 */ /* 0x000fe200078e0239 */
[C---:B------:R-:W-:Y:S01]  /*34e0*/  @!P1 LEA R58, P6, R56.reuse, R44, 0x2 ;  /* 0x0000002c383a9211 */ /* 0x040fe200078c10ff */
[----:B------:R-:W-:Y:S03]  /*34f0*/  @!P3 IMAD.MOV.U32 R50, RZ, RZ, R15 ;  /* 0x000000ffff32b224 */ /* 0x000fe600078e000f */
[----:B------:R-:W-:Y:S02]  /*3500*/  @!P1 LEA.HI.X R59, R56, R46, R51, 0x2, P6 ;  /* 0x0000002e383b9211 */ /* 0x000fe400030f1433 */
[----:B------:R-:W-:Y:S03]  /*3510*/  @!P3 MOV R51, RZ ;  /* 0x000000ff0033b202 */ /* 0x000fe60000000f00 */
[----:B------:R-:W-:Y:S01]  /*3520*/  @!PT LDS RZ, [RZ] ;  /* 0x00000000fffff984 */ /* 0x000fe20000000800 */
[----:B------:R-:W-:Y:S01]  /*3530*/  @!PT LDS RZ, [RZ] ;  /* 0x00000000fffff984 */ /* 0x000fe20000000800 */
[----:B------:R-:W-:Y:S01]  /*3540*/  @!PT LDS RZ, [RZ] ;  /* 0x00000000fffff984 */ /* 0x000fe20000000800 */
[----:B------:R-:W-:Y:S01]  /*3550*/  @!P1 LDGSTS.E.BYPASS.LTC128B.128 [R36+0x4040], desc[UR38][R58.64] ;  /* 0x040400003a249fae */ /* 0x000fe2000b981a26 */
[C---:B-1----:R-:W-:Y:S04]  /*3560*/  @!P3 IMAD.WIDE.U32 R50, R53.reuse, R42, R50 ;  /* 0x0000002a3532b225 */ /* 0x042fe800078e0032 */
[----:B------:R-:W0:Y:S01]  /*3570*/  LDGDEPBAR ;  /* 0x00000000000079af */ /* 0x000e220000000000 */
[----:B------:R-:W-:Y:S01]  /*3580*/  @!P3 IMAD R43, R53, R43, R51 ;  /* 0x0000002b352bb224 */ /* 0x000fe200078e0233 */
[----:B---3--:R-:W-:Y:S01]  /*3590*/  FSETP.GT.FTZ.AND P1, PT, R3, RZ, PT ;  /* 0x000000ff0300720b */ /* 0x008fe20003f34000 */
[----:B------:R-:W-:Y:S01]  /*35a0*/  VIADD R51, R13, 0x6 ;  /* 0x000000060d337836 */ /* 0x000fe20000000000 */
[----:B------:R-:W-:Y:S01]  /*35b0*/  @!P3 LEA R56, P6, R50, R44, 0x2 ;  /* 0x0000002c3238b211 */ /* 0x000fe200078c10ff */
[----:B------:R-:W-:Y:S01]  /*35c0*/  IMAD R13, R11, 0x4, R0 ;  /* 0x000000040b0d7824 */ /* 0x000fe200078e0200 */
[----:B------:R-:W-:Y:S01]  /*35d0*/  ISETP.LT.OR P1, PT, R10, RZ, !P1 ;  /* 0x000000ff0a00720c */ /* 0x000fe20004f21670 */
[----:B------:R-:W-:Y:S01]  /*35e0*/  VIADD R11, R8, 0x20 ;  /* 0x00000020080b7836 */ /* 0x000fe20000000000 */
[----:B------:R-:W-:Y:S01]  /*35f0*/  @!P3 LEA.HI.X R57, R50, R46, R43, 0x2, P6 ;  /* 0x0000002e3239b211 */ /* 0x000fe200030f142b */
[----:B----4-:R-:W-:Y:S01]  /*3600*/  @!P0 FFMA.FTZ R4, R9, R20, R4 ;  /* 0x0000001409048223 */ /* 0x010fe20000010004 */
[----:B------:R-:W-:Y:S01]  /*3610*/  ISETP.GE.OR P1, PT, R15, R14, P1 ;  /* 0x0000000e0f00720c */ /* 0x000fe20000f26670 */
[C---:B------:R-:W-:Y:S01]  /*3620*/  @!P0 FFMA.FTZ R5, R9.reuse, R21, R5 ;  /* 0x0000001509058223 */ /* 0x040fe20000010005 */
[----:B------:R-:W-:Y:S01]  /*3630*/  SHF.R.U32.HI R8, RZ, 0x4, R11 ;  /* 0x00000004ff087819 */ /* 0x000fe2000001160b */
[C---:B------:R-:W-:Y:S01]  /*3640*/  @!P0 FFMA.FTZ R6, R9.reuse, R22, R6 ;  /* 0x0000001609068223 */ /* 0x040fe20000010006 */
[----:B------:R-:W-:Y:S02]  /*3650*/  @!P0 FFMA.FTZ R7, R9, R23, R7 ;  /* 0x0000001709078223 */ /* 0x000fe40000010007 */
[----:B------:R-:W-:Y:S05]  /*3660*/  LOP3.LUT R11, R11, 0xf, R8, 0x78, !PT ;  /* 0x0000000f0b0b7812 */ /* 0x000fea00078e7808 */
[----:B------:R-:W-:Y:S01]  /*3670*/  IMAD R12, R11, 0x4, R0 ;  /* 0x000000040b0c7824 */ /* 0x000fe200078e0200 */
[----:B------:R-:W-:Y:S04]  /*3680*/  DEPBAR.LE SB0, 0x3 ;  /* 0x000080c00000791a */ /* 0x000fe80000000000 */
[----:B------:R-:W1:Y:S05]  /*3690*/  LDS R13, [R13] ;  /* 0x000000000d0d7984 */ /* 0x000e6a0000000800 */
        /* <DEDUP_REMOVED lines=48> */
.L_x_1693:
[----:B------:R-:W-:Y:S05]  /*39a0*/  BSYNC.RECONVERGENT B0 ;  /* 0x0000000000007941 */ /* 0x000fea0003800200 */
.L_x_1692:
        /* <DEDUP_REMOVED lines=14> */
[----:B----4-:R-:W-:-:S03]  /*3a90*/  IMAD.WIDE.U32 R54, R38, R8, R54 ;  /* 0x0000000826367225 */ /* 0x010fc600078e0036 */
[----:B------:R-:W-:Y:S01]  /*3aa0*/  IADD3 R3, PT, PT, R21, R16, RZ ;  /* 0x0000001015037210 */ /* 0x000fe20007ffe0ff */
[----:B------:R-:W-:Y:S02]  /*3ab0*/  IMAD R8, R39, R8, RZ ;  /* 0x0000000827087224 */ /* 0x000fe400078e02ff */
[C---:B------:R-:W-:Y:S01]  /*3ac0*/  IMAD.SHL.U32 R16, R20.reuse, 0x4, RZ ;  /* 0x0000000414107824 */ /* 0x040fe200078e00ff */
[----:B------:R-:W-:Y:S01]  /*3ad0*/  SHF.L.U64.HI R17, R20, 0x2, R3 ;  /* 0x0000000214117819 */ /* 0x000fe20000010203 */
[----:B------:R-:W-:Y:S01]  /*3ae0*/  IMAD R9, R38, R9, R8 ;  /* 0x0000000926097224 */ /* 0x000fe200078e0208 */
[----:B------:R-:W-:Y:S01]  /*3af0*/  IADD3 R3, P0, PT, R18, R54, RZ ;  /* 0x0000003612037210 */ /* 0x000fe20007f1e0ff */
[----:B------:R-:W-:Y:S01]  /*3b00*/  IMAD.SHL.U32 R13, R12, 0x4, RZ ;  /* 0x000000040c0d7824 */ /* 0x000fe200078e00ff */
[----:B------:R-:W-:Y:S01]  /*3b10*/  SHF.L.U32 R8, R37, 0x4, RZ ;  /* 0x0000000425087819 */ /* 0x000fe200000006ff */
[----:B------:R-:W-:-:S04]  /*3b20*/  IMAD.WIDE.U32 R16, R2, 0x10, R16 ;  /* 0x0000001002107825 */ /* 0x000fc800078e0010 */
[----:B------:R-:W-:Y:S01]  /*3b30*/  HFMA2 R12, -RZ, RZ, 0, 1.78813934326171875e-07 ;  /* 0x00000003ff0c7431 */ /* 0x000fe200000001ff */
[----:B------:R-:W-:Y:S01]  /*3b40*/  LOP3.LUT R8, R8, 0x70, R45, 0xe2, !PT ;  /* 0x0000007008087812 */ /* 0x000fe200078ee22d */
[----:B------:R-:W-:Y:S01]  /*3b50*/  IMAD.X R54, R9, 0x1, R55, P0 ;  /* 0x0000000109367824 */ /* 0x000fe200000e0637 */
[----:B------:R-:W-:Y:S01]  /*3b60*/  LEA R16, P0, R3, R16, 0x2 ;  /* 0x0000001003107211 */ /* 0x000fe200078010ff */
[----:B------:R-:W-:-:S03]  /*3b70*/  IMAD.MOV.U32 R11, RZ, RZ, RZ ;  /* 0x000000ffff0b7224 */ /* 0x000fc600078e00ff */
[----:B------:R-:W-:Y:S02]  /*3b80*/  LEA.HI.X R17, R3, R17, R54, 0x2, P0 ;  /* 0x0000001103117211 */ /* 0x000fe400000f1436 */
[----:B---3--:R-:W-:-:S04]  /*3b90*/  IADD3 R16, P0, PT, R16, UR4, RZ ;  /* 0x0000000410107c10 */ /* 0x008fc8000ff1e0ff */
[----:B------:R-:W-:-:S09]  /*3ba0*/  IADD3.X R17, PT, PT, R17, UR5, RZ, P0, !PT ;  /* 0x0000000511117c10 */ /* 0x000fd200087fe4ff */
.L_x_1695:
[----:B------:R-:W-:Y:S01]  /*3bb0*/  IADD3 R47, PT, PT, R47, 0x1, RZ ;  /* 0x000000012f2f7810 */ /* 0x000fe20007ffe0ff */
[C---:B------:R-:W-:Y:S01]  /*3bc0*/  IMAD.SHL.U32 R3, R37.reuse, 0x10, RZ ;  /* 0x0000001025037824 */ /* 0x040fe200078e00ff */
        /* <DEDUP_REMOVED lines=38> */
.L_x_1691:
[----:B------:R-:W-:Y:S05]  /*3e30*/  BSYNC.RECONVERGENT B1 ;  /* 0x0000000000017941 */ /* 0x000fea0003800200 */
.L_x_1690:
        /* <DEDUP_REMOVED lines=15> */
[----:B------:R-:W-:Y:S01]  /*3f30*/  STG.E.128 desc[UR38][R8.64], R4 ;  /* 0x0000000408007986 */ /* 0x000fe2000c101d26 */
[----:B------:R-:W-:Y:S05]  /*3f40*/  EXIT ;  /* 0x000000000000794d */ /* 0x000fea0003800000 */
        .weak           $__internal_44_$__cuda_sm20_div_u64
        .type           $__internal_44_$__cuda_sm20_div_u64,@function
        .size           $__internal_44_$__cuda_sm20_div_u64,(.L_x_2105 - $__internal_44_$__cuda_sm20_div_u64)
$__internal_44_$__cuda_sm20_div_u64:
        /* <DEDUP_REMOVED lines=60> */
[----:B------:R-:W-:Y:S06]  /*4310*/  RET.REL.NODEC R6 `(_ZN7cutlass13device_kernelIN5flash19FlashAttnFwdCombineIN4cute5tupleIJNS3_1CILi16EEENS5_ILi64EEEEEELi8ELi256ELi1ELb0ELb1EffNS_4arch4Sm90EEEEEvNT_6ParamsE) ;  /* 0xffffffbc06387950 */ /* 0x000fec0003c3ffff */
.L_x_1696:
        /* <DEDUP_REMOVED lines=14> */
.L_x_2105:


//--------------------- .text._ZN7cutlass13device_kernelIN5flash19FlashAttnFwdCombineIN4cute5tupleIJNS3_1CILi16EEENS5_ILi64EEEEEELi7ELi256ELi1ELb0ELb1EffNS_4arch4Sm90EEEEEvNT_6ParamsE --------------------------
	.section	.text._ZN7cutlass13device_kernelIN5flash19FlashAttnFwdCombineIN4cute5tupleIJNS3_1CILi16EEENS5_ILi64EEEEEELi7ELi256ELi1ELb0ELb1EffNS_4arch4Sm90EEEEEvNT_6ParamsE,"ax",@progbits
	.align	128
.text._ZN7cutlass13device_kernelIN5flash19FlashAttnFwdCombineIN4cute5tupleIJNS3_1CILi16EEENS5_ILi64EEEEEELi7ELi256ELi1ELb0ELb1EffNS_4arch4Sm90EEEEEvNT_6ParamsE:
        .type           _ZN7cutlass13device_kernelIN5flash19FlashAttnFwdCombineIN4cute5tupleIJNS3_1CILi16EEENS5_ILi64EEEEEELi7ELi256ELi1ELb0ELb1EffNS_4arch4Sm90EEEEEvNT_6ParamsE,@function
        .size           _ZN7cutlass13device_kernelIN5flash19FlashAttnFwdCombineIN4cute5tupleIJNS3_1CILi16EEENS5_ILi64EEEEEELi7ELi256ELi1ELb0ELb1EffNS_4arch4Sm90EEEEEvNT_6ParamsE,(.L_x_2107 - _ZN7cutlass13device_kernelIN5flash19FlashAttnFwdCombineIN4cute5tupleIJNS3_1CILi16EEENS5_ILi64EEEEEELi7ELi256ELi1ELb0ELb1EffNS_4arch4Sm90EEEEEvNT_6ParamsE)
        .other          _ZN7cutlass13device_kernelIN5flash19FlashAttnFwdCombineIN4cute5tupleIJNS3_1CILi16EEENS5_ILi64EEEEEELi7ELi256ELi1ELb0ELb1EffNS_4arch4Sm90EEEEEvNT_6ParamsE,@"STO_CUDA_ENTRY STV_DEFAULT"
_ZN7cutlass13device_kernelIN5flash19FlashAttnFwdCombineIN4cute5tupleIJNS3_1CILi16EEENS5_ILi64EEEEEELi7ELi256ELi1ELb0ELb1EffNS_4arch4Sm90EEEEEvNT_6ParamsE:
        /* <DEDUP_REMOVED lines=38> */
.L_x_1698:
[----:B------:R-:W-:Y:S05]  /*0260*/  BSYNC.RECONVERGENT B0 ;  /* 0x0000000000007941 */ /* 0x000fea0003800200 */
.L_x_1697:
        /* <DEDUP_REMOVED lines=13> */
.L_x_1699:
        /* <DEDUP_REMOVED lines=8> */
.L_x_1701:
[----:B-1----:R-:W1:Y:S02]  /*03c0*/  LDC.64 R4, c[0x0][0x448] ;  /* 0x00011200ff047b82 */ /* 0x002e640000000a00 */
[----:B-1---5:R-:W-:-:S05]  /*03d0*/  IMAD.WIDE R4, R0, 0x4, R4 ;  /* 0x0000000400047825 */ /* 0x022fca00078e0204 */
[----:B------:R2:W5:Y:S01]  /*03e0*/  LDG.E R17, desc[UR38][R4.64] ;  /* 0x0000002604117981 */ /* 0x000562000c1e1900 */
[----:B------:R-:W-:Y:S05]  /*03f0*/  BRA `(.L_x_1700) ;  /* 0x0000000000087947 */ /* 0x000fea0003800000 */
.L_x_1702:
[----:B------:R-:W2:Y:S02]  /*0400*/  LDG.E R4, desc[UR38][R4.64+0x4] ;  /* 0x0000042604047981 */ /* 0x000ea4000c1e1900 */
[----:B--2---:R-:W-:-:S07]  /*0410*/  IADD3 R17, PT, PT, -R24, R4, RZ ;  /* 0x0000000418117210 */ /* 0x004fce0007ffe1ff */
.L_x_1700:
        /* <DEDUP_REMOVED lines=23> */
.L_x_1703:
        /* <DEDUP_REMOVED lines=99> */
.L_x_1705:
        /* <DEDUP_REMOVED lines=31> */
.L_x_1706:
[----:B------:R-:W-:Y:S02]  /*0db0*/  MOV R9, R17 ;  /* 0x0000001100097202 */ /* 0x000fe40000000f00 */
[----:B------:R-:W-:Y:S02]  /*0dc0*/  MOV R6, 0xde0 ;  /* 0x00000de000067802 */ /* 0x000fe40000000f00 */
[----:B------:R-:W-:Y:S05]  /*0dd0*/  CALL.REL.NOINC `($__internal_45_$__cuda_sm20_div_u64) ;  /* 0x00000024003c7944 */ /* 0x000fea0003c00000 */
[----:B------:R-:W-:-:S07]  /*0de0*/  MOV R3, R0 ;  /* 0x0000000000037202 */ /* 0x000fce0000000f00 */
.L_x_1707:
[----:B------:R-:W-:-:S05]  /*0df0*/  IADD3 R0, PT, PT, R8, 0x1e, RZ ;  /* 0x0000001e08007810 */ /* 0x000fca0007ffe0ff */
.L_x_1704:
        /* <DEDUP_REMOVED lines=153> */
.L_x_1709:
[----:B------:R-:W-:Y:S05]  /*1790*/  BSYNC.RECONVERGENT B0 ;  /* 0x0000000000007941 */ /* 0x000fea0003800200 */
.L_x_1708:
        /* <DEDUP_REMOVED lines=181> */
.L_x_1711:
[----:B------:R-:W-:Y:S05]  /*22f0*/  BSYNC.RECONVERGENT B0 ;  /* 0x0000000000007941 */ /* 0x000fea0003800200 */
.L_x_1710:
[----:B------:R-:W-:Y:S01]  /*2300*/  IMAD R37, R16, 0x4, R0 ;  /* 0x0000000410257824 */ /* 0x000fe200078e0200 */
[----:B------:R-:W-:Y:S01]  /*2310*/  STS [R34], R21 ;  /* 0x0000001522007388 */ /* 0x000fe20000000800 */
[----:B------:R-:W-:Y:S01]  /*2320*/  BSSY.RECONVERGENT B1, `(.L_x_1712) ;  /* 0x00000e8000017945 */ /* 0x000fe20003800200 */
[----:B------:R-:W-:Y:S02]  /*2330*/  VIADD R40, R17, 0x2040 ;  /* 0x0000204011287836 */ /* 0x000fe40000000000 */
[----:B------:R-:W-:Y:S01]  /*2340*/  STS [R34+0x400], R20 ;  /* 0x0004001422007388 */ /* 0x000fe20000000800 */
[----:B------:R-:W-:-:S03]  /*2350*/  IMAD.IADD R49, R47, 0x1, R48 ;  /* 0x000000012f317824 */ /* 0x000fc600078e0230 */
[----:B------:R-:W-:Y:S04]  /*2360*/  STS [R34+0x800], R13 ;  /* 0x0008000d22007388 */ /* 0x000fe80000000800 */
[----:B------:R-:W-:Y:S04]  /*2370*/  STS [R34+0xc00], R9 ;  /* 0x000c000922007388 */ /* 0x000fe80000000800 */
        /* <DEDUP_REMOVED lines=24> */
.L_x_1716:
        /* <DEDUP_REMOVED lines=126> */
.L_x_1715:
[----:B------:R-:W-:Y:S05]  /*2ce0*/  BSYNC.RECONVERGENT B0 ;  /* 0x0000000000007941 */ /* 0x000fea0003800200 */
.L_x_1714:
        /* <DEDUP_REMOVED lines=32> */
.L_x_1717:
        /* <DEDUP_REMOVED lines=43> */
.L_x_1713:
[----:B------:R-:W-:Y:S05]  /*31a0*/  BSYNC.RECONVERGENT B1 ;  /* 0x0000000000017941 */ /* 0x000fea0003800200 */
.L_x_1712:
        /* <DEDUP_REMOVED lines=18> */
        .weak           $__internal_45_$__cuda_sm20_div_u64
        .type           $__internal_45_$__cuda_sm20_div_u64,@function
        .size           $__internal_45_$__cuda_sm20_div_u64,(.L_x_2107 - $__internal_45_$__cuda_sm20_div_u64)
$__internal_45_$__cuda_sm20_div_u64:
        /* <DEDUP_REMOVED lines=60> */
[----:B------:R-:W-:Y:S06]  /*3690*/  RET.REL.NODEC R6 `(_ZN7cutlass13device_kernelIN5flash19FlashAttnFwdCombineIN4cute5tupleIJNS3_1CILi16EEENS5_ILi64EEEEEELi7ELi256ELi1ELb0ELb1EffNS_4arch4Sm90EEEEEvNT_6ParamsE) ;  /* 0xffffffc806587950 */ /* 0x000fec0003c3ffff */
.L_x_1718:
        /* <DEDUP_REMOVED lines=14> */
.L_x_2107:


//--------------------- .text._ZN7cutlass13device_kernelIN5flash19FlashAttnFwdCombineIN4cute5tupleIJNS3_1CILi16EEENS5_ILi64EEEEEELi6ELi256ELi1ELb0ELb1EffNS_4arch4Sm90EEEEEvNT_6ParamsE --------------------------
	.section	.text._ZN7cutlass13device_kernelIN5flash19FlashAttnFwdCombineIN4cute5tupleIJNS3_1CILi16EEENS5_ILi64EEEEEELi6ELi256ELi1ELb0ELb1EffNS_4arch4Sm90EEEEEvNT_6ParamsE,"ax",@progbits
	.align	128
.text._ZN7cutlass13device_kernelIN5flash19FlashAttnFwdCombineIN4cute5tupleIJNS3_1CILi16EEENS5_ILi64EEEEEELi6ELi256ELi1ELb0ELb1EffNS_4arch4Sm90EEEEEvNT_6ParamsE:
        .type           _ZN7cutlass13device_kernelIN5flash19FlashAttnFwdCombineIN4cute5tupleIJNS3_1CILi16EEENS5_ILi64EEEEEELi6ELi256ELi1ELb0ELb1EffNS_4arch4Sm90EEEEEvNT_6ParamsE,@function
        .size           _ZN7cutlass13device_kernelIN5flash19FlashAttnFwdCombineIN4cute5tupleIJNS3_1CILi16EEENS5_ILi64EEEEEELi6ELi256ELi1ELb0ELb1EffNS_4arch4Sm90EEEEEvNT_6ParamsE,(.L_x_2109 - _ZN7cutlass13device_kernelIN5flash19FlashAttnFwdCombineIN4cute5tupleIJNS3_1CILi16EEENS5_ILi64EEEEEELi6ELi256ELi1ELb0ELb1EffNS_4arch4Sm90EEEEEvNT_6ParamsE)
        .other          _ZN7cutlass13device_kernelIN5flash19FlashAttnFwdCombineIN4cute5tupleIJNS3_1CILi16EEENS5_ILi64EEEEEELi6ELi256ELi1ELb0ELb1EffNS_4arch4Sm90EEEEEvNT_6ParamsE,@"STO_CUDA_ENTRY STV_DEFAULT"
_ZN7cutlass13device_kernelIN5flash19FlashAttnFwdCombineIN4cute5tupleIJNS3_1CILi16EEENS5_ILi64EEEEEELi6ELi256ELi1ELb0ELb1EffNS_4arch4Sm90EEEEEvNT_6ParamsE:
        /* <DEDUP_REMOVED lines=38> */
.L_x_1720:
[----:B------:R-:W-:Y:S05]  /*0260*/  BSYNC.RECONVERGENT B0 ;  /* 0x0000000000007941 */ /* 0x000fea0003800200 */
.L_x_1719:
        /* <DEDUP_REMOVED lines=13> */
.L_x_1721:
        /* <DEDUP_REMOVED lines=8> */
.L_x_1723:
[----:B-1----:R-:W1:Y:S02]  /*03c0*/  LDC.64 R4, c[0x0][0x448] ;  /* 0x00011200ff047b82 */ /* 0x002e640000000a00 */
[----:B-1---5:R-:W-:-:S05]  /*03d0*/  IMAD.WIDE R4, R0, 0x4, R4 ;  /* 0x0000000400047825 */ /* 0x022fca00078e0204 */
[----:B------:R2:W5:Y:S01]  /*03e0*/  LDG.E R17, desc[UR38][R4.64] ;  /* 0x0000002604117981 */ /* 0x000562000c1e1900 */
[----:B------:R-:W-:Y:S05]  /*03f0*/  BRA `(.L_x_1722) ;  /* 0x0000000000087947 */ /* 0x000fea0003800000 */
.L_x_1724:
[----:B------:R-:W2:Y:S02]  /*0400*/  LDG.E R4, desc[UR38][R4.64+0x4] ;  /* 0x0000042604047981 */ /* 0x000ea4000c1e1900 */
[----:B--2---:R-:W-:-:S07]  /*0410*/  IADD3 R17, PT, PT, -R24, R4, RZ ;  /* 0x0000000418117210 */ /* 0x004fce0007ffe1ff */
.L_x_1722:
        /* <DEDUP_REMOVED lines=23> */
.L_x_1725:
        /* <DEDUP_REMOVED lines=99> */
.L_x_1727:
        /* <DEDUP_REMOVED lines=31> */
.L_x_1728:
[----:B------:R-:W-:Y:S02]  /*0db0*/  MOV R9, R17 ;  /* 0x0000001100097202 */ /* 0x000fe40000000f00 */
[----:B------:R-:W-:Y:S02]  /*0dc0*/  MOV R6, 0xde0 ;  /* 0x00000de000067802 */ /* 0x000fe40000000f00 */
[----:B------:R-:W-:Y:S05]  /*0dd0*/  CALL.REL.NOINC `($__internal_46_$__cuda_sm20_div_u64) ;  /* 0x0000001c00a47944 */ /* 0x000fea0003c00000 */
[----:B------:R-:W-:-:S07]  /*0de0*/  MOV R3, R0 ;  /* 0x0000000000037202 */ /* 0x000fce0000000f00 */
.L_x_1729:
[----:B------:R-:W-:-:S05]  /*0df0*/  IADD3 R0, PT, PT, R8, 0x1e, RZ ;  /* 0x0000001e08007810 */ /* 0x000fca0007ffe0ff */
.L_x_1726:
        /* <DEDUP_REMOVED lines=89> */
.L_x_1731:
[----:B------:R-:W-:Y:S05]  /*1390*/  BSYNC.RECONVERGENT B0 ;  /* 0x0000000000007941 */ /* 0x000fea0003800200 */
.L_x_1730:
        /* <DEDUP_REMOVED lines=147> */
.L_x_1733:
[----:B------:R-:W-:Y:S05]  /*1cd0*/  BSYNC.RECONVERGENT B0 ;  /* 0x0000000000007941 */ /* 0x000fea0003800200 */
.L_x_1732:
[----:B------:R-:W-:Y:S01]  /*1ce0*/  IMAD R37, R16, 0x4, R0 ;  /* 0x0000000410257824 */ /* 0x000fe200078e0200 */
[----:B------:R-:W-:Y:S01]  /*1cf0*/  STS [R26], R13 ;  /* 0x0000000d1a007388 */ /* 0x000fe20000000800 */
[----:B------:R-:W-:Y:S01]  /*1d00*/  BSSY.RECONVERGENT B1, `(.L_x_1734) ;  /* 0x00000e4000017945 */ /* 0x000fe20003800200 */
[----:B-1----:R-:W-:Y:S01]  /*1d10*/  CS2R R6, SRZ ;  /* 0x0000000000067805 */ /* 0x002fe2000001ff00 */
[----:B------:R-:W-:Y:S01]  /*1d20*/  VIADD R40, R17, 0x1040 ;  /* 0x0000104011287836 */ /* 0x000fe20000000000 */
[----:B------:R-:W-:Y:S01]  /*1d30*/  STS [R26+0x400], R9 ;  /* 0x000400091a007388 */ /* 0x000fe20000000800 */
[----:B------:R-:W-:-:S03]  /*1d40*/  IMAD.IADD R49, R47, 0x1, R48 ;  /* 0x000000012f317824 */ /* 0x000fc600078e0230 */
[----:B------:R-:W-:Y:S04]  /*1d50*/  STS [R26+0x800], R8 ;  /* 0x000800081a007388 */ /* 0x000fe80000000800 */
[----:B------:R-:W-:Y:S04]  /*1d60*/  STS [R26+0xc00], R4 ;  /* 0x000c00041a007388 */ /* 0x000fe80000000800 */
[----:B------:R1:W-:Y:S01]  /*1d70*/  @!P1 STS [R37+0x1000], R5 ;  /* 0x0010000525009388 */ /* 0x0003e20000000800 */
        /* <DEDUP_REMOVED lines=18> */
.L_x_1738:
        /* <DEDUP_REMOVED lines=126> */
.L_x_1737:
[----:B------:R-:W-:Y:S05]  /*2680*/  BSYNC.RECONVERGENT B0 ;  /* 0x0000000000007941 */ /* 0x000fea0003800200 */
.L_x_1736:
        /* <DEDUP_REMOVED lines=32> */
.L_x_1739:
        /* <DEDUP_REMOVED lines=43> */
.L_x_1735:
[----:B------:R-:W-:Y:S05]  /*2b40*/  BSYNC.RECONVERGENT B1 ;  /* 0x0000000000017941 */ /* 0x000fea0003800200 */
.L_x_1734:
        /* <DEDUP_REMOVED lines=18> */
        .weak           $__internal_46_$__cuda_sm20_div_u64
        .type           $__internal_46_$__cuda_sm20_div_u64,@function
        .size           $__internal_46_$__cuda_sm20_div_u64,(.L_x_2109 - $__internal_46_$__cuda_sm20_div_u64)
$__internal_46_$__cuda_sm20_div_u64:
        /* <DEDUP_REMOVED lines=60> */
[----:B------:R-:W-:Y:S06]  /*3030*/  RET.REL.NODEC R6 `(_ZN7cutlass13device_kernelIN5flash19FlashAttnFwdCombineIN4cute5tupleIJNS3_1CILi16EEENS5_ILi64EEEEEELi6ELi256ELi1ELb0ELb1EffNS_4arch4Sm90EEEEEvNT_6ParamsE) ;  /* 0xffffffcc06f07950 */ /* 0x000fec0003c3ffff */
.L_x_1740:
        /* <DEDUP_REMOVED lines=12> */
.L_x_2109:


//--------------------- .text._ZN7cutlass13device_kernelIN5flash19FlashAttnFwdCombineIN4cute5tupleIJNS3_1CILi16EEENS5_ILi64EEEEEELi5ELi256ELi1ELb0ELb1EffNS_4arch4Sm90EEEEEvNT_6ParamsE --------------------------
	.section	.text._ZN7cutlass13device_kernelIN5flash19FlashAttnFwdCombineIN4cute5tupleIJNS3_1CILi16EEENS5_ILi64EEEEEELi5ELi256ELi1ELb0ELb1EffNS_4arch4Sm90EEEEEvNT_6ParamsE,"ax",@progbits
	.align	128
.text._ZN7cutlass13device_kernelIN5flash19FlashAttnFwdCombineIN4cute5tupleIJNS3_1CILi16EEENS5_ILi64EEEEEELi5ELi256ELi1ELb0ELb1EffNS_4arch4Sm90EEEEEvNT_6ParamsE:
        .type           _ZN7cutlass13device_kernelIN5flash19FlashAttnFwdCombineIN4cute5tupleIJNS3_1CILi16EEENS5_ILi64EEEEEELi5ELi256ELi1ELb0ELb1EffNS_4arch4Sm90EEEEEvNT_6ParamsE,@function
        .size           _ZN7cutlass13device_kernelIN5flash19FlashAttnFwdCombineIN4cute5tupleIJNS3_1CILi16EEENS5_ILi64EEEEEELi5ELi256ELi1ELb0ELb1EffNS_4arch4Sm90EEEEEvNT_6ParamsE,(.L_x_2111 - _ZN7cutlass13device_kernelIN5flash19FlashAttnFwdCombineIN4cute5tupleIJNS3_1CILi16EEENS5_ILi64EEEEEELi5ELi256ELi1ELb0ELb1EffNS_4arch4Sm90EEEEEvNT_6ParamsE)
        .other          _ZN7cutlass13device_kernelIN5flash19FlashAttnFwdCombineIN4cute5tupleIJNS3_1CILi16EEENS5_ILi64EEEEEELi5ELi256ELi1ELb0ELb1EffNS_4arch4Sm90EEEEEvNT_6ParamsE,@"STO_CUDA_ENTRY STV_DEFAULT"
_ZN7cutlass13device_kernelIN5flash19FlashAttnFwdCombineIN4cute5tupleIJNS3_1CILi16EEENS5_ILi64EEEEEELi5ELi256ELi1ELb0ELb1EffNS_4arch4Sm90EEEEEvNT_6ParamsE:
        /* <DEDUP_REMOVED lines=38> */
.L_x_1742:
[----:B------:R-:W-:Y:S05]  /*0260*/  BSYNC.RECONVERGENT B0 ;  /* 0x0000000000007941 */ /* 0x000fea0003800200 */
.L_x_1741:
        /* <DEDUP_REMOVED lines=13> */
.L_x_1743:
        /* <DEDUP_REMOVED lines=8> */
.L_x_1745:
[----:B-1----:R-:W1:Y:S02]  /*03c0*/  LDC.64 R4, c[0x0][0x448] ;  /* 0x00011200ff047b82 */ /* 0x002e640000000a00 */
[----:B-1---5:R-:W-:-:S05]  /*03d0*/  IMAD.WIDE R4, R0, 0x4, R4 ;  /* 0x0000000400047825 */ /* 0x022fca00078e0204 */
[----:B------:R2:W5:Y:S01]  /*03e0*/  LDG.E R17, desc[UR38][R4.64] ;  /* 0x0000002604117981 */ /* 0x000562000c1e1900 */
[----:B------:R-:W-:Y:S05]  /*03f0*/  BRA `(.L_x_1744) ;  /* 0x0000000000087947 */ /* 0x000fea0003800000 */
.L_x_1746:
[----:B------:R-:W2:Y:S02]  /*0400*/  LDG.E R4, desc[UR38][R4.64+0x4] ;  /* 0x0000042604047981 */ /* 0x000ea4000c1e1900 */
[----:B--2---:R-:W-:-:S07]  /*0410*/  IADD3 R17, PT, PT, -R24, R4, RZ ;  /* 0x0000000418117210 */ /* 0x004fce0007ffe1ff */
.L_x_1744:
        /* <DEDUP_REMOVED lines=23> */
.L_x_1747:
        /* <DEDUP_REMOVED lines=99> */
.L_x_1749:
        /* <DEDUP_REMOVED lines=31> */
.L_x_1750:
[----:B------:R-:W-:Y:S02]  /*0db0*/  MOV R9, R17 ;  /* 0x0000001100097202 */ /* 0x000fe40000000f00 */
[----:B------:R-:W-:Y:S02]  /*0dc0*/  MOV R6, 0xde0 ;  /* 0x00000de000067802 */ /* 0x000fe40000000f00 */
[----:B------:R-:W-:Y:S05]  /*0dd0*/  CALL.REL.NOINC `($__internal_47_$__cuda_sm20_div_u64) ;  /* 0x0000001800d87944 */ /* 0x000fea0003c00000 */
[----:B------:R-:W-:-:S07]  /*0de0*/  MOV R3, R0 ;  /* 0x0000000000037202 */ /* 0x000fce0000000f00 */
.L_x_1751:
[----:B------:R-:W-:-:S05]  /*0df0*/  IADD3 R0, PT, PT, R8, 0x1e, RZ ;  /* 0x0000001e08007810 */ /* 0x000fca0007ffe0ff */
.L_x_1748:
        /* <DEDUP_REMOVED lines=57> */
.L_x_1753:
[----:B------:R-:W-:Y:S05]  /*1190*/  BSYNC.RECONVERGENT B0 ;  /* 0x0000000000007941 */ /* 0x000fea0003800200 */
.L_x_1752:
        /* <DEDUP_REMOVED lines=18> */
[----:B--2---:R-:W-:Y:S01]  /*12c0*/  SHF.R.S32.HI R12, RZ, 0x1f, R3 ;  /* 0x0000001fff0c7819 */ /* 0x004fe20000011403 */
[----:B------:R-:W2:Y:S01]  /*12d0*/  S2R R0, SR_CgaCtaId ;  /* 0x0000000000007919 */ /* 0x000ea20000008800 */
        /* <DEDUP_REMOVED lines=10> */
[----:B------:R-:W1:Y:S01]  /*1380*/  @!P0 LDC.64 R8, c[0x0][0x3a8] ;  /* 0x0000ea00ff088b82 */ /* 0x000e620000000a00 */
[----:B------:R-:W-:-:S04]  /*1390*/  IMAD.WIDE.U32 R20, R38, UR4, R18 ;  /* 0x0000000426147c25 */ /* 0x000fc8000f8e0012 */
[----:B------:R-:W-:Y:S01]  /*13a0*/  IMAD R4, R38, UR5, R4 ;  /* 0x0000000526047c24 */ /* 0x000fe2000f8e0204 */
[----:B------:R-:W3:Y:S02]  /*13b0*/  LDCU.64 UR4, c[0x0][0x380] ;  /* 0x00007000ff0477ac */ /* 0x000ee40008000a00 */
[----:B------:R-:W4:Y:S01]  /*13c0*/  @!P4 LDC.64 R6, c[0x0][0x3a8] ;  /* 0x0000ea00ff06cb82 */ /* 0x000f220000000a00 */
[----:B------:R-:W-:Y:S01]  /*13d0*/  IMAD.IADD R21, R21, 0x1, R4 ;  /* 0x0000000115157824 */ /* 0x000fe200078e0204 */
[----:B------:R-:W-:Y:S01]  /*13e0*/  MOV R4, 0x400 ;  /* 0x0000040000047802 */ /* 0x000fe20000000f00 */
[----:B------:R-:W-:-:S04]  /*13f0*/  IMAD.WIDE.U32 R20, R3, UR6, R20 ;  /* 0x0000000603147c25 */ /* 0x000fc8000f8e0014 */
[----:B------:R-:W-:Y:S01]  /*1400*/  IMAD.IADD R43, R48, 0x1, R21 ;  /* 0x00000001302b7824 */ /* 0x000fe200078e0215 */
[----:B--2---:R-:W-:-:S05]  /*1410*/  LEA R0, R0, R4, 0x18 ;  /* 0x0000000400007211 */ /* 0x004fca00078ec0ff */
[--C-:B------:R-:W-:Y:S01]  /*1420*/  IMAD R17, R17, 0x10, R0.reuse ;  /* 0x0000001011117824 */ /* 0x100fe200078e0200 */
[----:B---3--:R-:W-:Y:S01]  /*1430*/  LEA R42, P3, R20, UR4, 0x2 ;  /* 0x00000004142a7c11 */ /* 0x008fe2000f8610ff */
        /* <DEDUP_REMOVED lines=89> */
.L_x_1755:
[----:B------:R-:W-:Y:S05]  /*19d0*/  BSYNC.RECONVERGENT B0 ;  /* 0x0000000000007941 */ /* 0x000fea0003800200 */
.L_x_1754:
[----:B------:R2:W-:Y:S01]  /*19e0*/  STS [R8], R6 ;  /* 0x0000000608007388 */ /* 0x0005e20000000800 */
[----:B------:R-:W-:Y:S01]  /*19f0*/  BSSY.RECONVERGENT B1, `(.L_x_1756) ;  /* 0x00000e2000017945 */ /* 0x000fe20003800200 */
[----:B------:R-:W-:Y:S02]  /*1a00*/  VIADD R40, R17, 0x840 ;  /* 0x0000084011287836 */ /* 0x000fe40000000000 */
[----:B------:R3:W-:Y:S01]  /*1a10*/  STS [R8+0x400], R4 ;  /* 0x0004000408007388 */ /* 0x0007e20000000800 */
[----:B------:R-:W-:-:S03]  /*1a20*/  IMAD.IADD R49, R47, 0x1, R48 ;  /* 0x000000012f317824 */ /* 0x000fc600078e0230 */
[----:B------:R-:W-:Y:S01]  /*1a30*/  @!P1 STS [R37+0x800], R20 ;  /* 0x0008001425009388 */ /* 0x000fe20000000800 */
        /* <DEDUP_REMOVED lines=19> */
.L_x_1760:
        /* <DEDUP_REMOVED lines=9> */
[----:B-1----:R-:W-:Y:S01]  /*1c00*/  IMAD.SHL.U32 R11, R12, 0x10, RZ ;  /* 0x000000100c0b7824 */ /* 0x002fe200078e00ff */
        /* <DEDUP_REMOVED lines=116> */
.L_x_1759:
[----:B------:R-:W-:Y:S05]  /*2350*/  BSYNC.RECONVERGENT B0 ;  /* 0x0000000000007941 */ /* 0x000fea0003800200 */
.L_x_1758:
[----:B------:R-:W-:Y:S05]  /*2360*/  @!P5 BRA `(.L_x_1757) ;  /* 0x000000040028d947 */ /* 0x000fea0003800000 */
[----:B------:R-:W2:Y:S01]  /*2370*/  LDC.64 R12, c[0x0][0x3a8] ;  /* 0x0000ea00ff0c7b82 */ /* 0x000ea20000000a00 */
[----:B-1----:R-:W-:Y:S01]  /*2380*/  IADD3 R11, P0, PT, R36, 0x3, RZ ;  /* 0x00000003240b7810 */ /* 0x002fe20007f1e0ff */
[----:B------:R-:W-:Y:S01]  /*2390*/  IMAD.MOV.U32 R48, RZ, RZ, R46 ;  /* 0x000000ffff307224 */ /* 0x000fe200078e002e */
[----:B------:R-:W1:Y:S01]  /*23a0*/  LDCU.64 UR4, c[0x0][0x380] ;  /* 0x00007000ff0477ac */ /* 0x000e620008000a00 */
[----:B------:R-:W-:Y:S01]  /*23b0*/  LOP3.LUT R2, R2, 0xf, RZ, 0xc0, !PT ;  /* 0x0000000f02027812 */ /* 0x000fe200078ec0ff */
[----:B------:R-:W-:Y:S02]  /*23c0*/  HFMA2 R24, -RZ, RZ, 0, 1.78813934326171875e-07 ;  /* 0x00000003ff187431 */ /* 0x000fe400000001ff */
[----:B------:R-:W-:Y:S01]  /*23d0*/  IMAD.X R3, RZ, RZ, RZ, P0 ;  /* 0x000000ffff037224 */ /* 0x000fe200000e06ff */
[----:B------:R-:W-:Y:S01]  /*23e0*/  ISETP.GE.AND P1, PT, R10, RZ, PT ;  /* 0x000000ff0a00720c */ /* 0x000fe20003f26270 */
[----:B------:R-:W3:Y:S01]  /*23f0*/  LDC.64 R8, c[0x0][0x3a0] ;  /* 0x0000e800ff087b82 */ /* 0x000ee20000000a00 */
[----:B------:R-:W-:Y:S01]  /*2400*/  IADD3 R44, PT, PT, -R44, RZ, RZ ;  /* 0x000000ff2c2c7210 */ /* 0x000fe20007ffe1ff */
[----:B--2---:R-:W-:-:S02]  /*2410*/  IMAD R3, R3, R12, RZ ;  /* 0x0000000c03037224 */ /* 0x004fc400078e02ff */
        /* <DEDUP_REMOVED lines=17> */
[----:B-1----:R-:W-:Y:S02]  /*2530*/  IADD3 R11, P0, PT, R11, UR4, RZ ;  /* 0x000000040b0b7c10 */ /* 0x002fe4000ff1e0ff */
[----:B------:R-:W-:Y:S02]  /*2540*/  LOP3.LUT R8, R8, 0x70, R41, 0xe2, !PT ;  /* 0x0000007008087812 */ /* 0x000fe400078ee229 */
[----:B------:R-:W-:-:S09]  /*2550*/  IADD3.X R16, PT, PT, R48, UR5, RZ, P0, !PT ;  /* 0x0000000530107c10 */ /* 0x000fd200087fe4ff */
.L_x_1761:
        /* <DEDUP_REMOVED lines=43> */
.L_x_1757:
[----:B------:R-:W-:Y:S05]  /*2810*/  BSYNC.RECONVERGENT B1 ;  /* 0x0000000000017941 */ /* 0x000fea0003800200 */
.L_x_1756:
        /* <DEDUP_REMOVED lines=18> */
        .weak           $__internal_47_$__cuda_sm20_div_u64
        .type           $__internal_47_$__cuda_sm20_div_u64,@function
        .size           $__internal_47_$__cuda_sm20_div_u64,(.L_x_2111 - $__internal_47_$__cuda_sm20_div_u64)
$__internal_47_$__cuda_sm20_div_u64:
        /* <DEDUP_REMOVED lines=60> */
[----:B------:R-:W-:Y:S06]  /*2d00*/  RET.REL.NODEC R6 `(_ZN7cutlass13device_kernelIN5flash19FlashAttnFwdCombineIN4cute5tupleIJNS3_1CILi16EEENS5_ILi64EEEEEELi5ELi256ELi1ELb0ELb1EffNS_4arch4Sm90EEEEEvNT_6ParamsE) ;  /* 0xffffffd006bc7950 */ /* 0x000fec0003c3ffff */
.L_x_1762:
        /* <DEDUP_REMOVED lines=15> */
.L_x_2111:


//--------------------- .text._ZN7cutlass13device_kernelIN5flash19FlashAttnFwdCombineIN4cute5tupleIJNS3_1CILi16EEENS5_ILi64EEEEEELi4ELi256ELi1ELb0ELb1EffNS_4arch4Sm90EEEEEvNT_6ParamsE --------------------------
	.section	.text._ZN7cutlass13device_kernelIN5flash19FlashAttnFwdCombineIN4cute5tupleIJNS3_1CILi16EEENS5_ILi64EEEEEELi4ELi256ELi1ELb0ELb1EffNS_4arch4Sm90EEEEEvNT_6ParamsE,"ax",@progbits
	.align	128
.text._ZN7cutlass13device_kernelIN5flash19FlashAttnFwdCombineIN4cute5tupleIJNS3_1CILi16EEENS5_ILi64EEEEEELi4ELi256ELi1ELb0ELb1EffNS_4arch4Sm90EEEEEvNT_6ParamsE:
        .type           _ZN7cutlass13device_kernelIN5flash19FlashAttnFwdCombineIN4cute5tupleIJNS3_1CILi16EEENS5_ILi64EEEEEELi4ELi256ELi1ELb0ELb1EffNS_4arch4Sm90EEEEEvNT_6ParamsE,@function
        .size           _ZN7cutlass13device_kernelIN5flash19FlashAttnFwdCombineIN4cute5tupleIJNS3_1CILi16EEENS5_ILi64EEEEEELi4ELi256ELi1ELb0ELb1EffNS_4arch4Sm90EEEEEvNT_6ParamsE,(.L_x_2113 - _ZN7cutlass13device_kernelIN5flash19FlashAttnFwdCombineIN4cute5tupleIJNS3_1CILi16EEENS5_ILi64EEEEEELi4ELi256ELi1ELb0ELb1EffNS_4arch4Sm90EEEEEvNT_6ParamsE)
        .other          _ZN7cutlass13device_kernelIN5flash19FlashAttnFwdCombineIN4cute5tupleIJNS3_1CILi16EEENS5_ILi64EEEEEELi4ELi256ELi1ELb0ELb1EffNS_4arch4Sm90EEEEEvNT_6ParamsE,@"STO_CUDA_ENTRY STV_DEFAULT"
_ZN7cutlass13device_kernelIN5flash19FlashAttnFwdCombineIN4cute5tupleIJNS3_1CILi16EEENS5_ILi64EEEEEELi4ELi256ELi1ELb0ELb1EffNS_4arch4Sm90EEEEEvNT_6ParamsE:
        /* <DEDUP_REMOVED lines=38> */
.L_x_1764:
[----:B------:R-:W-:Y:S05]  /*0260*/  BSYNC.RECONVERGENT B0 ;  /* 0x0000000000007941 */ /* 0x000fea0003800200 */
.L_x_1763:
        /* <DEDUP_REMOVED lines=13> */
.L_x_1765:
        /* <DEDUP_REMOVED lines=8> */
.L_x_1767:
[----:B-1----:R-:W1:Y:S02]  /*03c0*/  LDC.64 R4, c[0x0][0x448] ;  /* 0x00011200ff047b82 */ /* 0x002e640000000a00 */
[----:B-1---5:R-:W-:-:S05]  /*03d0*/  IMAD.WIDE R4, R0, 0x4, R4 ;  /* 0x0000000400047825 */ /* 0x022fca00078e0204 */
[----:B------:R2:W5:Y:S01]  /*03e0*/  LDG.E R17, desc[UR38][R4.64] ;  /* 0x0000002604117981 */ /* 0x000562000c1e1900 */
[----:B------:R-:W-:Y:S05]  /*03f0*/  BRA `(.L_x_1766) ;  /* 0x0000000000087947 */ /* 0x000fea0003800000 */
.L_x_1768:
[----:B------:R-:W2:Y:S02]  /*0400*/  LDG.E R4, desc[UR38][R4.64+0x4] ;  /* 0x0000042604047981 */ /* 0x000ea4000c1e1900 */
[----:B--2---:R-:W-:-:S07]  /*0410*/  IADD3 R17, PT, PT, -R24, R4, RZ ;  /* 0x0000000418117210 */ /* 0x004fce0007ffe1ff */
.L_x_1766:
        /* <DEDUP_REMOVED lines=23> */
.L_x_1769:
        /* <DEDUP_REMOVED lines=99> */
.L_x_1771:
        /* <DEDUP_REMOVED lines=31> */
.L_x_1772:
[----:B------:R-:W-:Y:S02]  /*0db0*/  MOV R9, R17 ;  /* 0x0000001100097202 */ /* 0x000fe40000000f00 */
[----:B------:R-:W-:Y:S02]  /*0dc0*/  MOV R6, 0xde0 ;  /* 0x00000de000067802 */ /* 0x000fe40000000f00 */
[----:B------:R-:W-:Y:S05]  /*0dd0*/  CALL.REL.NOINC `($__internal_48_$__cuda_sm20_div_u64) ;  /* 0x0000001800787944 */ /* 0x000fea0003c00000 */
[----:B------:R-:W-:-:S07]  /*0de0*/  MOV R3, R0 ;  /* 0x0000000000037202 */ /* 0x000fce0000000f00 */
.L_x_1773:
[----:B------:R-:W-:-:S05]  /*0df0*/  IADD3 R0, PT, PT, R8, 0x1e, RZ ;  /* 0x0000001e08007810 */ /* 0x000fca0007ffe0ff */
.L_x_1770:
        /* <DEDUP_REMOVED lines=41> */
.L_x_1776:
[----:B------:R-:W-:-:S05]  /*1090*/  MOV R4, 0xff800000 ;  /* 0xff80000000047802 */ /* 0x000fca0000000f00 */
[----:B------:R1:W-:Y:S02]  /*10a0*/  STS [R8], R4 ;  /* 0x0000000408007388 */ /* 0x0003e40000000800 */
.L_x_1775:
[----:B------:R-:W-:Y:S05]  /*10b0*/  BSYNC.RECONVERGENT B0 ;  /* 0x0000000000007941 */ /* 0x000fea0003800200 */
.L_x_1774:
        /* <DEDUP_REMOVED lines=18> */
[----:B------:R-:W-:Y:S01]  /*11e0*/  SHF.R.S32.HI R12, RZ, 0x1f, R3 ;  /* 0x0000001fff0c7819 */ /* 0x000fe20000011403 */
[----:B------:R-:W-:Y:S01]  /*11f0*/  IMAD R17, R17, R0, R5 ;  /* 0x0000000011117224 */ /* 0x000fe200078e0205 */
[----:B------:R-:W-:Y:S01]  /*1200*/  ISETP.LT.OR P0, PT, R10, RZ, P1 ;  /* 0x000000ff0a00720c */ /* 0x000fe20000f01670 */
[----:B------:R-:W4:Y:S02]  /*1210*/  S2R R0, SR_CgaCtaId ;  /* 0x0000000000007919 */ /* 0x000f240000008800 */
        /* <DEDUP_REMOVED lines=8> */
[----:B-12---:R-:W1:Y:S02]  /*12a0*/  @!P0 LDC.64 R8, c[0x0][0x3a8] ;  /* 0x0000ea00ff088b82 */ /* 0x006e640000000a00 */
[----:B------:R-:W-:-:S04]  /*12b0*/  IMAD R4, R39, UR4, RZ ;  /* 0x0000000427047c24 */ /* 0x000fc8000f8e02ff */
[----:B------:R-:W-:Y:S01]  /*12c0*/  IMAD R4, R38, UR5, R4 ;  /* 0x0000000526047c24 */ /* 0x000fe2000f8e0204 */
[----:B------:R-:W2:Y:S01]  /*12d0*/  LDCU.64 UR4, c[0x0][0x380] ;  /* 0x00007000ff0477ac */ /* 0x000ea20008000a00 */
[----:B------:R-:W3:Y:S02]  /*12e0*/  @!P4 LDC.64 R6, c[0x0][0x3a8] ;  /* 0x0000ea00ff06cb82 */ /* 0x000ee40000000a00 */
[----:B------:R-:W-:Y:S01]  /*12f0*/  IMAD.IADD R21, R21, 0x1, R4 ;  /* 0x0000000115157824 */ /* 0x000fe200078e0204 */
[----:B------:R-:W-:Y:S01]  /*1300*/  MOV R4, 0x400 ;  /* 0x0000040000047802 */ /* 0x000fe20000000f00 */
[----:B------:R-:W-:-:S04]  /*1310*/  IMAD.WIDE.U32 R20, R3, UR6, R20 ;  /* 0x0000000603147c25 */ /* 0x000fc8000f8e0014 */
[----:B------:R-:W-:Y:S01]  /*1320*/  IMAD.IADD R43, R48, 0x1, R21 ;  /* 0x00000001302b7824 */ /* 0x000fe200078e0215 */
[----:B----4-:R-:W-:Y:S02]  /*1330*/  LEA R0, R0, R4, 0x18 ;  /* 0x0000000400007211 */ /* 0x010fe400078ec0ff */
[----:B-1----:R-:W-:-:S03]  /*1340*/  @!P0 IADD3 R8, P2, PT, R15, R8, RZ ;  /* 0x000000080f088210 */ /* 0x002fc60007f5e0ff */
[--C-:B------:R-:W-:Y:S01]  /*1350*/  IMAD R17, R17, 0x10, R0.reuse ;  /* 0x0000001011117824 */ /* 0x100fe200078e0200 */
[----:B--2---:R-:W-:Y:S01]  /*1360*/  LEA R42, P3, R20, UR4, 0x2 ;  /* 0x00000004142a7c11 */ /* 0x004fe2000f8610ff */
[----:B------:R-:W-:Y:S02]  /*1370*/  IMAD R37, R16, 0x4, R0 ;  /* 0x0000000410257824 */ /* 0x000fe400078e0200 */
[----:B------:R-:W-:Y:S01]  /*1380*/  @!P0 IMAD.X R9, RZ, RZ, R9, P2 ;  /* 0x000000ffff098224 */ /* 0x000fe200010e0609 */
[----:B------:R-:W-:Y:S02]  /*1390*/  LEA.HI.X R43, R20, UR5, R43, 0x2, P3 ;  /* 0x00000005142b7c11 */ /* 0x000fe400098f142b */
[----:B---3--:R-:W-:Y:S02]  /*13a0*/  @!P4 LEA R13, P1, R6, R15, 0x1 ;  /* 0x0000000f060dc211 */ /* 0x008fe400078208ff */
        /* <DEDUP_REMOVED lines=75> */
.L_x_1778:
[----:B------:R-:W-:Y:S05]  /*1860*/  BSYNC.RECONVERGENT B0 ;  /* 0x0000000000007941 */ /* 0x000fea0003800200 */
.L_x_1777:
[----:B------:R2:W-:Y:S01]  /*1870*/  STS [R7], R8 ;  /* 0x0000000807007388 */ /* 0x0005e20000000800 */
[----:B------:R-:W-:Y:S01]  /*1880*/  BSSY.RECONVERGENT B1, `(.L_x_1779) ;  /* 0x00000e1000017945 */ /* 0x000fe20003800200 */
[----:B------:R-:W-:Y:S01]  /*1890*/  CS2R R4, SRZ ;  /* 0x0000000000047805 */ /* 0x000fe2000001ff00 */
[----:B------:R-:W-:Y:S01]  /*18a0*/  VIADD R40, R17, 0x440 ;  /* 0x0000044011287836 */ /* 0x000fe20000000000 */
[----:B------:R-:W-:Y:S01]  /*18b0*/  @!P2 STS [R37+0x400], R13 ;  /* 0x0004000d2500a388 */ /* 0x000fe20000000800 */
[----:B------:R-:W-:Y:S01]  /*18c0*/  IMAD.IADD R49, R47, 0x1, R48 ;  /* 0x000000012f317824 */ /* 0x000fe200078e0230 */
        /* <DEDUP_REMOVED lines=18> */
.L_x_1783:
[----:B------:R-:W-:Y:S01]  /*19f0*/  ISETP.GE.AND P2, PT, R10, RZ, PT ;  /* 0x000000ff0a00720c */ /* 0x000fe20003f46270 */
[C---:B------:R-:W-:Y:S01]  /*1a00*/  VIADD R3, R13.reuse, 0x3 ;  /* 0x000000030d037836 */ /* 0x040fe20000000000 */
[C---:B------:R-:W-:Y:S01]  /*1a10*/  IADD3 R45, PT, PT, R13.reuse, 0x4, RZ ;  /* 0x000000040d2d7810 */ /* 0x040fe20007ffe0ff */
[C---:B------:R-:W-:Y:S02]  /*1a20*/  VIADD R26, R13.reuse, 0x5 ;  /* 0x000000050d1a7836 */ /* 0x040fe40000000000 */
[----:B-1----:R-:W-:Y:S01]  /*1a30*/  IMAD.SHL.U32 R9, R13, 0x10, RZ ;  /* 0x000000100d097824 */ /* 0x002fe200078e00ff */
        /* <DEDUP_REMOVED lines=121> */
.L_x_1782:
[----:B------:R-:W-:Y:S05]  /*21d0*/  BSYNC.RECONVERGENT B0 ;  /* 0x0000000000007941 */ /* 0x000fea0003800200 */
.L_x_1781:
        /* <DEDUP_REMOVED lines=9> */
[----:B-1----:R-:W1:Y:S01]  /*2270*/  LDC.64 R8, c[0x0][0x3a0] ;  /* 0x0000e800ff087b82 */ /* 0x002e620000000a00 */
[----:B------:R-:W-:Y:S01]  /*2280*/  IADD3 R44, PT, PT, -R44, RZ, RZ ;  /* 0x000000ff2c2c7210 */ /* 0x000fe20007ffe1ff */
[----:B--2---:R-:W-:-:S02]  /*2290*/  IMAD R3, R3, R12, RZ ;  /* 0x0000000c03037224 */ /* 0x004fc400078e02ff */
[----:B------:R-:W-:-:S04]  /*22a0*/  IMAD.WIDE.U32 R20, R11, R12, RZ ;  /* 0x0000000c0b147225 */ /* 0x000fc800078e00ff */
[----:B------:R-:W-:Y:S01]  /*22b0*/  IMAD R3, R11, R13, R3 ;  /* 0x0000000d0b037224 */ /* 0x000fe200078e0203 */
[----:B------:R-:W-:Y:S01]  /*22c0*/  SHF.L.U64.HI R13, R12, 0x2, R13 ;  /* 0x000000020c0d7819 */ /* 0x000fe2000001020d */
[----:B-1----:R-:W-:-:S03]  /*22d0*/  IMAD.WIDE.U32 R48, R38, R8, R48 ;  /* 0x0000000826307225 */ /* 0x002fc600078e0030 */
        /* <DEDUP_REMOVED lines=16> */
.L_x_1784:
        /* <DEDUP_REMOVED lines=43> */
.L_x_1780:
[----:B------:R-:W-:Y:S05]  /*2690*/  BSYNC.RECONVERGENT B1 ;  /* 0x0000000000017941 */ /* 0x000fea0003800200 */
.L_x_1779:
        /* <DEDUP_REMOVED lines=15> */
[----:B-1----:R-:W-:-:S05]  /*2790*/  LEA.HI.X R9, R2, UR5, R10, 0x2, P0 ;  /* 0x0000000502097c11 */ /* 0x002fca00080f140a */
[----:B------:R-:W-:Y:S01]  /*27a0*/  STG.E.128 desc[UR38][R8.64], R4 ;  /* 0x0000000408007986 */ /* 0x000fe2000c101d26 */
[----:B------:R-:W-:Y:S05]  /*27b0*/  EXIT ;  /* 0x000000000000794d */ /* 0x000fea0003800000 */
        .weak           $__internal_48_$__cuda_sm20_div_u64
        .type           $__internal_48_$__cuda_sm20_div_u64,@function
        .size           $__internal_48_$__cuda_sm20_div_u64,(.L_x_2113 - $__internal_48_$__cuda_sm20_div_u64)
$__internal_48_$__cuda_sm20_div_u64:
        /* <DEDUP_REMOVED lines=60> */
[----:B------:R-:W-:Y:S06]  /*2b80*/  RET.REL.NODEC R6 `(_ZN7cutlass13device_kernelIN5flash19FlashAttnFwdCombineIN4cute5tupleIJNS3_1CILi16EEENS5_ILi64EEEEEELi4ELi256ELi1ELb0ELb1EffNS_4arch4Sm90EEEEEvNT_6ParamsE) ;  /* 0xffffffd4061c7950 */ /* 0x000fec0003c3ffff */
.L_x_1785:
        /* <DEDUP_REMOVED lines=15> */
.L_x_2113:


//--------------------- .text._ZN7cutlass13device_kernelIN5flash19FlashAttnFwdCombineIN4cute5tupleIJNS3_1CILi16EEENS5_ILi64EEEEEELi8ELi256ELi1ELb0ELb0EffNS_4arch4Sm80EEEEEvNT_6ParamsE --------------------------
	.section	.text._ZN7cutlass13device_kernelIN5flash19FlashAttnFwdCombineIN4cute5tupleIJNS3_1CILi16EEENS5_ILi64EEEEEELi8ELi256ELi1ELb0ELb0EffNS_4arch4Sm80EEEEEvNT_6ParamsE,"ax",@progbits
	.align	128
.text._ZN7cutlass13device_kernelIN5flash19FlashAttnFwdCombineIN4cute5tupleIJNS3_1CILi16EEENS5_ILi64EEEEEELi8ELi256ELi1ELb0ELb0EffNS_4arch4Sm80EEEEEvNT_6ParamsE:
        .type           _ZN7cutlass13device_kernelIN5flash19FlashAttnFwdCombineIN4cute5tupleIJNS3_1CILi16EEENS5_ILi64EEEEEELi8ELi256ELi1ELb0ELb0EffNS_4arch4Sm80EEEEEvNT_6ParamsE,@function
        .size           _ZN7cutlass13device_kernelIN5flash19FlashAttnFwdCombineIN4cute5tupleIJNS3_1CILi16EEENS5_ILi64EEEEEELi8ELi256ELi1ELb0ELb0EffNS_4arch4Sm80EEEEEvNT_6ParamsE,(.L_x_2115 - _ZN7cutlass13device_kernelIN5flash19FlashAttnFwdCombineIN4cute5tupleIJNS3_1CILi16EEENS5_ILi64EEEEEELi8ELi256ELi1ELb0ELb0EffNS_4arch4Sm80EEEEEvNT_6ParamsE)
        .other          _ZN7cutlass13device_kernelIN5flash19FlashAttnFwdCombineIN4cute5tupleIJNS3_1CILi16EEENS5_ILi64EEEEEELi8ELi256ELi1ELb0ELb0EffNS_4arch4Sm80EEEEEvNT_6ParamsE,@"STO_CUDA_ENTRY STV_DEFAULT"
_ZN7cutlass13device_kernelIN5flash19FlashAttnFwdCombineIN4cute5tupleIJNS3_1CILi16EEENS5_ILi64EEEEEELi8ELi256ELi1ELb0ELb0EffNS_4arch4Sm80EEEEEvNT_6ParamsE:
        /* <DEDUP_REMOVED lines=38> */
.L_x_1787:
[----:B------:R-:W-:Y:S05]  /*0260*/  BSYNC.RECONVERGENT B0 ;  /* 0x0000000000007941 */ /* 0x000fea0003800200 */
.L_x_1786:
        /* <DEDUP_REMOVED lines=22> */
.L_x_1788:
        /* <DEDUP_REMOVED lines=286> */
.L_x_1790:
[----:B------:R-:W-:Y:S05]  /*15b0*/  BSYNC.RECONVERGENT B0 ;  /* 0x0000000000007941 */ /* 0x000fea0003800200 */
.L_x_1789:
        /* <DEDUP_REMOVED lines=277> */
.L_x_1792:
[----:B------:R-:W-:Y:S05]  /*2710*/  BSYNC.RECONVERGENT B0 ;  /* 0x0000000000007941 */ /* 0x000fea0003800200 */
.L_x_1791:
        /* <DEDUP_REMOVED lines=24> */
.L_x_1797:
        /* <DEDUP_REMOVED lines=127> */
.L_x_1796:
[----:B------:R-:W-:Y:S05]  /*3090*/  BSYNC.RECONVERGENT B0 ;  /* 0x0000000000007941 */ /* 0x000fea0003800200 */
.L_x_1795:
        /* <DEDUP_REMOVED lines=37> */
.L_x_1798:
        /* <DEDUP_REMOVED lines=42> */
.L_x_1794:
[----:B------:R-:W-:Y:S05]  /*3590*/  BSYNC.RECONVERGENT B1 ;  /* 0x0000000000017941 */ /* 0x000fea0003800200 */
.L_x_1793:
        /* <DEDUP_REMOVED lines=21> */
.L_x_1799:
        /* <DEDUP_REMOVED lines=9> */
.L_x_2115:


//--------------------- .text._ZN7cutlass13device_kernelIN5flash19FlashAttnFwdCombineIN4cute5tupleIJNS3_1CILi16EEENS5_ILi64EEEEEELi7ELi256ELi1ELb0ELb0EffNS_4arch4Sm80EEEEEvNT_6ParamsE --------------------------
	.section	.text._ZN7cutlass13device_kernelIN5flash19FlashAttnFwdCombineIN4cute5tupleIJNS3_1CILi16EEENS5_ILi64EEEEEELi7ELi256ELi1ELb0ELb0EffNS_4arch4Sm80EEEEEvNT_6ParamsE,"ax",@progbits
	.align	128
.text._ZN7cutlass13device_kernelIN5flash19FlashAttnFwdCombineIN4cute5tupleIJNS3_1CILi16EEENS5_ILi64EEEEEELi7ELi256ELi1ELb0ELb0EffNS_4arch4Sm80EEEEEvNT_6ParamsE:
        .type           _ZN7cutlass13device_kernelIN5flash19FlashAttnFwdCombineIN4cute5tupleIJNS3_1CILi16EEENS5_ILi64EEEEEELi7ELi256ELi1ELb0ELb0EffNS_4arch4Sm80EEEEEvNT_6ParamsE,@function
        .size           _ZN7cutlass13device_kernelIN5flash19FlashAttnFwdCombineIN4cute5tupleIJNS3_1CILi16EEENS5_ILi64EEEEEELi7ELi256ELi1ELb0ELb0EffNS_4arch4Sm80EEEEEvNT_6ParamsE,(.L_x_2116 - _ZN7cutlass13device_kernelIN5flash19FlashAttnFwdCombineIN4cute5tupleIJNS3_1CILi16EEENS5_ILi64EEEEEELi7ELi256ELi1ELb0ELb0EffNS_4arch4Sm80EEEEEvNT_6ParamsE)
        .other          _ZN7cutlass13device_kernelIN5flash19FlashAttnFwdCombineIN4cute5tupleIJNS3_1CILi16EEENS5_ILi64EEEEEELi7ELi256ELi1ELb0ELb0EffNS_4arch4Sm80EEEEEvNT_6ParamsE,@"STO_CUDA_ENTRY STV_DEFAULT"
_ZN7cutlass13device_kernelIN5flash19FlashAttnFwdCombineIN4cute5tupleIJNS3_1CILi16EEENS5_ILi64EEEEEELi7ELi256ELi1ELb0ELb0EffNS_4arch4Sm80EEEEEvNT_6ParamsE:
        /* <DEDUP_REMOVED lines=38> */
.L_x_1801:
[----:B------:R-:W-:Y:S05]  /*0260*/  BSYNC.RECONVERGENT B0 ;  /* 0x0000000000007941 */ /* 0x000fea0003800200 */
.L_x_1800:
        /* <DEDUP_REMOVED lines=22> */
.L_x_1802:
        /* <DEDUP_REMOVED lines=156> */
.L_x_1804:
[----:B------:R-:W-:Y:S05]  /*0d90*/  BSYNC.RECONVERGENT B0 ;  /* 0x0000000000007941 */ /* 0x000fea0003800200 */
.L_x_1803:
        /* <DEDUP_REMOVED lines=201> */
.L_x_1806:
[----:B------:R-:W-:Y:S05]  /*1a30*/  BSYNC.RECONVERGENT B0 ;  /* 0x0000000000007941 */ /* 0x000fea0003800200 */
.L_x_1805:
        /* <DEDUP_REMOVED lines=24> */
.L_x_1811:
        /* <DEDUP_REMOVED lines=127> */
.L_x_1810:
[----:B------:R-:W-:Y:S05]  /*23b0*/  BSYNC.RECONVERGENT B0 ;  /* 0x0000000000007941 */ /* 0x000fea0003800200 */
.L_x_1809:
        /* <DEDUP_REMOVED lines=37> */
.L_x_1812:
        /* <DEDUP_REMOVED lines=43> */
.L_x_1808:
[----:B------:R-:W-:Y:S05]  /*28c0*/  BSYNC.RECONVERGENT B1 ;  /* 0x0000000000017941 */ /* 0x000fea0003800200 */
.L_x_1807:
        /* <DEDUP_REMOVED lines=22> */
.L_x_1813:
        /* <DEDUP_REMOVED lines=13> */
.L_x_2116:


//--------------------- .text._ZN7cutlass13device_kernelIN5flash19FlashAttnFwdCombineIN4cute5tupleIJNS3_1CILi16EEENS5_ILi64EEEEEELi6ELi256ELi1ELb0ELb0EffNS_4arch4Sm80EEEEEvNT_6ParamsE --------------------------
	.section	.text._ZN7cutlass13device_kernelIN5flash19FlashAttnFwdCombineIN4cute5tupleIJNS3_1CILi16EEENS5_ILi64EEEEEELi6ELi256ELi1ELb0ELb0EffNS_4arch4Sm80EEEEEvNT_6ParamsE,"ax",@progbits
	.align	128
.text._ZN7cutlass13device_kernelIN5flash19FlashAttnFwdCombineIN4cute5tupleIJNS3_1CILi16EEENS5_ILi64EEEEEELi6ELi256ELi1ELb0ELb0EffNS_4arch4Sm80EEEEEvNT_6ParamsE:
        .type           _ZN7cutlass13device_kernelIN5flash19FlashAttnFwdCombineIN4cute5tupleIJNS3_1CILi16EEENS5_ILi64EEEEEELi6ELi256ELi1ELb0ELb0EffNS_4arch4Sm80EEEEEvNT_6ParamsE,@function
        .size           _ZN7cutlass13device_kernelIN5flash19FlashAttnFwdCombineIN4cute5tupleIJNS3_1CILi16EEENS5_ILi64EEEEEELi6ELi256ELi1ELb0ELb0EffNS_4arch4Sm80EEEEEvNT_6ParamsE,(.L_x_2117 - _ZN7cutlass13device_kernelIN5flash19FlashAttnFwdCombineIN4cute5tupleIJNS3_1CILi16EEENS5_ILi64EEEEEELi6ELi256ELi1ELb0ELb0EffNS_4arch4Sm80EEEEEvNT_6ParamsE)
        .other          _ZN7cutlass13device_kernelIN5flash19FlashAttnFwdCombineIN4cute5tupleIJNS3_1CILi16EEENS5_ILi64EEEEEELi6ELi256ELi1ELb0ELb0EffNS_4arch4Sm80EEEEEvNT_6ParamsE,@"STO_CUDA_ENTRY STV_DEFAULT"
_ZN7cutlass13device_kernelIN5flash19FlashAttnFwdCombineIN4cute5tupleIJNS3_1CILi16EEENS5_ILi64EEEEEELi6ELi256ELi1ELb0ELb0EffNS_4arch4Sm80EEEEEvNT_6ParamsE:
        /* <DEDUP_REMOVED lines=38> */
.L_x_1815:
[----:B------:R-:W-:Y:S05]  /*0260*/  BSYNC.RECONVERGENT B0 ;  /* 0x0000000000007941 */ /* 0x000fea0003800200 */
.L_x_1814:
        /* <DEDUP_REMOVED lines=22> */
.L_x_1816:
        /* <DEDUP_REMOVED lines=96> */
.L_x_1818:
[----:B------:R-:W-:Y:S05]  /*09d0*/  BSYNC.RECONVERGENT B0 ;  /* 0x0000000000007941 */ /* 0x000fea0003800200 */
.L_x_1817:
        /* <DEDUP_REMOVED lines=163> */
.L_x_1820:
[----:B------:R-:W-:Y:S05]  /*1410*/  BSYNC.RECONVERGENT B0 ;  /* 0x0000000000007941 */ /* 0x000fea0003800200 */
.L_x_1819:
        /* <DEDUP_REMOVED lines=24> */
.L_x_1825:
        /* <DEDUP_REMOVED lines=127> */
.L_x_1824:
[----:B------:R-:W-:Y:S05]  /*1d90*/  BSYNC.RECONVERGENT B0 ;  /* 0x0000000000007941 */ /* 0x000fea0003800200 */
.L_x_1823:
        /* <DEDUP_REMOVED lines=37> */
.L_x_1826:
        /* <DEDUP_REMOVED lines=43> */
.L_x_1822:
[----:B------:R-:W-:Y:S05]  /*22a0*/  BSYNC.RECONVERGENT B1 ;  /* 0x0000000000017941 */ /* 0x000fea0003800200 */
.L_x_1821:
        /* <DEDUP_REMOVED lines=22> */
.L_x_1827:
        /* <DEDUP_REMOVED lines=15> */
.L_x_2117:


//--------------------- .text._ZN7cutlass13device_kernelIN5flash19FlashAttnFwdCombineIN4cute5tupleIJNS3_1CILi16EEENS5_ILi64EEEEEELi5ELi256ELi1ELb0ELb0EffNS_4arch4Sm80EEEEEvNT_6ParamsE --------------------------
	.section	.text._ZN7cutlass13device_kernelIN5flash19FlashAttnFwdCombineIN4cute5tupleIJNS3_1CILi16EEENS5_ILi64EEEEEELi5ELi256ELi1ELb0ELb0EffNS_4arch4Sm80EEEEEvNT_6ParamsE,"ax",@progbits
	.align	128
.text._ZN7cutlass13device_kernelIN5flash19FlashAttnFwdCombineIN4cute5tupleIJNS3_1CILi16EEENS5_ILi64EEEEEELi5ELi256ELi1ELb0ELb0EffNS_4arch4Sm80EEEEEvNT_6ParamsE:
        .type           _ZN7cutlass13device_kernelIN5flash19FlashAttnFwdCombineIN4cute5tupleIJNS3_1CILi16EEENS5_ILi64EEEEEELi5ELi256ELi1ELb0ELb0EffNS_4arch4Sm80EEEEEvNT_6ParamsE,@function
        .size           _ZN7cutlass13device_kernelIN5flash19FlashAttnFwdCombineIN4cute5tupleIJNS3_1CILi16EEENS5_ILi64EEEEEELi5ELi256ELi1ELb0ELb0EffNS_4arch4Sm80EEEEEvNT_6ParamsE,(.L_x_2118 - _ZN7cutlass13device_kernelIN5flash19FlashAttnFwdCombineIN4cute5tupleIJNS3_1CILi16EEENS5_ILi64EEEEEELi5ELi256ELi1ELb0ELb0EffNS_4arch4Sm80EEEEEvNT_6ParamsE)
        .other          _ZN7cutlass13device_kernelIN5flash19FlashAttnFwdCombineIN4cute5tupleIJNS3_1CILi16EEENS5_ILi64EEEEEELi5ELi256ELi1ELb0ELb0EffNS_4arch4Sm80EEEEEvNT_6ParamsE,@"STO_CUDA_ENTRY STV_DEFAULT"
_ZN7cutlass13device_kernelIN5flash19FlashAttnFwdCombineIN4cute5tupleIJNS3_1CILi16EEENS5_ILi64EEEEEELi5ELi256ELi1ELb0ELb0EffNS_4arch4Sm80EEEEEvNT_6ParamsE:
        /* <DEDUP_REMOVED lines=38> */
.L_x_1829:
[----:B------:R-:W-:Y:S05]  /*0260*/  BSYNC.RECONVERGENT B0 ;  /* 0x0000000000007941 */ /* 0x000fea0003800200 */
.L_x_1828:
        /* <DEDUP_REMOVED lines=22> */
.L_x_1830:
        /* <DEDUP_REMOVED lines=64> */
.L_x_1832:
[----:B------:R-:W-:Y:S05]  /*07d0*/  BSYNC.RECONVERGENT B0 ;  /* 0x0000000000007941 */ /* 0x000fea0003800200 */
.L_x_1831:
        /* <DEDUP_REMOVED lines=144> */
.L_x_1834:
[----:B------:R-:W-:Y:S05]  /*10e0*/  BSYNC.RECONVERGENT B0 ;  /* 0x0000000000007941 */ /* 0x000fea0003800200 */
.L_x_1833:
        /* <DEDUP_REMOVED lines=24> */
.L_x_1839:
        /* <DEDUP_REMOVED lines=127> */
.L_x_1838:
[----:B------:R-:W-:Y:S05]  /*1a60*/  BSYNC.RECONVERGENT B0 ;  /* 0x0000000000007941 */ /* 0x000fea0003800200 */
.L_x_1837:
        /* <DEDUP_REMOVED lines=37> */
.L_x_1840:
        /* <DEDUP_REMOVED lines=43> */
.L_x_1836:
[----:B------:R-:W-:Y:S05]  /*1f70*/  BSYNC.RECONVERGENT B1 ;  /* 0x0000000000017941 */ /* 0x000fea0003800200 */
.L_x_1835:
        /* <DEDUP_REMOVED lines=22> */
.L_x_1841:
        /* <DEDUP_REMOVED lines=10> */
.L_x_2118:


//--------------------- .text._ZN7cutlass13device_kernelIN5flash19FlashAttnFwdCombineIN4cute5tupleIJNS3_1CILi16EEENS5_ILi64EEEEEELi4ELi256ELi1ELb0ELb0EffNS_4arch4Sm80EEEEEvNT_6ParamsE --------------------------
	.section	.text._ZN7cutlass13device_kernelIN5flash19FlashAttnFwdCombineIN4cute5tupleIJNS3_1CILi16EEENS5_ILi64EEEEEELi4ELi256ELi1ELb0ELb0EffNS_4arch4Sm80EEEEEvNT_6ParamsE,"ax",@progbits
	.align	128
.text._ZN7cutlass13device_kernelIN5flash19FlashAttnFwdCombineIN4cute5tupleIJNS3_1CILi16EEENS5_ILi64EEEEEELi4ELi256ELi1ELb0ELb0EffNS_4arch4Sm80EEEEEvNT_6ParamsE:
        .type           _ZN7cutlass13device_kernelIN5flash19FlashAttnFwdCombineIN4cute5tupleIJNS3_1CILi16EEENS5_ILi64EEEEEELi4ELi256ELi1ELb0ELb0EffNS_4arch4Sm80EEEEEvNT_6ParamsE,@function
        .size           _ZN7cutlass13device_kernelIN5flash19FlashAttnFwdCombineIN4cute5tupleIJNS3_1CILi16EEENS5_ILi64EEEEEELi4ELi256ELi1ELb0ELb0EffNS_4arch4Sm80EEEEEvNT_6ParamsE,(.L_x_2119 - _ZN7cutlass13device_kernelIN5flash19FlashAttnFwdCombineIN4cute5tupleIJNS3_1CILi16EEENS5_ILi64EEEEEELi4ELi256ELi1ELb0ELb0EffNS_4arch4Sm80EEEEEvNT_6ParamsE)
        .other          _ZN7cutlass13device_kernelIN5flash19FlashAttnFwdCombineIN4cute5tupleIJNS3_1CILi16EEENS5_ILi64EEEEEELi4ELi256ELi1ELb0ELb0EffNS_4arch4Sm80EEEEEvNT_6ParamsE,@"STO_CUDA_ENTRY STV_DEFAULT"
_ZN7cutlass13device_kernelIN5flash19FlashAttnFwdCombineIN4cute5tupleIJNS3_1CILi16EEENS5_ILi64EEEEEELi4ELi256ELi1ELb0ELb0EffNS_4arch4Sm80EEEEEvNT_6ParamsE:
        /* <DEDUP_REMOVED lines=38> */
.L_x_1843:
[----:B------:R-:W-:Y:S05]  /*0260*/  BSYNC.RECONVERGENT B0 ;  /* 0x0000000000007941 */ /* 0x000fea0003800200 */
.L_x_1842:
        /* <DEDUP_REMOVED lines=22> */
.L_x_1844:
        /* <DEDUP_REMOVED lines=47> */
.L_x_1847:
[----:B------:R-:W-:-:S05]  /*06c0*/  MOV R3, 0xff800000 ;  /* 0xff80000000037802 */ /* 0x000fca0000000f00 */
[----:B------:R3:W-:Y:S02]  /*06d0*/  STS [R0], R3 ;  /* 0x0000000300007388 */ /* 0x0007e40000000800 */
.L_x_1846:
[----:B------:R-:W-:Y:S05]  /*06e0*/  BSYNC.RECONVERGENT B0 ;  /* 0x0000000000007941 */ /* 0x000fea0003800200 */
.L_x_1845:
        /* <DEDUP_REMOVED lines=134> */
.L_x_1849:
[----:B------:R-:W-:Y:S05]  /*0f50*/  BSYNC.RECONVERGENT B0 ;  /* 0x0000000000007941 */ /* 0x000fea0003800200 */
.L_x_1848:
        /* <DEDUP_REMOVED lines=24> */
.L_x_1854:
        /* <DEDUP_REMOVED lines=127> */
.L_x_1853:
[----:B------:R-:W-:Y:S05]  /*18d0*/  BSYNC.RECONVERGENT B0 ;  /* 0x0000000000007941 */ /* 0x000fea0003800200 */
.L_x_1852:
        /* <DEDUP_REMOVED lines=37> */
.L_x_1855:
        /* <DEDUP_REMOVED lines=43> */
.L_x_1851:
[----:B------:R-:W-:Y:S05]  /*1de0*/  BSYNC.RECONVERGENT B1 ;  /* 0x0000000000017941 */ /* 0x000fea0003800200 */
.L_x_1850:
        /* <DEDUP_REMOVED lines=22> */
.L_x_1856:
        /* <DEDUP_REMOVED lines=11> */
.L_x_2119:


//--------------------- .text._ZN7cutlass13device_kernelIN5flash19FlashAttnFwdCombineIN4cute5tupleIJNS3_1CILi16EEENS5_ILi64EEEEEELi8ELi256ELi1ELb0ELb1EffNS_4arch4Sm80EEEEEvNT_6ParamsE --------------------------
	.section	.text._ZN7cutlass13device_kernelIN5flash19FlashAttnFwdCombineIN4cute5tupleIJNS3_1CILi16EEENS5_ILi64EEEEEELi8ELi256ELi1ELb0ELb1EffNS_4arch4Sm80EEEEEvNT_6ParamsE,"ax",@progbits
	.align	128
.text._ZN7cutlass13device_kernelIN5flash19FlashAttnFwdCombineIN4cute5tupleIJNS3_1CILi16EEENS5_ILi64EEEEEELi8ELi256ELi1ELb0ELb1EffNS_4arch4Sm80EEEEEvNT_6ParamsE:
        .type           _ZN7cutlass13device_kernelIN5flash19FlashAttnFwdCombineIN4cute5tupleIJNS3_1CILi16EEENS5_ILi64EEEEEELi8ELi256ELi1ELb0ELb1EffNS_4arch4Sm80EEEEEvNT_6ParamsE,@function
        .size           _ZN7cutlass13device_kernelIN5flash19FlashAttnFwdCombineIN4cute5tupleIJNS3_1CILi16EEENS5_ILi64EEEEEELi8ELi256ELi1ELb0ELb1EffNS_4arch4Sm80EEEEEvNT_6ParamsE,(.L_x_2120 - _ZN7cutlass13device_kernelIN5flash19FlashAttnFwdCombineIN4cute5tupleIJNS3_1CILi16EEENS5_ILi64EEEEEELi8ELi256ELi1ELb0ELb1EffNS_4arch4Sm80EEEEEvNT_6ParamsE)
        .other          _ZN7cutlass13device_kernelIN5flash19FlashAttnFwdCombineIN4cute5tupleIJNS3_1CILi16EEENS5_ILi64EEEEEELi8ELi256ELi1ELb0ELb1EffNS_4arch4Sm80EEEEEvNT_6ParamsE,@"STO_CUDA_ENTRY STV_DEFAULT"
_ZN7cutlass13device_kernelIN5flash19FlashAttnFwdCombineIN4cute5tupleIJNS3_1CILi16EEENS5_ILi64EEEEEELi8ELi256ELi1ELb0ELb1EffNS_4arch4Sm80EEEEEvNT_6ParamsE:
        /* <DEDUP_REMOVED lines=38> */
.L_x_1858:
[----:B------:R-:W-:Y:S05]  /*0260*/  BSYNC.RECONVERGENT B0 ;  /* 0x0000000000007941 */ /* 0x000fea0003800200 */
.L_x_1857:
        /* <DEDUP_REMOVED lines=13> */
.L_x_1859:
        /* <DEDUP_REMOVED lines=8> */
.L_x_1861:
[----:B-1----:R-:W1:Y:S02]  /*03c0*/  LDC.64 R4, c[0x0][0x448] ;  /* 0x00011200ff047b82 */ /* 0x002e640000000a00 */
[----:B-1---5:R-:W-:-:S05]  /*03d0*/  IMAD.WIDE R4, R0, 0x4, R4 ;  /* 0x0000000400047825 */ /* 0x022fca00078e0204 */
[----:B------:R2:W5:Y:S01]  /*03e0*/  LDG.E R22, desc[UR38][R4.64] ;  /* 0x0000002604167981 */ /* 0x000562000c1e1900 */
[----:B------:R-:W-:Y:S05]  /*03f0*/  BRA `(.L_x_1860) ;  /* 0x0000000000087947 */ /* 0x000fea0003800000 */
.L_x_1862:
[----:B------:R-:W2:Y:S02]  /*0400*/  LDG.E R5, desc[UR38][R4.64+0x4] ;  /* 0x0000042604057981 */ /* 0x000ea4000c1e1900 */
[----:B--2---:R-:W-:-:S07]  /*0410*/  IADD3 R22, PT, PT, -R26, R5, RZ ;  /* 0x000000051a167210 */ /* 0x004fce0007ffe1ff */
.L_x_1860:
        /* <DEDUP_REMOVED lines=23> */
.L_x_1863:
        /* <DEDUP_REMOVED lines=99> */
.L_x_1865:
        /* <DEDUP_REMOVED lines=31> */
.L_x_1866:
[----:B------:R-:W-:Y:S02]  /*0db0*/  MOV R6, 0xdd0 ;  /* 0x00000dd000067802 */ /* 0x000fe40000000f00 */
[----:B------:R-:W-:Y:S05]  /*0dc0*/  CALL.REL.NOINC `($__internal_49_$__cuda_sm20_div_u64) ;  /* 0x0000003000607944 */ /* 0x000fea0003c00000 */
.L_x_1867:
[----:B------:R-:W-:Y:S02]  /*0dd0*/  IADD3 R0, PT, PT, R8, 0x1e, RZ ;  /* 0x0000001e08007810 */ /* 0x000fe40007ffe0ff */
[----:B------:R-:W-:Y:S02]  /*0de0*/  MOV R8, R3 ;  /* 0x0000000300087202 */ /* 0x000fe40000000f00 */
.L_x_1864:
        /* <DEDUP_REMOVED lines=281> */
.L_x_1869:
[----:B------:R-:W-:Y:S05]  /*1f80*/  BSYNC.RECONVERGENT B0 ;  /* 0x0000000000007941 */ /* 0x000fea0003800200 */
.L_x_1868:
        /* <DEDUP_REMOVED lines=248> */
.L_x_1871:
[----:B------:R-:W-:Y:S05]  /*2f10*/  BSYNC.RECONVERGENT B0 ;  /* 0x0000000000007941 */ /* 0x000fea0003800200 */
.L_x_1870:
        /* <DEDUP_REMOVED lines=41> */
.L_x_1876:
        /* <DEDUP_REMOVED lines=127> */
.L_x_1875:
[----:B------:R-:W-:Y:S05]  /*39a0*/  BSYNC.RECONVERGENT B0 ;  /* 0x0000000000007941 */ /* 0x000fea0003800200 */
.L_x_1874:
        /* <DEDUP_REMOVED lines=32> */
.L_x_1877:
        /* <DEDUP_REMOVED lines=40> */
.L_x_1873:
[----:B------:R-:W-:Y:S05]  /*3e30*/  BSYNC.RECONVERGENT B1 ;  /* 0x0000000000017941 */ /* 0x000fea0003800200 */
.L_x_1872:
        /* <DEDUP_REMOVED lines=17> */
        .weak           $__internal_49_$__cuda_sm20_div_u64
        .type           $__internal_49_$__cuda_sm20_div_u64,@function
        .size           $__internal_49_$__cuda_sm20_div_u64,(.L_x_2120 - $__internal_49_$__cuda_sm20_div_u64)
$__internal_49_$__cuda_sm20_div_u64:
        /* <DEDUP_REMOVED lines=60> */
[----:B------:R-:W-:Y:S06]  /*4310*/  RET.REL.NODEC R6 `(_ZN7cutlass13device_kernelIN5flash19FlashAttnFwdCombineIN4cute5tupleIJNS3_1CILi16EEENS5_ILi64EEEEEELi8ELi256ELi1ELb0ELb1EffNS_4arch4Sm80EEEEEvNT_6ParamsE) ;  /* 0xffffffbc06387950 */ /* 0x000fec0003c3ffff */
.L_x_1878:
        /* <DEDUP_REMOVED lines=14> */
.L_x_2120:


//--------------------- .text._ZN7cutlass13device_kernelIN5flash19FlashAttnFwdCombineIN4cute5tupleIJNS3_1CILi16EEENS5_ILi64EEEEEELi7ELi256ELi1ELb0ELb1EffNS_4arch4Sm80EEEEEvNT_6ParamsE --------------------------
	.section	.text._ZN7cutlass13device_kernelIN5flash19FlashAttnFwdCombineIN4cute5tupleIJNS3_1CILi16EEENS5_ILi64EEEEEELi7ELi256ELi1ELb0ELb1EffNS_4arch4Sm80EEEEEvNT_6ParamsE,"ax",@progbits
	.align	128
.text._ZN7cutlass13device_kernelIN5flash19FlashAttnFwdCombineIN4cute5tupleIJNS3_1CILi16EEENS5_ILi64EEEEEELi7ELi256ELi1ELb0ELb1EffNS_4arch4Sm80EEEEEvNT_6ParamsE:
        .type           _ZN7cutlass13device_kernelIN5flash19FlashAttnFwdCombineIN4cute5tupleIJNS3_1CILi16EEENS5_ILi64EEEEEELi7ELi256ELi1ELb0ELb1EffNS_4arch4Sm80EEEEEvNT_6ParamsE,@function
        .size           _ZN7cutlass13device_kernelIN5flash19FlashAttnFwdCombineIN4cute5tupleIJNS3_1CILi16EEENS5_ILi64EEEEEELi7ELi256ELi1ELb0ELb1EffNS_4arch4Sm80EEEEEvNT_6ParamsE,(.L_x_2122 - _ZN7cutlass13device_kernelIN5flash19FlashAttnFwdCombineIN4cute5tupleIJNS3_1CILi16EEENS5_ILi64EEEEEELi7ELi256ELi1ELb0ELb1EffNS_4arch4Sm80EEEEEvNT_6ParamsE)
        .other          _ZN7cutlass13device_kernelIN5flash19FlashAttnFwdCombineIN4cute5tupleIJNS3_1CILi16EEENS5_ILi64EEEEEELi7ELi256ELi1ELb0ELb1EffNS_4arch4Sm80EEEEEvNT_6ParamsE,@"STO_CUDA_ENTRY STV_DEFAULT"
_ZN7cutlass13device_kernelIN5flash19FlashAttnFwdCombineIN4cute5tupleIJNS3_1CILi16EEENS5_ILi64EEEEEELi7ELi256ELi1ELb0ELb1EffNS_4arch4Sm80EEEEEvNT_6ParamsE:
        /* <DEDUP_REMOVED lines=38> */
.L_x_1880:
[----:B------:R-:W-:Y:S05]  /*0260*/  BSYNC.RECONVERGENT B0 ;  /* 0x0000000000007941 */ /* 0x000fea0003800200 */
.L_x_1879:
        /* <DEDUP_REMOVED lines=13> */
.L_x_1881:
        /* <DEDUP_REMOVED lines=8> */
.L_x_1883:
[----:B-1----:R-:W1:Y:S02]  /*03c0*/  LDC.64 R4, c[0x0][0x448] ;  /* 0x00011200ff047b82 */ /* 0x002e640000000a00 */
[----:B-1---5:R-:W-:-:S05]  /*03d0*/  IMAD.WIDE R4, R0, 0x4, R4 ;  /* 0x0000000400047825 */ /* 0x022fca00078e0204 */
[----:B------:R2:W5:Y:S01]  /*03e0*/  LDG.E R17, desc[UR38][R4.64] ;  /* 0x0000002604117981 */ /* 0x000562000c1e1900 */
[----:B------:R-:W-:Y:S05]  /*03f0*/  BRA `(.L_x_1882) ;  /* 0x0000000000087947 */ /* 0x000fea0003800000 */
.L_x_1884:
[----:B------:R-:W2:Y:S02]  /*0400*/  LDG.E R4, desc[UR38][R4.64+0x4] ;  /* 0x0000042604047981 */ /* 0x000ea4000c1e1900 */
[----:B--2---:R-:W-:-:S07]  /*0410*/  IADD3 R17, PT, PT, -R24, R4, RZ ;  /* 0x0000000418117210 */ /* 0x004fce0007ffe1ff */
.L_x_1882:
        /* <DEDUP_REMOVED lines=23> */
.L_x_1885:
        /* <DEDUP_REMOVED lines=99> */
.L_x_1887:
        /* <DEDUP_REMOVED lines=31> */
.L_x_1888:
[----:B------:R-:W-:Y:S02]  /*0db0*/  MOV R9, R17 ;  /* 0x0000001100097202 */ /* 0x000fe40000000f00 */
[----:B------:R-:W-:Y:S02]  /*0dc0*/  MOV R6, 0xde0 ;  /* 0x00000de000067802 */ /* 0x000fe40000000f00 */
[----:B------:R-:W-:Y:S05]  /*0dd0*/  CALL.REL.NOINC `($__internal_50_$__cuda_sm20_div_u64) ;  /* 0x00000024003c7944 */ /* 0x000fea0003c00000 */
[----:B------:R-:W-:-:S07]  /*0de0*/  MOV R3, R0 ;  /* 0x0000000000037202 */ /* 0x000fce0000000f00 */
.L_x_1889:
[----:B------:R-:W-:-:S05]  /*0df0*/  IADD3 R0, PT, PT, R8, 0x1e, RZ ;  /* 0x0000001e08007810 */ /* 0x000fca0007ffe0ff */
.L_x_1886:
        /* <DEDUP_REMOVED lines=153> */
.L_x_1891:
[----:B------:R-:W-:Y:S05]  /*1790*/  BSYNC.RECONVERGENT B0 ;  /* 0x0000000000007941 */ /* 0x000fea0003800200 */
.L_x_1890:
        /* <DEDUP_REMOVED lines=181> */
.L_x_1893:
[----:B------:R-:W-:Y:S05]  /*22f0*/  BSYNC.RECONVERGENT B0 ;  /* 0x0000000000007941 */ /* 0x000fea0003800200 */
.L_x_1892:
        /* <DEDUP_REMOVED lines=32> */
.L_x_1898:
        /* <DEDUP_REMOVED lines=126> */
.L_x_1897:
[----:B------:R-:W-:Y:S05]  /*2ce0*/  BSYNC.RECONVERGENT B0 ;  /* 0x0000000000007941 */ /* 0x000fea0003800200 */
.L_x_1896:
        /* <DEDUP_REMOVED lines=32> */
.L_x_1899:
        /* <DEDUP_REMOVED lines=43> */
.L_x_1895:
[----:B------:R-:W-:Y:S05]  /*31a0*/  BSYNC.RECONVERGENT B1 ;  /* 0x0000000000017941 */ /* 0x000fea0003800200 */
.L_x_1894:
        /* <DEDUP_REMOVED lines=18> */
        .weak           $__internal_50_$__cuda_sm20_div_u64
        .type           $__internal_50_$__cuda_sm20_div_u64,@function
        .size           $__internal_50_$__cuda_sm20_div_u64,(.L_x_2122 - $__internal_50_$__cuda_sm20_div_u64)
$__internal_50_$__cuda_sm20_div_u64:
        /* <DEDUP_REMOVED lines=60> */
[----:B------:R-:W-:Y:S06]  /*3690*/  RET.REL.NODEC R6 `(_ZN7cutlass13device_kernelIN5flash19FlashAttnFwdCombineIN4cute5tupleIJNS3_1CILi16EEENS5_ILi64EEEEEELi7ELi256ELi1ELb0ELb1EffNS_4arch4Sm80EEEEEvNT_6ParamsE) ;  /* 0xffffffc806587950 */ /* 0x000fec0003c3ffff */
.L_x_1900:
        /* <DEDUP_REMOVED lines=14> */
.L_x_2122:


//--------------------- .text._ZN7cutlass13device_kernelIN5flash19FlashAttnFwdCombineIN4cute5tupleIJNS3_1CILi16EEENS5_ILi64EEEEEELi6ELi256ELi1ELb0ELb1EffNS_4arch4Sm80EEEEEvNT_6ParamsE --------------------------
	.section	.text._ZN7cutlass13device_kernelIN5flash19FlashAttnFwdCombineIN4cute5tupleIJNS3_1CILi16EEENS5_ILi64EEEEEELi6ELi256ELi1ELb0ELb1EffNS_4arch4Sm80EEEEEvNT_6ParamsE,"ax",@progbits
	.align	128
.text._ZN7cutlass13device_kernelIN5flash19FlashAttnFwdCombineIN4cute5tupleIJNS3_1CILi16EEENS5_ILi64EEEEEELi6ELi256ELi1ELb0ELb1EffNS_4arch4Sm80EEEEEvNT_6ParamsE:
        .type           _ZN7cutlass13device_kernelIN5flash19FlashAttnFwdCombineIN4cute5tupleIJNS3_1CILi16EEENS5_ILi64EEEEEELi6ELi256ELi1ELb0ELb1EffNS_4arch4Sm80EEEEEvNT_6ParamsE,@function
        .size           _ZN7cutlass13device_kernelIN5flash19FlashAttnFwdCombineIN4cute5tupleIJNS3_1CILi16EEENS5_ILi64EEEEEELi6ELi256ELi1ELb0ELb1EffNS_4arch4Sm80EEEEEvNT_6ParamsE,(.L_x_2124 - _ZN7cutlass13device_kernelIN5flash19FlashAttnFwdCombineIN4cute5tupleIJNS3_1CILi16EEENS5_ILi64EEEEEELi6ELi256ELi1ELb0ELb1EffNS_4arch4Sm80EEEEEvNT_6ParamsE)
        .other          _ZN7cutlass13device_kernelIN5flash19FlashAttnFwdCombineIN4cute5tupleIJNS3_1CILi16EEENS5_ILi64EEEEEELi6ELi256ELi1ELb0ELb1EffNS_4arch4Sm80EEEEEvNT_6ParamsE,@"STO_CUDA_ENTRY STV_DEFAULT"
_ZN7cutlass13device_kernelIN5flash19FlashAttnFwdCombineIN4cute5tupleIJNS3_1CILi16EEENS5_ILi64EEEEEELi6ELi256ELi1ELb0ELb1EffNS_4arch4Sm80EEEEEvNT_6ParamsE:
        /* <DEDUP_REMOVED lines=38> */
.L_x_1902:
[----:B------:R-:W-:Y:S05]  /*0260*/  BSYNC.RECONVERGENT B0 ;  /* 0x0000000000007941 */ /* 0x000fea0003800200 */
.L_x_1901:
        /* <DEDUP_REMOVED lines=13> */
.L_x_1903:
        /* <DEDUP_REMOVED lines=8> */
.L_x_1905:
[----:B-1----:R-:W1:Y:S02]  /*03c0*/  LDC.64 R4, c[0x0][0x448] ;  /* 0x00011200ff047b82 */ /* 0x002e640000000a00 */
[----:B-1---5:R-:W-:-:S05]  /*03d0*/  IMAD.WIDE R4, R0, 0x4, R4 ;  /* 0x0000000400047825 */ /* 0x022fca00078e0204 */
[----:B------:R2:W5:Y:S01]  /*03e0*/  LDG.E R17, desc[UR38][R4.64] ;  /* 0x0000002604117981 */ /* 0x000562000c1e1900 */
[----:B------:R-:W-:Y:S05]  /*03f0*/  BRA `(.L_x_1904) ;  /* 0x0000000000087947 */ /* 0x000fea0003800000 */
.L_x_1906:
[----:B------:R-:W2:Y:S02]  /*0400*/  LDG.E R4, desc[UR38][R4.64+0x4] ;  /* 0x0000042604047981 */ /* 0x000ea4000c1e1900 */
[----:B--2---:R-:W-:-:S07]  /*0410*/  IADD3 R17, PT, PT, -R24, R4, RZ ;  /* 0x0000000418117210 */ /* 0x004fce0007ffe1ff */
.L_x_1904:
        /* <DEDUP_REMOVED lines=23> */
.L_x_1907:
        /* <DEDUP_REMOVED lines=99> */
.L_x_1909:
        /* <DEDUP_REMOVED lines=31> */
.L_x_1910:
[----:B------:R-:W-:Y:S02]  /*0db0*/  MOV R9, R17 ;  /* 0x0000001100097202 */ /* 0x000fe40000000f00 */
[----:B------:R-:W-:Y:S02]  /*0dc0*/  MOV R6, 0xde0 ;  /* 0x00000de000067802 */ /* 0x000fe40000000f00 */
[----:B------:R-:W-:Y:S05]  /*0dd0*/  CALL.REL.NOINC `($__internal_51_$__cuda_sm20_div_u64) ;  /* 0x0000001c00a47944 */ /* 0x000fea0003c00000 */
[----:B------:R-:W-:-:S07]  /*0de0*/  MOV R3, R0 ;  /* 0x0000000000037202 */ /* 0x000fce0000000f00 */
.L_x_1911:
[----:B------:R-:W-:-:S05]  /*0df0*/  IADD3 R0, PT, PT, R8, 0x1e, RZ ;  /* 0x0000001e08007810 */ /* 0x000fca0007ffe0ff */
.L_x_1908:
        /* <DEDUP_REMOVED lines=89> */
.L_x_1913:
[----:B------:R-:W-:Y:S05]  /*1390*/  BSYNC.RECONVERGENT B0 ;  /* 0x0000000000007941 */ /* 0x000fea0003800200 */
.L_x_1912:
        /* <DEDUP_REMOVED lines=147> */
.L_x_1915:
[----:B------:R-:W-:Y:S05]  /*1cd0*/  BSYNC.RECONVERGENT B0 ;  /* 0x0000000000007941 */ /* 0x000fea0003800200 */
.L_x_1914:
        /* <DEDUP_REMOVED lines=28> */
.L_x_1920:
        /* <DEDUP_REMOVED lines=126> */
.L_x_1919:
[----:B------:R-:W-:Y:S05]  /*2680*/  BSYNC.RECONVERGENT B0 ;  /* 0x0000000000007941 */ /* 0x000fea0003800200 */
.L_x_1918:
        /* <DEDUP_REMOVED lines=32> */
.L_x_1921:
        /* <DEDUP_REMOVED lines=43> */
.L_x_1917:
[----:B------:R-:W-:Y:S05]  /*2b40*/  BSYNC.RECONVERGENT B1 ;  /* 0x0000000000017941 */ /* 0x000fea0003800200 */
.L_x_1916:
        /* <DEDUP_REMOVED lines=18> */
        .weak           $__internal_51_$__cuda_sm20_div_u64
        .type           $__internal_51_$__cuda_sm20_div_u64,@function
        .size           $__internal_51_$__cuda_sm20_div_u64,(.L_x_2124 - $__internal_51_$__cuda_sm20_div_u64)
$__internal_51_$__cuda_sm20_div_u64:
        /* <DEDUP_REMOVED lines=60> */
[----:B------:R-:W-:Y:S06]  /*3030*/  RET.REL.NODEC R6 `(_ZN7cutlass13device_kernelIN5flash19FlashAttnFwdCombineIN4cute5tupleIJNS3_1CILi16EEENS5_ILi64EEEEEELi6ELi256ELi1ELb0ELb1EffNS_4arch4Sm80EEEEEvNT_6ParamsE) ;  /* 0xffffffcc06f07950 */ /* 0x000fec0003c3ffff */
.L_x_1922:
        /* <DEDUP_REMOVED lines=12> */
.L_x_2124:


//--------------------- .text._ZN7cutlass13device_kernelIN5flash19FlashAttnFwdCombineIN4cute5tupleIJNS3_1CILi16EEENS5_ILi64EEEEEELi5ELi256ELi1ELb0ELb1EffNS_4arch4Sm80EEEEEvNT_6ParamsE --------------------------
	.section	.text._ZN7cutlass13device_kernelIN5flash19FlashAttnFwdCombineIN4cute5tupleIJNS3_1CILi16EEENS5_ILi64EEEEEELi5ELi256ELi1ELb0ELb1EffNS_4arch4Sm80EEEEEvNT_6ParamsE,"ax",@progbits
	.align	128
.text._ZN7cutlass13device_kernelIN5flash19FlashAttnFwdCombineIN4cute5tupleIJNS3_1CILi16EEENS5_ILi64EEEEEELi5ELi256ELi1ELb0ELb1EffNS_4arch4Sm80EEEEEvNT_6ParamsE:
        .type           _ZN7cutlass13device_kernelIN5flash19FlashAttnFwdCombineIN4cute5tupleIJNS3_1CILi16EEENS5_ILi64EEEEEELi5ELi256ELi1ELb0ELb1EffNS_4arch4Sm80EEEEEvNT_6ParamsE,@function
        .size           _ZN7cutlass13device_kernelIN5flash19FlashAttnFwdCombineIN4cute5tupleIJNS3_1CILi16EEENS5_ILi64EEEEEELi5ELi256ELi1ELb0ELb1EffNS_4arch4Sm80EEEEEvNT_6ParamsE,(.L_x_2126 - _ZN7cutlass13device_kernelIN5flash19FlashAttnFwdCombineIN4cute5tupleIJNS3_1CILi16EEENS5_ILi64EEEEEELi5ELi256ELi1ELb0ELb1EffNS_4arch4Sm80EEEEEvNT_6ParamsE)
        .other          _ZN7cutlass13device_kernelIN5flash19FlashAttnFwdCombineIN4cute5tupleIJNS3_1CILi16EEENS5_ILi64EEEEEELi5ELi256ELi1ELb0ELb1EffNS_4arch4Sm80EEEEEvNT_6ParamsE,@"STO_CUDA_ENTRY STV_DEFAULT"
_ZN7cutlass13device_kernelIN5flash19FlashAttnFwdCombineIN4cute5tupleIJNS3_1CILi16EEENS5_ILi64EEEEEELi5ELi256ELi1ELb0ELb1EffNS_4arch4Sm80EEEEEvNT_6ParamsE:
        /* <DEDUP_REMOVED lines=38> */
.L_x_1924:
[----:B------:R-:W-:Y:S05]  /*0260*/  BSYNC.RECONVERGENT B0 ;  /* 0x0000000000007941 */ /* 0x000fea0003800200 */
.L_x_1923:
        /* <DEDUP_REMOVED lines=13> */
.L_x_1925:
        /* <DEDUP_REMOVED lines=8> */
.L_x_1927:
[----:B-1----:R-:W1:Y:S02]  /*03c0*/  LDC.64 R4, c[0x0][0x448] ;  /* 0x00011200ff047b82 */ /* 0x002e640000000a00 */
[----:B-1---5:R-:W-:-:S05]  /*03d0*/  IMAD.WIDE R4, R0, 0x4, R4 ;  /* 0x0000000400047825 */ /* 0x022fca00078e0204 */
[----:B------:R2:W5:Y:S01]  /*03e0*/  LDG.E R17, desc[UR38][R4.64] ;  /* 0x0000002604117981 */ /* 0x000562000c1e1900 */
[----:B------:R-:W-:Y:S05]  /*03f0*/  BRA `(.L_x_1926) ;  /* 0x0000000000087947 */ /* 0x000fea0003800000 */
.L_x_1928:
[----:B------:R-:W2:Y:S02]  /*0400*/  LDG.E R4, desc[UR38][R4.64+0x4] ;  /* 0x0000042604047981 */ /* 0x000ea4000c1e1900 */
[----:B--2---:R-:W-:-:S07]  /*0410*/  IADD3 R17, PT, PT, -R24, R4, RZ ;  /* 0x0000000418117210 */ /* 0x004fce0007ffe1ff */
.L_x_1926:
        /* <DEDUP_REMOVED lines=23> */
.L_x_1929:
        /* <DEDUP_REMOVED lines=99> */
.L_x_1931:
        /* <DEDUP_REMOVED lines=31> */
.L_x_1932:
[----:B------:R-:W-:Y:S02]  /*0db0*/  MOV R9, R17 ;  /* 0x0000001100097202 */ /* 0x000fe40000000f00 */
[----:B------:R-:W-:Y:S02]  /*0dc0*/  MOV R6, 0xde0 ;  /* 0x00000de000067802 */ /* 0x000fe40000000f00 */
[----:B------:R-:W-:Y:S05]  /*0dd0*/  CALL.REL.NOINC `($__internal_52_$__cuda_sm20_div_u64) ;  /* 0x0000001800d87944 */ /* 0x000fea0003c00000 */
[----:B------:R-:W-:-:S07]  /*0de0*/  MOV R3, R0 ;  /* 0x0000000000037202 */ /* 0x000fce0000000f00 */
.L_x_1933:
[----:B------:R-:W-:-:S05]  /*0df0*/  IADD3 R0, PT, PT, R8, 0x1e, RZ ;  /* 0x0000001e08007810 */ /* 0x000fca0007ffe0ff */
.L_x_1930:
        /* <DEDUP_REMOVED lines=57> */
.L_x_1935:
[----:B------:R-:W-:Y:S05]  /*1190*/  BSYNC.RECONVERGENT B0 ;  /* 0x0000000000007941 */ /* 0x000fea0003800200 */
.L_x_1934:
        /* <DEDUP_REMOVED lines=131> */
.L_x_1937:
[----:B------:R-:W-:Y:S05]  /*19d0*/  BSYNC.RECONVERGENT B0 ;  /* 0x0000000000007941 */ /* 0x000fea0003800200 */
.L_x_1936:
        /* <DEDUP_REMOVED lines=25> */
.L_x_1942:
        /* <DEDUP_REMOVED lines=126> */
.L_x_1941:
[----:B------:R-:W-:Y:S05]  /*2350*/  BSYNC.RECONVERGENT B0 ;  /* 0x0000000000007941 */ /* 0x000fea0003800200 */
.L_x_1940:
        /* <DEDUP_REMOVED lines=32> */
.L_x_1943:
        /* <DEDUP_REMOVED lines=43> */
.L_x_1939:
[----:B------:R-:W-:Y:S05]  /*2810*/  BSYNC.RECONVERGENT B1 ;  /* 0x0000000000017941 */ /* 0x000fea0003800200 */
.L_x_1938:
        /* <DEDUP_REMOVED lines=18> */
        .weak           $__internal_52_$__cuda_sm20_div_u64
        .type           $__internal_52_$__cuda_sm20_div_u64,@function
        .size           $__internal_52_$__cuda_sm20_div_u64,(.L_x_2126 - $__internal_52_$__cuda_sm20_div_u64)
$__internal_52_$__cuda_sm20_div_u64:
        /* <DEDUP_REMOVED lines=60> */
[----:B------:R-:W-:Y:S06]  /*2d00*/  RET.REL.NODEC R6 `(_ZN7cutlass13device_kernelIN5flash19FlashAttnFwdCombineIN4cute5tupleIJNS3_1CILi16EEENS5_ILi64EEEEEELi5ELi256ELi1ELb0ELb1EffNS_4arch4Sm80EEEEEvNT_6ParamsE) ;  /* 0xffffffd006bc7950 */ /* 0x000fec0003c3ffff */
.L_x_1944:
        /* <DEDUP_REMOVED lines=15> */
.L_x_2126:


//--------------------- .text._ZN7cutlass13device_kernelIN5flash19FlashAttnFwdCombineIN4cute5tupleIJNS3_1CILi16EEENS5_ILi64EEEEEELi4ELi256ELi1ELb0ELb1EffNS_4arch4Sm80EEEEEvNT_6ParamsE --------------------------
	.section	.text._ZN7cutlass13device_kernelIN5flash19FlashAttnFwdCombineIN4cute5tupleIJNS3_1CILi16EEENS5_ILi64EEEEEELi4ELi256ELi1ELb0ELb1EffNS_4arch4Sm80EEEEEvNT_6ParamsE,"ax",@progbits
	.align	128
.text._ZN7cutlass13device_kernelIN5flash19FlashAttnFwdCombineIN4cute5tupleIJNS3_1CILi16EEENS5_ILi64EEEEEELi4ELi256ELi1ELb0ELb1EffNS_4arch4Sm80EEEEEvNT_6ParamsE:
        .type           _ZN7cutlass13device_kernelIN5flash19FlashAttnFwdCombineIN4cute5tupleIJNS3_1CILi16EEENS5_ILi64EEEEEELi4ELi256ELi1ELb0ELb1EffNS_4arch4Sm80EEEEEvNT_6ParamsE,@function
        .size           _ZN7cutlass13device_kernelIN5flash19FlashAttnFwdCombineIN4cute5tupleIJNS3_1CILi16EEENS5_ILi64EEEEEELi4ELi256ELi1ELb0ELb1EffNS_4arch4Sm80EEEEEvNT_6ParamsE,(.L_x_2128 - _ZN7cutlass13device_kernelIN5flash19FlashAttnFwdCombineIN4cute5tupleIJNS3_1CILi16EEENS5_ILi64EEEEEELi4ELi256ELi1ELb0ELb1EffNS_4arch4Sm80EEEEEvNT_6ParamsE)
        .other          _ZN7cutlass13device_kernelIN5flash19FlashAttnFwdCombineIN4cute5tupleIJNS3_1CILi16EEENS5_ILi64EEEEEELi4ELi256ELi1ELb0ELb1EffNS_4arch4Sm80EEEEEvNT_6ParamsE,@"STO_CUDA_ENTRY STV_DEFAULT"
_ZN7cutlass13device_kernelIN5flash19FlashAttnFwdCombineIN4cute5tupleIJNS3_1CILi16EEENS5_ILi64EEEEEELi4ELi256ELi1ELb0ELb1EffNS_4arch4Sm80EEEEEvNT_6ParamsE:
        /* <DEDUP_REMOVED lines=38> */
.L_x_1946:
[----:B------:R-:W-:Y:S05]  /*0260*/  BSYNC.RECONVERGENT B0 ;  /* 0x0000000000007941 */ /* 0x000fea0003800200 */
.L_x_1945:
        /* <DEDUP_REMOVED lines=13> */
.L_x_1947:
        /* <DEDUP_REMOVED lines=8> */
.L_x_1949:
[----:B-1----:R-:W1:Y:S02]  /*03c0*/  LDC.64 R4, c[0x0][0x448] ;  /* 0x00011200ff047b82 */ /* 0x002e640000000a00 */
[----:B-1---5:R-:W-:-:S05]  /*03d0*/  IMAD.WIDE R4, R0, 0x4, R4 ;  /* 0x0000000400047825 */ /* 0x022fca00078e0204 */
[----:B------:R2:W5:Y:S01]  /*03e0*/  LDG.E R17, desc[UR38][R4.64] ;  /* 0x0000002604117981 */ /* 0x000562000c1e1900 */
[----:B------:R-:W-:Y:S05]  /*03f0*/  BRA `(.L_x_1948) ;  /* 0x0000000000087947 */ /* 0x000fea0003800000 */
.L_x_1950:
[----:B------:R-:W2:Y:S02]  /*0400*/  LDG.E R4, desc[UR38][R4.64+0x4] ;  /* 0x0000042604047981 */ /* 0x000ea4000c1e1900 */
[----:B--2---:R-:W-:-:S07]  /*0410*/  IADD3 R17, PT, PT, -R24, R4, RZ ;  /* 0x0000000418117210 */ /* 0x004fce0007ffe1ff */
.L_x_1948:
        /* <DEDUP_REMOVED lines=23> */
.L_x_1951:
        /* <DEDUP_REMOVED lines=99> */
.L_x_1953:
        /* <DEDUP_REMOVED lines=31> */
.L_x_1954:
[----:B------:R-:W-:Y:S02]  /*0db0*/  MOV R9, R17 ;  /* 0x0000001100097202 */ /* 0x000fe40000000f00 */
[----:B------:R-:W-:Y:S02]  /*0dc0*/  MOV R6, 0xde0 ;  /* 0x00000de000067802 */ /* 0x000fe40000000f00 */
[----:B------:R-:W-:Y:S05]  /*0dd0*/  CALL.REL.NOINC `($__internal_53_$__cuda_sm20_div_u64) ;  /* 0x0000001800787944 */ /* 0x000fea0003c00000 */
[----:B------:R-:W-:-:S07]  /*0de0*/  MOV R3, R0 ;  /* 0x0000000000037202 */ /* 0x000fce0000000f00 */
.L_x_1955:
[----:B------:R-:W-:-:S05]  /*0df0*/  IADD3 R0, PT, PT, R8, 0x1e, RZ ;  /* 0x0000001e08007810 */ /* 0x000fca0007ffe0ff */
.L_x_1952:
        /* <DEDUP_REMOVED lines=41> */
.L_x_1958:
[----:B------:R-:W-:-:S05]  /*1090*/  MOV R4, 0xff800000 ;  /* 0xff80000000047802 */ /* 0x000fca0000000f00 */
[----:B------:R1:W-:Y:S02]  /*10a0*/  STS [R8], R4 ;  /* 0x0000000408007388 */ /* 0x0003e40000000800 */
.L_x_1957:
[----:B------:R-:W-:Y:S05]  /*10b0*/  BSYNC.RECONVERGENT B0 ;  /* 0x0000000000007941 */ /* 0x000fea0003800200 */
.L_x_1956:
        /* <DEDUP_REMOVED lines=122> */
.L_x_1960:
[----:B------:R-:W-:Y:S05]  /*1860*/  BSYNC.RECONVERGENT B0 ;  /* 0x0000000000007941 */ /* 0x000fea0003800200 */
.L_x_1959:
        /* <DEDUP_REMOVED lines=24> */
.L_x_1965:
        /* <DEDUP_REMOVED lines=126> */
.L_x_1964:
[----:B------:R-:W-:Y:S05]  /*21d0*/  BSYNC.RECONVERGENT B0 ;  /* 0x0000000000007941 */ /* 0x000fea0003800200 */
.L_x_1963:
        /* <DEDUP_REMOVED lines=32> */
.L_x_1966:
        /* <DEDUP_REMOVED lines=43> */
.L_x_1962:
[----:B------:R-:W-:Y:S05]  /*2690*/  BSYNC.RECONVERGENT B1 ;  /* 0x0000000000017941 */ /* 0x000fea0003800200 */
.L_x_1961:
        /* <DEDUP_REMOVED lines=18> */
        .weak           $__internal_53_$__cuda_sm20_div_u64
        .type           $__internal_53_$__cuda_sm20_div_u64,@function
        .size           $__internal_53_$__cuda_sm20_div_u64,(.L_x_2128 - $__internal_53_$__cuda_sm20_div_u64)
$__internal_53_$__cuda_sm20_div_u64:
        /* <DEDUP_REMOVED lines=60> */
[----:B------:R-:W-:Y:S06]  /*2b80*/  RET.REL.NODEC R6 `(_ZN7cutlass13device_kernelIN5flash19FlashAttnFwdCombineIN4cute5tupleIJNS3_1CILi16EEENS5_ILi64EEEEEELi4ELi256ELi1ELb0ELb1EffNS_4arch4Sm80EEEEEvNT_6ParamsE) ;  /* 0xffffffd4061c7950 */ /* 0x000fec0003c3ffff */
.L_x_1967:
        /* <DEDUP_REMOVED lines=15> */
.L_x_2128:


//--------------------- .nv.global.init           --------------------------
	.section	.nv.global.init,"aw",@progbits
.nv.global.init:
	.type		$str$16,@object
	.size		$str$16,(__unnamed_1 - $str$16)
$str$16:
        /*0000*/ 	.byte	0x64, 0x69, 0x76, 0x69, 0x73, 0x6f, 0x72, 0x5f, 0x20, 0x3e, 0x3d, 0x20, 0x30, 0x00
	.type		__unnamed_1,@object
	.size		__unnamed_1,($str$17 - __unnamed_1)
__unnamed_1:
        /*000e*/ 	.byte	0x63, 0x75, 0x74, 0x6c, 0x61, 0x73, 0x73, 0x3a, 0x3a, 0x46, 0x61, 0x73, 0x74, 0x44, 0x69, 0x76
        /*001e*/ 	.byte	0x6d, 0x6f, 0x64, 0x3a, 0x3a, 0x46, 0x61, 0x73, 0x74, 0x44, 0x69, 0x76, 0x6d, 0x6f, 0x64, 0x28
        /*002e*/ 	.byte	0x69, 0x6e, 0x74, 0x29, 0x00
	.type		$str$17,@object
	.size		$str$17,(.L_13 - $str$17)
$str$17:
        /*0033*/ 	.byte	0x2f, 0x74, 0x6d, 0x70, 0x2f, 0x6f, 0x73, 0x73, 0x5f, 0x6b, 0x65, 0x72, 0x6e, 0x65, 0x6c, 0x73
        /*0043*/ 	.byte	0x5f, 0x73, 0x72, 0x63, 0x2f, 0x66, 0x6c, 0x61, 0x73, 0x68, 0x5f, 0x61, 0x74, 0x74, 0x65, 0x6e
        /*0053*/ 	.byte	0x74, 0x69, 0x6f, 0x6e, 0x2f, 0x63, 0x73, 0x72, 0x63, 0x2f, 0x63, 0x75, 0x74, 0x6c, 0x61, 0x73
        /*0063*/ 	.byte	0x73, 0x2f, 0x69, 0x6e, 0x63, 0x6c, 0x75, 0x64, 0x65, 0x2f, 0x63, 0x75, 0x74, 0x6c, 0x61, 0x73
        /*0073*/ 	.byte	0x73, 0x2f, 0x66, 0x61, 0x73, 0x74, 0x5f, 0x6d, 0x61, 0x74, 0x68, 0x2e, 0x68, 0x00
.L_13:


//--------------------- .nv.shared._ZN7cutlass13device_kernelIN5flash19FlashAttnFwdCombineIN4cute5tupleIJNS3_1CILi8EEENS5_ILi128EEEEEELi8ELi256ELi1ELb0ELb0ENS_10bfloat16_tEfNS_4arch4Sm90EEEEEvNT_6ParamsE --------------------------
	.section	.nv.shared._ZN7cutlass13device_kernelIN5flash19FlashAttnFwdCombineIN4cute5tupleIJNS3_1CILi8EEENS5_ILi128EEEEEELi8ELi256ELi1ELb0ELb0ENS_10bfloat16_tEfNS_4arch4Sm90EEEEEvNT_6ParamsE,"aw",@nobits
	.sectionflags	@""
	.align	16
	.zero		1024


//--------------------- .nv.shared.reserved.0     --------------------------
	.section	.nv.shared.reserved.0,"aw",@nobits
	.weak		__nv_reservedSMEM_offset_0_alias
	.size		__nv_reservedSMEM_offset_0_alias, 0, 64
	.other		__nv_reservedSMEM_offset_0_alias,@"STO_CUDA_RESERVED_SHARED STV_DEFAULT"
__nv_reservedSMEM_offset_0_alias:
	.zero		0
	.zero		64


//--------------------- .nv.global                --------------------------
	.section	.nv.global,"aw",@nobits
.nv.global:
	.type		_ZN56_INTERNAL_79951ed2_20_flash_fwd_combine_cu_49158569_29444cute1_E,@object
	.size		_ZN56_INTERNAL_79951ed2_20_flash_fwd_combine_cu_49158569_29444cute1_E,(_ZN56_INTERNAL_79951ed2_20_flash_fwd_combine_cu_49158569_29444cuda3std3__45__cpo6cbeginE - _ZN56_INTERNAL_79951ed2_20_flash_fwd_combine_cu_49158569_29444cute1_E)
_ZN56_INTERNAL_79951ed2_20_flash_fwd_combine_cu_49158569_29444cute1_E:
	.zero		1
	.type		_ZN56_INTERNAL_79951ed2_20_flash_fwd_combine_cu_49158569_29444cuda3std3__45__cpo6cbeginE,@object
	.size		_ZN56_INTERNAL_79951ed2_20_flash_fwd_combine_cu_49158569_29444cuda3std3__45__cpo6cbeginE,(_ZN56_INTERNAL_79951ed2_20_flash_fwd_combine_cu_49158569_29444cuda3std3__48in_placeE - _ZN56_INTERNAL_79951ed2_20_flash_fwd_combine_cu_49158569_29444cuda3std3__45__cpo6cbeginE)
_ZN56_INTERNAL_79951ed2_20_flash_fwd_combine_cu_49158569_29444cuda3std3__45__cpo6cbeginE:
	.zero		1
	.type		_ZN56_INTERNAL_79951ed2_20_flash_fwd_combine_cu_49158569_29444cuda3std3__48in_placeE,@object
	.size		_ZN56_INTERNAL_79951ed2_20_flash_fwd_combine_cu_49158569_29444cuda3std3__48in_placeE,(_ZN56_INTERNAL_79951ed2_20_flash_fwd_combine_cu_49158569_29444cuda3std6ranges3__45__cpo9iter_moveE - _ZN56_INTERNAL_79951ed2_20_flash_fwd_combine_cu_49158569_29444cuda3std3__48in_placeE)
_ZN56_INTERNAL_79951ed2_20_flash_fwd_combine_cu_49158569_29444cuda3std3__48in_placeE:
	.zero		1
	.type		_ZN56_INTERNAL_79951ed2_20_flash_fwd_combine_cu_49158569_29444cuda3std6ranges3__45__cpo9iter_moveE,@object
	.size		_ZN56_INTERNAL_79951ed2_20_flash_fwd_combine_cu_49158569_29444cuda3std6ranges3__45__cpo9iter_moveE,(_ZN56_INTERNAL_79951ed2_20_flash_fwd_combine_cu_49158569_29444cuda3std3__45__cpo5beginE - _ZN56_INTERNAL_79951ed2_20_flash_fwd_combine_cu_49158569_29444cuda3std6ranges3__45__cpo9iter_moveE)
_ZN56_INTERNAL_79951ed2_20_flash_fwd_combine_cu_49158569_29444cuda3std6ranges3__45__cpo9iter_moveE:
	.zero		1
	.type		_ZN56_INTERNAL_79951ed2_20_flash_fwd_combine_cu_49158569_29444cuda3std3__45__cpo5beginE,@object
	.size		_ZN56_INTERNAL_79951ed2_20_flash_fwd_combine_cu_49158569_29444cuda3std3__45__cpo5beginE,(_ZN56_INTERNAL_79951ed2_20_flash_fwd_combine_cu_49158569_29444cuda3std3__458_GLOBAL__N__79951ed2_20_flash_fwd_combine_cu_49158569_29446ignoreE - _ZN56_INTERNAL_79951ed2_20_flash_fwd_combine_cu_49158569_29444cuda3std3__45__cpo5beginE)
_ZN56_INTERNAL_79951ed2_20_flash_fwd_combine_cu_49158569_29444cuda3std3__45__cpo5beginE:
	.zero		1
	.type		_ZN56_INTERNAL_79951ed2_20_flash_fwd_combine_cu_49158569_29444cuda3std3__458_GLOBAL__N__79951ed2_20_flash_fwd_combine_cu_49158569_29446ignoreE,@object
	.size		_ZN56_INTERNAL_79951ed2_20_flash_fwd_combine_cu_49158569_29444cuda3std3__458_GLOBAL__N__79951ed2_20_flash_fwd_combine_cu_49158569_29446ignoreE,(_ZN56_INTERNAL_79951ed2_20_flash_fwd_combine_cu_49158569_29444cute7productE - _ZN56_INTERNAL_79951ed2_20_flash_fwd_combine_cu_49158569_29444cuda3std3__458_GLOBAL__N__79951ed2_20_flash_fwd_combine_cu_49158569_29446ignoreE)
_ZN56_INTERNAL_79951ed2_20_flash_fwd_combine_cu_49158569_29444cuda3std3__458_GLOBAL__N__79951ed2_20_flash_fwd_combine_cu_49158569_29446ignoreE:
	.zero		1
	.type		_ZN56_INTERNAL_79951ed2_20_flash_fwd_combine_cu_49158569_29444cute7productE,@object
	.size		_ZN56_INTERNAL_79951ed2_20_flash_fwd_combine_cu_49158569_29444cute7productE,(_ZN56_INTERNAL_79951ed2_20_flash_fwd_combine_cu_49158569_29444cuda3std3__45__cpo3endE - _ZN56_INTERNAL_79951ed2_20_flash_fwd_combine_cu_49158569_29444cute7productE)
_ZN56_INTERNAL_79951ed2_20_flash_fwd_combine_cu_49158569_29444cute7productE:
	.zero		1
	.type		_ZN56_INTERNAL_79951ed2_20_flash_fwd_combine_cu_49158569_29444cuda3std3__45__cpo3endE,@object
	.size		_ZN56_INTERNAL_79951ed2_20_flash_fwd_combine_cu_49158569_29444cuda3std3__45__cpo3endE,(_ZN56_INTERNAL_79951ed2_20_flash_fwd_combine_cu_49158569_29444cuda3std3__419piecewise_constructE - _ZN56_INTERNAL_79951ed2_20_flash_fwd_combine_cu_49158569_29444cuda3std3__45__cpo3endE)
_ZN56_INTERNAL_79951ed2_20_flash_fwd_combine_cu_49158569_29444cuda3std3__45__cpo3endE:
	.zero		1
	.type		_ZN56_INTERNAL_79951ed2_20_flash_fwd_combine_cu_49158569_29444cuda3std3__419piecewise_constructE,@object
	.size		_ZN56_INTERNAL_79951ed2_20_flash_fwd_combine_cu_49158569_29444cuda3std3__419piecewise_constructE,(_ZN56_INTERNAL_79951ed2_20_flash_fwd_combine_cu_49158569_29444cuda3std3__45__cpo4cendE - _ZN56_INTERNAL_79951ed2_20_flash_fwd_combine_cu_49158569_29444cuda3std3__419piecewise_constructE)
_ZN56_INTERNAL_79951ed2_20_flash_fwd_combine_cu_49158569_29444cuda3std3__419piecewise_constructE:
	.zero		1
	.type		_ZN56_INTERNAL_79951ed2_20_flash_fwd_combine_cu_49158569_29444cuda3std3__45__cpo4cendE,@object
	.size		_ZN56_INTERNAL_79951ed2_20_flash_fwd_combine_cu_49158569_29444cuda3std3__45__cpo4cendE,(_ZN56_INTERNAL_79951ed2_20_flash_fwd_combine_cu_49158569_29444cuda3std6ranges3__45__cpo4swapE - _ZN56_INTERNAL_79951ed2_20_flash_fwd_combine_cu_49158569_29444cuda3std3__45__cpo4cendE)
_ZN56_INTERNAL_79951ed2_20_flash_fwd_combine_cu_49158569_29444cuda3std3__45__cpo4cendE:
	.zero		1
	.type		_ZN56_INTERNAL_79951ed2_20_flash_fwd_combine_cu_49158569_29444cuda3std6ranges3__45__cpo4swapE,@object
	.size		_ZN56_INTERNAL_79951ed2_20_flash_fwd_combine_cu_49158569_29444cuda3std6ranges3__45__cpo4swapE,(.L_8 - _ZN56_INTERNAL_79951ed2_20_flash_fwd_combine_cu_49158569_29444cuda3std6ranges3__45__cpo4swapE)
_ZN56_INTERNAL_79951ed2_20_flash_fwd_combine_cu_49158569_29444cuda3std6ranges3__45__cpo4swapE:
	.zero		1
.L_8:


//--------------------- .nv.shared._ZN7cutlass13device_kernelIN5flash19FlashAttnFwdCombineIN4cute5tupleIJNS3_1CILi8EEENS5_ILi128EEEEEELi7ELi256ELi1ELb0ELb0ENS_10bfloat16_tEfNS_4arch4Sm90EEEEEvNT_6ParamsE --------------------------
	.section	.nv.shared._ZN7cutlass13device_kernelIN5flash19FlashAttnFwdCombineIN4cute5tupleIJNS3_1CILi8EEENS5_ILi128EEEEEELi7ELi256ELi1ELb0ELb0ENS_10bfloat16_tEfNS_4arch4Sm90EEEEEvNT_6ParamsE,"aw",@nobits
	.sectionflags	@""
	.align	16
	.zero		1024


//--------------------- .nv.shared._ZN7cutlass13device_kernelIN5flash19FlashAttnFwdCombineIN4cute5tupleIJNS3_1CILi8EEENS5_ILi128EEEEEELi6ELi256ELi1ELb0ELb0ENS_10bfloat16_tEfNS_4arch4Sm90EEEEEvNT_6ParamsE --------------------------
	.section	.nv.shared._ZN7cutlass13device_kernelIN5flash19FlashAttnFwdCombineIN4cute5tupleIJNS3_1CILi8EEENS5_ILi128EEEEEELi6ELi256ELi1ELb0ELb0ENS_10bfloat16_tEfNS_4arch4Sm90EEEEEvNT_6ParamsE,"aw",@nobits
	.sectionflags	@""
	.align	16
	.zero		1024


//--------------------- .nv.shared._ZN7cutlass13device_kernelIN5flash19FlashAttnFwdCombineIN4cute5tupleIJNS3_1CILi8EEENS5_ILi128EEEEEELi5ELi256ELi1ELb0ELb0ENS_10bfloat16_tEfNS_4arch4Sm90EEEEEvNT_6ParamsE --------------------------
	.section	.nv.shared._ZN7cutlass13device_kernelIN5flash19FlashAttnFwdCombineIN4cute5tupleIJNS3_1CILi8EEENS5_ILi128EEEEEELi5ELi256ELi1ELb0ELb0ENS_10bfloat16_tEfNS_4arch4Sm90EEEEEvNT_6ParamsE,"aw",@nobits
	.sectionflags	@""
	.align	16
	.zero		1024


//--------------------- .nv.shared._ZN7cutlass13device_kernelIN5flash19FlashAttnFwdCombineIN4cute5tupleIJNS3_1CILi8EEENS5_ILi128EEEEEELi8ELi256ELi1ELb0ELb1ENS_10bfloat16_tEfNS_4arch4Sm90EEEEEvNT_6ParamsE --------------------------
	.section	.nv.shared._ZN7cutlass13device_kernelIN5flash19FlashAttnFwdCombineIN4cute5tupleIJNS3_1CILi8EEENS5_ILi128EEEEEELi8ELi256ELi1ELb0ELb1ENS_10bfloat16_tEfNS_4arch4Sm90EEEEEvNT_6ParamsE,"aw",@nobits
	.sectionflags	@""
	.align	16
	.zero		1024


//--------------------- .nv.shared._ZN7cutlass13device_kernelIN5flash19FlashAttnFwdCombineIN4cute5tupleIJNS3_1CILi8EEENS5_ILi128EEEEEELi7ELi256ELi1ELb0ELb1ENS_10bfloat16_tEfNS_4arch4Sm90EEEEEvNT_6ParamsE --------------------------
	.section	.nv.shared._ZN7cutlass13device_kernelIN5flash19FlashAttnFwdCombineIN4cute5tupleIJNS3_1CILi8EEENS5_ILi128EEEEEELi7ELi256ELi1ELb0ELb1ENS_10bfloat16_tEfNS_4arch4Sm90EEEEEvNT_6ParamsE,"aw",@nobits
	.sectionflags	@""
	.align	16
	.zero		1024


//--------------------- .nv.shared._ZN7cutlass13device_kernelIN5flash19FlashAttnFwdCombineIN4cute5tupleIJNS3_1CILi8EEENS5_ILi128EEEEEELi6ELi256ELi1ELb0ELb1ENS_10bfloat16_tEfNS_4arch4Sm90EEEEEvNT_6ParamsE --------------------------
	.section	.nv.shared._ZN7cutlass13device_kernelIN5flash19FlashAttnFwdCombineIN4cute5tupleIJNS3_1CILi8EEENS5_ILi128EEEEEELi6ELi256ELi1ELb0ELb1ENS_10bfloat16_tEfNS_4arch4Sm90EEEEEvNT_6ParamsE,"aw",@nobits
	.sectionflags	@""
	.align	16
	.zero		1024


//--------------------- .nv.shared._ZN7cutlass13device_kernelIN5flash19FlashAttnFwdCombineIN4cute5tupleIJNS3_1CILi8EEENS5_ILi128EEEEEELi5ELi256ELi1ELb0ELb1ENS_10bfloat16_tEfNS_4arch4Sm90EEEEEvNT_6ParamsE --------------------------
	.section	.nv.shared._ZN7cutlass13device_kernelIN5flash19FlashAttnFwdCombineIN4cute5tupleIJNS3_1CILi8EEENS5_ILi128EEEEEELi5ELi256ELi1ELb0ELb1ENS_10bfloat16_tEfNS_4arch4Sm90EEEEEvNT_6ParamsE,"aw",@nobits
	.sectionflags	@""
	.align	16
	.zero		1024


//--------------------- .nv.shared._ZN7cutlass13device_kernelIN5flash19FlashAttnFwdCombineIN4cute5tupleIJNS3_1CILi8EEENS5_ILi128EEEEEELi8ELi256ELi1ELb0ELb0ENS_10bfloat16_tEfNS_4arch4Sm80EEEEEvNT_6ParamsE --------------------------
	.section	.nv.shared._ZN7cutlass13device_kernelIN5flash19FlashAttnFwdCombineIN4cute5tupleIJNS3_1CILi8EEENS5_ILi128EEEEEELi8ELi256ELi1ELb0ELb0ENS_10bfloat16_tEfNS_4arch4Sm80EEEEEvNT_6ParamsE,"aw",@nobits
	.sectionflags	@""
	.align	16
	.zero		1024


//--------------------- .nv.shared._ZN7cutlass13device_kernelIN5flash19FlashAttnFwdCombineIN4cute5tupleIJNS3_1CILi8EEENS5_ILi128EEEEEELi7ELi256ELi1ELb0ELb0ENS_10bfloat16_tEfNS_4arch4Sm80EEEEEvNT_6ParamsE --------------------------
	.section	.nv.shared._ZN7cutlass13device_kernelIN5flash19FlashAttnFwdCombineIN4cute5tupleIJNS3_1CILi8EEENS5_ILi128EEEEEELi7ELi256ELi1ELb0ELb0ENS_10bfloat16_tEfNS_4arch4Sm80EEEEEvNT_6ParamsE,"aw",@nobits
	.sectionflags	@""
	.align	16
	.zero		1024


//--------------------- .nv.shared._ZN7cutlass13device_kernelIN5flash19FlashAttnFwdCombineIN4cute5tupleIJNS3_1CILi8EEENS5_ILi128EEEEEELi6ELi256ELi1ELb0ELb0ENS_10bfloat16_tEfNS_4arch4Sm80EEEEEvNT_6ParamsE --------------------------
	.section	.nv.shared._ZN7cutlass13device_kernelIN5flash19FlashAttnFwdCombineIN4cute5tupleIJNS3_1CILi8EEENS5_ILi128EEEEEELi6ELi256ELi1ELb0ELb0ENS_10bfloat16_tEfNS_4arch4Sm80EEEEEvNT_6ParamsE,"aw",@nobits
	.sectionflags	@""
	.align	16
	.zero		1024


//--------------------- .nv.shared._ZN7cutlass13device_kernelIN5flash19FlashAttnFwdCombineIN4cute5tupleIJNS3_1CILi8EEENS5_ILi128EEEEEELi5ELi256ELi1ELb0ELb0ENS_10bfloat16_tEfNS_4arch4Sm80EEEEEvNT_6ParamsE --------------------------
	.section	.nv.shared._ZN7cutlass13device_kernelIN5flash19FlashAttnFwdCombineIN4cute5tupleIJNS3_1CILi8EEENS5_ILi128EEEEEELi5ELi256ELi1ELb0ELb0ENS_10bfloat16_tEfNS_4arch4Sm80EEEEEvNT_6ParamsE,"aw",@nobits
	.sectionflags	@""
	.align	16
	.zero		1024


//--------------------- .nv.shared._ZN7cutlass13device_kernelIN5flash19FlashAttnFwdCombineIN4cute5tupleIJNS3_1CILi8EEENS5_ILi128EEEEEELi8ELi256ELi1ELb0ELb1ENS_10bfloat16_tEfNS_4arch4Sm80EEEEEvNT_6ParamsE --------------------------
	.section	.nv.shared._ZN7cutlass13device_kernelIN5flash19FlashAttnFwdCombineIN4cute5tupleIJNS3_1CILi8EEENS5_ILi128EEEEEELi8ELi256ELi1ELb0ELb1ENS_10bfloat16_tEfNS_4arch4Sm80EEEEEvNT_6ParamsE,"aw",@nobits
	.sectionflags	@""
	.align	16
	.zero		1024


//--------------------- .nv.shared._ZN7cutlass13device_kernelIN5flash19FlashAttnFwdCombineIN4cute5tupleIJNS3_1CILi8EEENS5_ILi128EEEEEELi7ELi256ELi1ELb0ELb1ENS_10bfloat16_tEfNS_4arch4Sm80EEEEEvNT_6ParamsE --------------------------
	.section	.nv.shared._ZN7cutlass13device_kernelIN5flash19FlashAttnFwdCombineIN4cute5tupleIJNS3_1CILi8EEENS5_ILi128EEEEEELi7ELi256ELi1ELb0ELb1ENS_10bfloat16_tEfNS_4arch4Sm80EEEEEvNT_6ParamsE,"aw",@nobits
	.sectionflags	@""
	.align	16
	.zero		1024


//--------------------- .nv.shared._ZN7cutlass13device_kernelIN5flash19FlashAttnFwdCombineIN4cute5tupleIJNS3_1CILi8EEENS5_ILi128EEEEEELi6ELi256ELi1ELb0ELb1ENS_10bfloat16_tEfNS_4arch4Sm80EEEEEvNT_6ParamsE --------------------------
	.section	.nv.shared._ZN7cutlass13device_kernelIN5flash19FlashAttnFwdCombineIN4cute5tupleIJNS3_1CILi8EEENS5_ILi128EEEEEELi6ELi256ELi1ELb0ELb1ENS_10bfloat16_tEfNS_4arch4Sm80EEEEEvNT_6ParamsE,"aw",@nobits
	.sectionflags	@""
	.align	16
	.zero		1024


//--------------------- .nv.shared._ZN7cutlass13device_kernelIN5flash19FlashAttnFwdCombineIN4cute5tupleIJNS3_1CILi8EEENS5_ILi128EEEEEELi5ELi256ELi1ELb0ELb1ENS_10bfloat16_tEfNS_4arch4Sm80EEEEEvNT_6ParamsE --------------------------
	.section	.nv.shared._ZN7cutlass13device_kernelIN5flash19FlashAttnFwdCombineIN4cute5tupleIJNS3_1CILi8EEENS5_ILi128EEEEEELi5ELi256ELi1ELb0ELb1ENS_10bfloat16_tEfNS_4arch4Sm80EEEEEvNT_6ParamsE,"aw",@nobits
	.sectionflags	@""
	.align	16
	.zero		1024


//--------------------- .nv.shared._ZN7cutlass13device_kernelIN5flash19FlashAttnFwdCombineIN4cute5tupleIJNS3_1CILi16EEENS5_ILi64EEEEEELi8ELi256ELi1ELb0ELb0ENS_10bfloat16_tEfNS_4arch4Sm90EEEEEvNT_6ParamsE --------------------------
	.section	.nv.shared._ZN7cutlass13device_kernelIN5flash19FlashAttnFwdCombineIN4cute5tupleIJNS3_1CILi16EEENS5_ILi64EEEEEELi8ELi256ELi1ELb0ELb0ENS_10bfloat16_tEfNS_4arch4Sm90EEEEEvNT_6ParamsE,"aw",@nobits
	.sectionflags	@""
	.align	16
	.zero		1024


//--------------------- .nv.shared._ZN7cutlass13device_kernelIN5flash19FlashAttnFwdCombineIN4cute5tupleIJNS3_1CILi16EEENS5_ILi64EEEEEELi7ELi256ELi1ELb0ELb0ENS_10bfloat16_tEfNS_4arch4Sm90EEEEEvNT_6ParamsE --------------------------
	.section	.nv.shared._ZN7cutlass13device_kernelIN5flash19FlashAttnFwdCombineIN4cute5tupleIJNS3_1CILi16EEENS5_ILi64EEEEEELi7ELi256ELi1ELb0ELb0ENS_10bfloat16_tEfNS_4arch4Sm90EEEEEvNT_6ParamsE,"aw",@nobits
	.sectionflags	@""
	.align	16
	.zero		1024


//--------------------- .nv.shared._ZN7cutlass13device_kernelIN5flash19FlashAttnFwdCombineIN4cute5tupleIJNS3_1CILi16EEENS5_ILi64EEEEEELi6ELi256ELi1ELb0ELb0ENS_10bfloat16_tEfNS_4arch4Sm90EEEEEvNT_6ParamsE --------------------------
	.section	.nv.shared._ZN7cutlass13device_kernelIN5flash19FlashAttnFwdCombineIN4cute5tupleIJNS3_1CILi16EEENS5_ILi64EEEEEELi6ELi256ELi1ELb0ELb0ENS_10bfloat16_tEfNS_4arch4Sm90EEEEEvNT_6ParamsE,"aw",@nobits
	.sectionflags	@""
	.align	16
	.zero		1024


//--------------------- .nv.shared._ZN7cutlass13device_kernelIN5flash19FlashAttnFwdCombineIN4cute5tupleIJNS3_1CILi16EEENS5_ILi64EEEEEELi5ELi256ELi1ELb0ELb0ENS_10bfloat16_tEfNS_4arch4Sm90EEEEEvNT_6ParamsE --------------------------
	.section	.nv.shared._ZN7cutlass13device_kernelIN5flash19FlashAttnFwdCombineIN4cute5tupleIJNS3_1CILi16EEENS5_ILi64EEEEEELi5ELi256ELi1ELb0ELb0ENS_10bfloat16_tEfNS_4arch4Sm90EEEEEvNT_6ParamsE,"aw",@nobits
	.sectionflags	@""
	.align	16
	.zero		1024


//--------------------- .nv.shared._ZN7cutlass13device_kernelIN5flash19FlashAttnFwdCombineIN4cute5tupleIJNS3_1CILi16EEENS5_ILi64EEEEEELi4ELi256ELi1ELb0ELb0ENS_10bfloat16_tEfNS_4arch4Sm90EEEEEvNT_6ParamsE --------------------------
	.section	.nv.shared._ZN7cutlass13device_kernelIN5flash19FlashAttnFwdCombineIN4cute5tupleIJNS3_1CILi16EEENS5_ILi64EEEEEELi4ELi256ELi1ELb0ELb0ENS_10bfloat16_tEfNS_4arch4Sm90EEEEEvNT_6ParamsE,"aw",@nobits
	.sectionflags	@""
	.align	16
	.zero		1024


//--------------------- .nv.shared._ZN7cutlass13device_kernelIN5flash19FlashAttnFwdCombineIN4cute5tupleIJNS3_1CILi16EEENS5_ILi64EEEEEELi8ELi256ELi1ELb0ELb1ENS_10bfloat16_tEfNS_4arch4Sm90EEEEEvNT_6ParamsE --------------------------
	.section	.nv.shared._ZN7cutlass13device_kernelIN5flash19FlashAttnFwdCombineIN4cute5tupleIJNS3_1CILi16EEENS5_ILi64EEEEEELi8ELi256ELi1ELb0ELb1ENS_10bfloat16_tEfNS_4arch4Sm90EEEEEvNT_6ParamsE,"aw",@nobits
	.sectionflags	@""
	.align	16
	.zero		1024


//--------------------- .nv.shared._ZN7cutlass13device_kernelIN5flash19FlashAttnFwdCombineIN4cute5tupleIJNS3_1CILi16EEENS5_ILi64EEEEEELi7ELi256ELi1ELb0ELb1ENS_10bfloat16_tEfNS_4arch4Sm90EEEEEvNT_6ParamsE --------------------------
	.section	.nv.shared._ZN7cutlass13device_kernelIN5flash19FlashAttnFwdCombineIN4cute5tupleIJNS3_1CILi16EEENS5_ILi64EEEEEELi7ELi256ELi1ELb0ELb1ENS_10bfloat16_tEfNS_4arch4Sm90EEEEEvNT_6ParamsE,"aw",@nobits
	.sectionflags	@""
	.align	16
	.zero		1024


//--------------------- .nv.shared._ZN7cutlass13device_kernelIN5flash19FlashAttnFwdCombineIN4cute5tupleIJNS3_1CILi16EEENS5_ILi64EEEEEELi6ELi256ELi1ELb0ELb1ENS_10bfloat16_tEfNS_4arch4Sm90EEEEEvNT_6ParamsE --------------------------
	.section	.nv.shared._ZN7cutlass13device_kernelIN5flash19FlashAttnFwdCombineIN4cute5tupleIJNS3_1CILi16EEENS5_ILi64EEEEEELi6ELi256ELi1ELb0ELb1ENS_10bfloat16_tEfNS_4arch4Sm90EEEEEvNT_6ParamsE,"aw",@nobits
	.sectionflags	@""
	.align	16
	.zero		1024


//--------------------- .nv.shared._ZN7cutlass13device_kernelIN5flash19FlashAttnFwdCombineIN4cute5tupleIJNS3_1CILi16EEENS5_ILi64EEEEEELi5ELi256ELi1ELb0ELb1ENS_10bfloat16_tEfNS_4arch4Sm90EEEEEvNT_6ParamsE --------------------------
	.section	.nv.shared._ZN7cutlass13device_kernelIN5flash19FlashAttnFwdCombineIN4cute5tupleIJNS3_1CILi16EEENS5_ILi64EEEEEELi5ELi256ELi1ELb0ELb1ENS_10bfloat16_tEfNS_4arch4Sm90EEEEEvNT_6ParamsE,"aw",@nobits
	.sectionflags	@""
	.align	16
	.zero		1024


//--------------------- .nv.shared._ZN7cutlass13device_kernelIN5flash19FlashAttnFwdCombineIN4cute5tupleIJNS3_1CILi16EEENS5_ILi64EEEEEELi4ELi256ELi1ELb0ELb1ENS_10bfloat16_tEfNS_4arch4Sm90EEEEEvNT_6ParamsE --------------------------
	.section	.nv.shared._ZN7cutlass13device_kernelIN5flash19FlashAttnFwdCombineIN4cute5tupleIJNS3_1CILi16EEENS5_ILi64EEEEEELi4ELi256ELi1ELb0ELb1ENS_10bfloat16_tEfNS_4arch4Sm90EEEEEvNT_6ParamsE,"aw",@nobits
	.sectionflags	@""
	.align	16
	.zero		1024


//--------------------- .nv.shared._ZN7cutlass13device_kernelIN5flash19FlashAttnFwdCombineIN4cute5tupleIJNS3_1CILi16EEENS5_ILi64EEEEEELi8ELi256ELi1ELb0ELb0ENS_10bfloat16_tEfNS_4arch4Sm80EEEEEvNT_6ParamsE --------------------------
	.section	.nv.shared._ZN7cutlass13device_kernelIN5flash19FlashAttnFwdCombineIN4cute5tupleIJNS3_1CILi16EEENS5_ILi64EEEEEELi8ELi256ELi1ELb0ELb0ENS_10bfloat16_tEfNS_4arch4Sm80EEEEEvNT_6ParamsE,"aw",@nobits
	.sectionflags	@""
	.align	16
	.zero		1024


//--------------------- .nv.shared._ZN7cutlass13device_kernelIN5flash19FlashAttnFwdCombineIN4cute5tupleIJNS3_1CILi16EEENS5_ILi64EEEEEELi7ELi256ELi1ELb0ELb0ENS_10bfloat16_tEfNS_4arch4Sm80EEEEEvNT_6ParamsE --------------------------
	.section	.nv.shared._ZN7cutlass13device_kernelIN5flash19FlashAttnFwdCombineIN4cute5tupleIJNS3_1CILi16EEENS5_ILi64EEEEEELi7ELi256ELi1ELb0ELb0ENS_10bfloat16_tEfNS_4arch4Sm80EEEEEvNT_6ParamsE,"aw",@nobits
	.sectionflags	@""
	.align	16
	.zero		1024


//--------------------- .nv.shared._ZN7cutlass13device_kernelIN5flash19FlashAttnFwdCombineIN4cute5tupleIJNS3_1CILi16EEENS5_ILi64EEEEEELi6ELi256ELi1ELb0ELb0ENS_10bfloat16_tEfNS_4arch4Sm80EEEEEvNT_6ParamsE --------------------------
	.section	.nv.shared._ZN7cutlass13device_kernelIN5flash19FlashAttnFwdCombineIN4cute5tupleIJNS3_1CILi16EEENS5_ILi64EEEEEELi6ELi256ELi1ELb0ELb0ENS_10bfloat16_tEfNS_4arch4Sm80EEEEEvNT_6ParamsE,"aw",@nobits
	.sectionflags	@""
	.align	16
	.zero		1024


//--------------------- .nv.shared._ZN7cutlass13device_kernelIN5flash19FlashAttnFwdCombineIN4cute5tupleIJNS3_1CILi16EEENS5_ILi64EEEEEELi5ELi256ELi1ELb0ELb0ENS_10bfloat16_tEfNS_4arch4Sm80EEEEEvNT_6ParamsE --------------------------
	.section	.nv.shared._ZN7cutlass13device_kernelIN5flash19FlashAttnFwdCombineIN4cute5tupleIJNS3_1CILi16EEENS5_ILi64EEEEEELi5ELi256ELi1ELb0ELb0ENS_10bfloat16_tEfNS_4arch4Sm80EEEEEvNT_6ParamsE,"aw",@nobits
	.sectionflags	@""
	.align	16
	.zero		1024


//--------------------- .nv.shared._ZN7cutlass13device_kernelIN5flash19FlashAttnFwdCombineIN4cute5tupleIJNS3_1CILi16EEENS5_ILi64EEEEEELi4ELi256ELi1ELb0ELb0ENS_10bfloat16_tEfNS_4arch4Sm80EEEEEvNT_6ParamsE --------------------------
	.section	.nv.shared._ZN7cutlass13device_kernelIN5flash19FlashAttnFwdCombineIN4cute5tupleIJNS3_1CILi16EEENS5_ILi64EEEEEELi4ELi256ELi1ELb0ELb0ENS_10bfloat16_tEfNS_4arch4Sm80EEEEEvNT_6ParamsE,"aw",@nobits
	.sectionflags	@""
	.align	16
	.zero		1024


//--------------------- .nv.shared._ZN7cutlass13device_kernelIN5flash19FlashAttnFwdCombineIN4cute5tupleIJNS3_1CILi16EEENS5_ILi64EEEEEELi8ELi256ELi1ELb0ELb1ENS_10bfloat16_tEfNS_4arch4Sm80EEEEEvNT_6ParamsE --------------------------
	.section	.nv.shared._ZN7cutlass13device_kernelIN5flash19FlashAttnFwdCombineIN4cute5tupleIJNS3_1CILi16EEENS5_ILi64EEEEEELi8ELi256ELi1ELb0ELb1ENS_10bfloat16_tEfNS_4arch4Sm80EEEEEvNT_6ParamsE,"aw",@nobits
	.sectionflags	@""
	.align	16
	.zero		1024


//--------------------- .nv.shared._ZN7cutlass13device_kernelIN5flash19FlashAttnFwdCombineIN4cute5tupleIJNS3_1CILi16EEENS5_ILi64EEEEEELi7ELi256ELi1ELb0ELb1ENS_10bfloat16_tEfNS_4arch4Sm80EEEEEvNT_6ParamsE --------------------------
	.section	.nv.shared._ZN7cutlass13device_kernelIN5flash19FlashAttnFwdCombineIN4cute5tupleIJNS3_1CILi16EEENS5_ILi64EEEEEELi7ELi256ELi1ELb0ELb1ENS_10bfloat16_tEfNS_4arch4Sm80EEEEEvNT_6ParamsE,"aw",@nobits
	.sectionflags	@""
	.align	16
	.zero		1024


//--------------------- .nv.shared._ZN7cutlass13device_kernelIN5flash19FlashAttnFwdCombineIN4cute5tupleIJNS3_1CILi16EEENS5_ILi64EEEEEELi6ELi256ELi1ELb0ELb1ENS_10bfloat16_tEfNS_4arch4Sm80EEEEEvNT_6ParamsE --------------------------
	.section	.nv.shared._ZN7cutlass13device_kernelIN5flash19FlashAttnFwdCombineIN4cute5tupleIJNS3_1CILi16EEENS5_ILi64EEEEEELi6ELi256ELi1ELb0ELb1ENS_10bfloat16_tEfNS_4arch4Sm80EEEEEvNT_6ParamsE,"aw",@nobits
	.sectionflags	@""
	.align	16
	.zero		1024


//--------------------- .nv.shared._ZN7cutlass13device_kernelIN5flash19FlashAttnFwdCombineIN4cute5tupleIJNS3_1CILi16EEENS5_ILi64EEEEEELi5ELi256ELi1ELb0ELb1ENS_10bfloat16_tEfNS_4arch4Sm80EEEEEvNT_6ParamsE --------------------------
	.section	.nv.shared._ZN7cutlass13device_kernelIN5flash19FlashAttnFwdCombineIN4cute5tupleIJNS3_1CILi16EEENS5_ILi64EEEEEELi5ELi256ELi1ELb0ELb1ENS_10bfloat16_tEfNS_4arch4Sm80EEEEEvNT_6ParamsE,"aw",@nobits
	.sectionflags	@""
	.align	16
	.zero		1024


//--------------------- .nv.shared._ZN7cutlass13device_kernelIN5flash19FlashAttnFwdCombineIN4cute5tupleIJNS3_1CILi16EEENS5_ILi64EEEEEELi4ELi256ELi1ELb0ELb1ENS_10bfloat16_tEfNS_4arch4Sm80EEEEEvNT_6ParamsE --------------------------
	.section	.nv.shared._ZN7cutlass13device_kernelIN5flash19FlashAttnFwdCombineIN4cute5tupleIJNS3_1CILi16EEENS5_ILi64EEEEEELi4ELi256ELi1ELb0ELb1ENS_10bfloat16_tEfNS_4arch4Sm80EEEEEvNT_6ParamsE,"aw",@nobits
	.sectionflags	@""
	.align	16
	.zero		1024


//--------------------- .nv.shared._ZN7cutlass13device_kernelIN5flash19FlashAttnFwdCombineIN4cute5tupleIJNS3_1CILi8EEENS5_ILi128EEEEEELi8ELi256ELi1ELb0ELb0ENS_6half_tEfNS_4arch4Sm90EEEEEvNT_6ParamsE --------------------------
	.section	.nv.shared._ZN7cutlass13device_kernelIN5flash19FlashAttnFwdCombineIN4cute5tupleIJNS3_1CILi8EEENS5_ILi128EEEEEELi8ELi256ELi1ELb0ELb0ENS_6half_tEfNS_4arch4Sm90EEEEEvNT_6ParamsE,"aw",@nobits
	.sectionflags	@""
	.align	16
	.zero		1024


//--------------------- .nv.shared._ZN7cutlass13device_kernelIN5flash19FlashAttnFwdCombineIN4cute5tupleIJNS3_1CILi8EEENS5_ILi128EEEEEELi7ELi256ELi1ELb0ELb0ENS_6half_tEfNS_4arch4Sm90EEEEEvNT_6ParamsE --------------------------
	.section	.nv.shared._ZN7cutlass13device_kernelIN5flash19FlashAttnFwdCombineIN4cute5tupleIJNS3_1CILi8EEENS5_ILi128EEEEEELi7ELi256ELi1ELb0ELb0ENS_6half_tEfNS_4arch4Sm90EEEEEvNT_6ParamsE,"aw",@nobits
	.sectionflags	@""
	.align	16
	.zero		1024


//--------------------- .nv.shared._ZN7cutlass13device_kernelIN5flash19FlashAttnFwdCombineIN4cute5tupleIJNS3_1CILi8EEENS5_ILi128EEEEEELi6ELi256ELi1ELb0ELb0ENS_6half_tEfNS_4arch4Sm90EEEEEvNT_6ParamsE --------------------------
	.section	.nv.shared._ZN7cutlass13device_kernelIN5flash19FlashAttnFwdCombineIN4cute5tupleIJNS3_1CILi8EEENS5_ILi128EEEEEELi6ELi256ELi1ELb0ELb0ENS_6half_tEfNS_4arch4Sm90EEEEEvNT_6ParamsE,"aw",@nobits
	.sectionflags	@""
	.align	16
	.zero		1024


//--------------------- .nv.shared._ZN7cutlass13device_kernelIN5flash19FlashAttnFwdCombineIN4cute5tupleIJNS3_1CILi8EEENS5_ILi128EEEEEELi5ELi256ELi1ELb0ELb0ENS_6half_tEfNS_4arch4Sm90EEEEEvNT_6ParamsE --------------------------
	.section	.nv.shared._ZN7cutlass13device_kernelIN5flash19FlashAttnFwdCombineIN4cute5tupleIJNS3_1CILi8EEENS5_ILi128EEEEEELi5ELi256ELi1ELb0ELb0ENS_6half_tEfNS_4arch4Sm90EEEEEvNT_6ParamsE,"aw",@nobits
	.sectionflags	@""
	.align	16
	.zero		1024


//--------------------- .nv.shared._ZN7cutlass13device_kernelIN5flash19FlashAttnFwdCombineIN4cute5tupleIJNS3_1CILi8EEENS5_ILi128EEEEEELi8ELi256ELi1ELb0ELb1ENS_6half_tEfNS_4arch4Sm90EEEEEvNT_6ParamsE --------------------------
	.section	.nv.shared._ZN7cutlass13device_kernelIN5flash19FlashAttnFwdCombineIN4cute5tupleIJNS3_1CILi8EEENS5_ILi128EEEEEELi8ELi256ELi1ELb0ELb1ENS_6half_tEfNS_4arch4Sm90EEEEEvNT_6ParamsE,"aw",@nobits
	.sectionflags	@""
	.align	16
	.zero		1024


//--------------------- .nv.shared._ZN7cutlass13device_kernelIN5flash19FlashAttnFwdCombineIN4cute5tupleIJNS3_1CILi8EEENS5_ILi128EEEEEELi7ELi256ELi1ELb0ELb1ENS_6half_tEfNS_4arch4Sm90EEEEEvNT_6ParamsE --------------------------
	.section	.nv.shared._ZN7cutlass13device_kernelIN5flash19FlashAttnFwdCombineIN4cute5tupleIJNS3_1CILi8EEENS5_ILi128EEEEEELi7ELi256ELi1ELb0ELb1ENS_6half_tEfNS_4arch4Sm90EEEEEvNT_6ParamsE,"aw",@nobits
	.sectionflags	@""
	.align	16
	.zero		1024


//--------------------- .nv.shared._ZN7cutlass13device_kernelIN5flash19FlashAttnFwdCombineIN4cute5tupleIJNS3_1CILi8EEENS5_ILi128EEEEEELi6ELi256ELi1ELb0ELb1ENS_6half_tEfNS_4arch4Sm90EEEEEvNT_6ParamsE --------------------------
	.section	.nv.shared._ZN7cutlass13device_kernelIN5flash19FlashAttnFwdCombineIN4cute5tupleIJNS3_1CILi8EEENS5_ILi128EEEEEELi6ELi256ELi1ELb0ELb1ENS_6half_tEfNS_4arch4Sm90EEEEEvNT_6ParamsE,"aw",@nobits
	.sectionflags	@""
	.align	16
	.zero		1024


//--------------------- .nv.shared._ZN7cutlass13device_kernelIN5flash19FlashAttnFwdCombineIN4cute5tupleIJNS3_1CILi8EEENS5_ILi128EEEEEELi5ELi256ELi1ELb0ELb1ENS_6half_tEfNS_4arch4Sm90EEEEEvNT_6ParamsE --------------------------
	.section	.nv.shared._ZN7cutlass13device_kernelIN5flash19FlashAttnFwdCombineIN4cute5tupleIJNS3_1CILi8EEENS5_ILi128EEEEEELi5ELi256ELi1ELb0ELb1ENS_6half_tEfNS_4arch4Sm90EEEEEvNT_6ParamsE,"aw",@nobits
	.sectionflags	@""
	.align	16
	.zero		1024


//--------------------- .nv.shared._ZN7cutlass13device_kernelIN5flash19FlashAttnFwdCombineIN4cute5tupleIJNS3_1CILi8EEENS5_ILi128EEEEEELi8ELi256ELi1ELb0ELb0ENS_6half_tEfNS_4arch4Sm80EEEEEvNT_6ParamsE --------------------------
	.section	.nv.shared._ZN7cutlass13device_kernelIN5flash19FlashAttnFwdCombineIN4cute5tupleIJNS3_1CILi8EEENS5_ILi128EEEEEELi8ELi256ELi1ELb0ELb0ENS_6half_tEfNS_4arch4Sm80EEEEEvNT_6ParamsE,"aw",@nobits
	.sectionflags	@""
	.align	16
	.zero		1024


//--------------------- .nv.shared._ZN7cutlass13device_kernelIN5flash19FlashAttnFwdCombineIN4cute5tupleIJNS3_1CILi8EEENS5_ILi128EEEEEELi7ELi256ELi1ELb0ELb0ENS_6half_tEfNS_4arch4Sm80EEEEEvNT_6ParamsE --------------------------
	.section	.nv.shared._ZN7cutlass13device_kernelIN5flash19FlashAttnFwdCombineIN4cute5tupleIJNS3_1CILi8EEENS5_ILi128EEEEEELi7ELi256ELi1ELb0ELb0ENS_6half_tEfNS_4arch4Sm80EEEEEvNT_6ParamsE,"aw",@nobits
	.sectionflags	@""
	.align	16
	.zero		1024


//--------------------- .nv.shared._ZN7cutlass13device_kernelIN5flash19FlashAttnFwdCombineIN4cute5tupleIJNS3_1CILi8EEENS5_ILi128EEEEEELi6ELi256ELi1ELb0ELb0ENS_6half_tEfNS_4arch4Sm80EEEEEvNT_6ParamsE --------------------------
	.section	.nv.shared._ZN7cutlass13device_kernelIN5flash19FlashAttnFwdCombineIN4cute5tupleIJNS3_1CILi8EEENS5_ILi128EEEEEELi6ELi256ELi1ELb0ELb0ENS_6half_tEfNS_4arch4Sm80EEEEEvNT_6ParamsE,"aw",@nobits
	.sectionflags	@""
	.align	16
	.zero		1024


//--------------------- .nv.shared._ZN7cutlass13device_kernelIN5flash19FlashAttnFwdCombineIN4cute5tupleIJNS3_1CILi8EEENS5_ILi128EEEEEELi5ELi256ELi1ELb0ELb0ENS_6half_tEfNS_4arch4Sm80EEEEEvNT_6ParamsE --------------------------
	.section	.nv.shared._ZN7cutlass13device_kernelIN5flash19FlashAttnFwdCombineIN4cute5tupleIJNS3_1CILi8EEENS5_ILi128EEEEEELi5ELi256ELi1ELb0ELb0ENS_6half_tEfNS_4arch4Sm80EEEEEvNT_6ParamsE,"aw",@nobits
	.sectionflags	@""
	.align	16
	.zero		1024


//--------------------- .nv.shared._ZN7cutlass13device_kernelIN5flash19FlashAttnFwdCombineIN4cute5tupleIJNS3_1CILi8EEENS5_ILi128EEEEEELi8ELi256ELi1ELb0ELb1ENS_6half_tEfNS_4arch4Sm80EEEEEvNT_6ParamsE --------------------------
	.section	.nv.shared._ZN7cutlass13device_kernelIN5flash19FlashAttnFwdCombineIN4cute5tupleIJNS3_1CILi8EEENS5_ILi128EEEEEELi8ELi256ELi1ELb0ELb1ENS_6half_tEfNS_4arch4Sm80EEEEEvNT_6ParamsE,"aw",@nobits
	.sectionflags	@""
	.align	16
	.zero		1024


//--------------------- .nv.shared._ZN7cutlass13device_kernelIN5flash19FlashAttnFwdCombineIN4cute5tupleIJNS3_1CILi8EEENS5_ILi128EEEEEELi7ELi256ELi1ELb0ELb1ENS_6half_tEfNS_4arch4Sm80EEEEEvNT_6ParamsE --------------------------
	.section	.nv.shared._ZN7cutlass13device_kernelIN5flash19FlashAttnFwdCombineIN4cute5tupleIJNS3_1CILi8EEENS5_ILi128EEEEEELi7ELi256ELi1ELb0ELb1ENS_6half_tEfNS_4arch4Sm80EEEEEvNT_6ParamsE,"aw",@nobits
	.sectionflags	@""
	.align	16
	.zero		1024


//--------------------- .nv.shared._ZN7cutlass13device_kernelIN5flash19FlashAttnFwdCombineIN4cute5tupleIJNS3_1CILi8EEENS5_ILi128EEEEEELi6ELi256ELi1ELb0ELb1ENS_6half_tEfNS_4arch4Sm80EEEEEvNT_6ParamsE --------------------------
	.section	.nv.shared._ZN7cutlass13device_kernelIN5flash19FlashAttnFwdCombineIN4cute5tupleIJNS3_1CILi8EEENS5_ILi128EEEEEELi6ELi256ELi1ELb0ELb1ENS_6half_tEfNS_4arch4Sm80EEEEEvNT_6ParamsE,"aw",@nobits
	.sectionflags	@""
	.align	16
	.zero		1024


//--------------------- .nv.shared._ZN7cutlass13device_kernelIN5flash19FlashAttnFwdCombineIN4cute5tupleIJNS3_1CILi8EEENS5_ILi128EEEEEELi5ELi256ELi1ELb0ELb1ENS_6half_tEfNS_4arch4Sm80EEEEEvNT_6ParamsE --------------------------
	.section	.nv.shared._ZN7cutlass13device_kernelIN5flash19FlashAttnFwdCombineIN4cute5tupleIJNS3_1CILi8EEENS5_ILi128EEEEEELi5ELi256ELi1ELb0ELb1ENS_6half_tEfNS_4arch4Sm80EEEEEvNT_6ParamsE,"aw",@nobits
	.sectionflags	@""
	.align	16
	.zero		1024


//--------------------- .nv.shared._ZN7cutlass13device_kernelIN5flash19FlashAttnFwdCombineIN4cute5tupleIJNS3_1CILi16EEENS5_ILi64EEEEEELi8ELi256ELi1ELb0ELb0ENS_6half_tEfNS_4arch4Sm90EEEEEvNT_6ParamsE --------------------------
	.section	.nv.shared._ZN7cutlass13device_kernelIN5flash19FlashAttnFwdCombineIN4cute5tupleIJNS3_1CILi16EEENS5_ILi64EEEEEELi8ELi256ELi1ELb0ELb0ENS_6half_tEfNS_4arch4Sm90EEEEEvNT_6ParamsE,"aw",@nobits
	.sectionflags	@""
	.align	16
	.zero		1024


//--------------------- .nv.shared._ZN7cutlass13device_kernelIN5flash19FlashAttnFwdCombineIN4cute5tupleIJNS3_1CILi16EEENS5_ILi64EEEEEELi7ELi256ELi1ELb0ELb0ENS_6half_tEfNS_4arch4Sm90EEEEEvNT_6ParamsE --------------------------
	.section	.nv.shared._ZN7cutlass13device_kernelIN5flash19FlashAttnFwdCombineIN4cute5tupleIJNS3_1CILi16EEENS5_ILi64EEEEEELi7ELi256ELi1ELb0ELb0ENS_6half_tEfNS_4arch4Sm90EEEEEvNT_6ParamsE,"aw",@nobits
	.sectionflags	@""
	.align	16
	.zero		1024


//--------------------- .nv.shared._ZN7cutlass13device_kernelIN5flash19FlashAttnFwdCombineIN4cute5tupleIJNS3_1CILi16EEENS5_ILi64EEEEEELi6ELi256ELi1ELb0ELb0ENS_6half_tEfNS_4arch4Sm90EEEEEvNT_6ParamsE --------------------------
	.section	.nv.shared._ZN7cutlass13device_kernelIN5flash19FlashAttnFwdCombineIN4cute5tupleIJNS3_1CILi16EEENS5_ILi64EEEEEELi6ELi256ELi1ELb0ELb0ENS_6half_tEfNS_4arch4Sm90EEEEEvNT_6ParamsE,"aw",@nobits
	.sectionflags	@""
	.align	16
	.zero		1024


//--------------------- .nv.shared._ZN7cutlass13device_kernelIN5flash19FlashAttnFwdCombineIN4cute5tupleIJNS3_1CILi16EEENS5_ILi64EEEEEELi5ELi256ELi1ELb0ELb0ENS_6half_tEfNS_4arch4Sm90EEEEEvNT_6ParamsE --------------------------
	.section	.nv.shared._ZN7cutlass13device_kernelIN5flash19FlashAttnFwdCombineIN4cute5tupleIJNS3_1CILi16EEENS5_ILi64EEEEEELi5ELi256ELi1ELb0ELb0ENS_6half_tEfNS_4arch4Sm90EEEEEvNT_6ParamsE,"aw",@nobits
	.sectionflags	@""
	.align	16
	.zero		1024


//--------------------- .nv.shared._ZN7cutlass13device_kernelIN5flash19FlashAttnFwdCombineIN4cute5tupleIJNS3_1CILi16EEENS5_ILi64EEEEEELi4ELi256ELi1ELb0ELb0ENS_6half_tEfNS_4arch4Sm90EEEEEvNT_6ParamsE --------------------------
	.section	.nv.shared._ZN7cutlass13device_kernelIN5flash19FlashAttnFwdCombineIN4cute5tupleIJNS3_1CILi16EEENS5_ILi64EEEEEELi4ELi256ELi1ELb0ELb0ENS_6half_tEfNS_4arch4Sm90EEEEEvNT_6ParamsE,"aw",@nobits
	.sectionflags	@""
	.align	16
	.zero		1024


//--------------------- .nv.shared._ZN7cutlass13device_kernelIN5flash19FlashAttnFwdCombineIN4cute5tupleIJNS3_1CILi16EEENS5_ILi64EEEEEELi8ELi256ELi1ELb0ELb1ENS_6half_tEfNS_4arch4Sm90EEEEEvNT_6ParamsE --------------------------
	.section	.nv.shared._ZN7cutlass13device_kernelIN5flash19FlashAttnFwdCombineIN4cute5tupleIJNS3_1CILi16EEENS5_ILi64EEEEEELi8ELi256ELi1ELb0ELb1ENS_6half_tEfNS_4arch4Sm90EEEEEvNT_6ParamsE,"aw",@nobits
	.sectionflags	@""
	.align	16
	.zero		1024


//--------------------- .nv.shared._ZN7cutlass13device_kernelIN5flash19FlashAttnFwdCombineIN4cute5tupleIJNS3_1CILi16EEENS5_ILi64EEEEEELi7ELi256ELi1ELb0ELb1ENS_6half_tEfNS_4arch4Sm90EEEEEvNT_6ParamsE --------------------------
	.section	.nv.shared._ZN7cutlass13device_kernelIN5flash19FlashAttnFwdCombineIN4cute5tupleIJNS3_1CILi16EEENS5_ILi64EEEEEELi7ELi256ELi1ELb0ELb1ENS_6half_tEfNS_4arch4Sm90EEEEEvNT_6ParamsE,"aw",@nobits
	.sectionflags	@""
	.align	16
	.zero		1024


//--------------------- .nv.shared._ZN7cutlass13device_kernelIN5flash19FlashAttnFwdCombineIN4cute5tupleIJNS3_1CILi16EEENS5_ILi64EEEEEELi6ELi256ELi1ELb0ELb1ENS_6half_tEfNS_4arch4Sm90EEEEEvNT_6ParamsE --------------------------
	.section	.nv.shared._ZN7cutlass13device_kernelIN5flash19FlashAttnFwdCombineIN4cute5tupleIJNS3_1CILi16EEENS5_ILi64EEEEEELi6ELi256ELi1ELb0ELb1ENS_6half_tEfNS_4arch4Sm90EEEEEvNT_6ParamsE,"aw",@nobits
	.sectionflags	@""
	.align	16
	.zero		1024


//--------------------- .nv.shared._ZN7cutlass13device_kernelIN5flash19FlashAttnFwdCombineIN4cute5tupleIJNS3_1CILi16EEENS5_ILi64EEEEEELi5ELi256ELi1ELb0ELb1ENS_6half_tEfNS_4arch4Sm90EEEEEvNT_6ParamsE --------------------------
	.section	.nv.shared._ZN7cutlass13device_kernelIN5flash19FlashAttnFwdCombineIN4cute5tupleIJNS3_1CILi16EEENS5_ILi64EEEEEELi5ELi256ELi1ELb0ELb1ENS_6half_tEfNS_4arch4Sm90EEEEEvNT_6ParamsE,"aw",@nobits
	.sectionflags	@""
	.align	16
	.zero		1024


//--------------------- .nv.shared._ZN7cutlass13device_kernelIN5flash19FlashAttnFwdCombineIN4cute5tupleIJNS3_1CILi16EEENS5_ILi64EEEEEELi4ELi256ELi1ELb0ELb1ENS_6half_tEfNS_4arch4Sm90EEEEEvNT_6ParamsE --------------------------
	.section	.nv.shared._ZN7cutlass13device_kernelIN5flash19FlashAttnFwdCombineIN4cute5tupleIJNS3_1CILi16EEENS5_ILi64EEEEEELi4ELi256ELi1ELb0ELb1ENS_6half_tEfNS_4arch4Sm90EEEEEvNT_6ParamsE,"aw",@nobits
	.sectionflags	@""
	.align	16
	.zero		1024


//--------------------- .nv.shared._ZN7cutlass13device_kernelIN5flash19FlashAttnFwdCombineIN4cute5tupleIJNS3_1CILi16EEENS5_ILi64EEEEEELi8ELi256ELi1ELb0ELb0ENS_6half_tEfNS_4arch4Sm80EEEEEvNT_6ParamsE --------------------------
	.section	.nv.shared._ZN7cutlass13device_kernelIN5flash19FlashAttnFwdCombineIN4cute5tupleIJNS3_1CILi16EEENS5_ILi64EEEEEELi8ELi256ELi1ELb0ELb0ENS_6half_tEfNS_4arch4Sm80EEEEEvNT_6ParamsE,"aw",@nobits
	.sectionflags	@""
	.align	16
	.zero		1024


//--------------------- .nv.shared._ZN7cutlass13device_kernelIN5flash19FlashAttnFwdCombineIN4cute5tupleIJNS3_1CILi16EEENS5_ILi64EEEEEELi7ELi256ELi1ELb0ELb0ENS_6half_tEfNS_4arch4Sm80EEEEEvNT_6ParamsE --------------------------
	.section	.nv.shared._ZN7cutlass13device_kernelIN5flash19FlashAttnFwdCombineIN4cute5tupleIJNS3_1CILi16EEENS5_ILi64EEEEEELi7ELi256ELi1ELb0ELb0ENS_6half_tEfNS_4arch4Sm80EEEEEvNT_6ParamsE,"aw",@nobits
	.sectionflags	@""
	.align	16
	.zero		1024


//--------------------- .nv.shared._ZN7cutlass13device_kernelIN5flash19FlashAttnFwdCombineIN4cute5tupleIJNS3_1CILi16EEENS5_ILi64EEEEEELi6ELi256ELi1ELb0ELb0ENS_6half_tEfNS_4arch4Sm80EEEEEvNT_6ParamsE --------------------------
	.section	.nv.shared._ZN7cutlass13device_kernelIN5flash19FlashAttnFwdCombineIN4cute5tupleIJNS3_1CILi16EEENS5_ILi64EEEEEELi6ELi256ELi1ELb0ELb0ENS_6half_tEfNS_4arch4Sm80EEEEEvNT_6ParamsE,"aw",@nobits
	.sectionflags	@""
	.align	16
	.zero		1024


//--------------------- .nv.shared._ZN7cutlass13device_kernelIN5flash19FlashAttnFwdCombineIN4cute5tupleIJNS3_1CILi16EEENS5_ILi64EEEEEELi5ELi256ELi1ELb0ELb0ENS_6half_tEfNS_4arch4Sm80EEEEEvNT_6ParamsE --------------------------
	.section	.nv.shared._ZN7cutlass13device_kernelIN5flash19FlashAttnFwdCombineIN4cute5tupleIJNS3_1CILi16EEENS5_ILi64EEEEEELi5ELi256ELi1ELb0ELb0ENS_6half_tEfNS_4arch4Sm80EEEEEvNT_6ParamsE,"aw",@nobits
	.sectionflags	@""
	.align	16
	.zero		1024


//--------------------- .nv.shared._ZN7cutlass13device_kernelIN5flash19FlashAttnFwdCombineIN4cute5tupleIJNS3_1CILi16EEENS5_ILi64EEEEEELi4ELi256ELi1ELb0ELb0ENS_6half_tEfNS_4arch4Sm80EEEEEvNT_6ParamsE --------------------------
	.section	.nv.shared._ZN7cutlass13device_kernelIN5flash19FlashAttnFwdCombineIN4cute5tupleIJNS3_1CILi16EEENS5_ILi64EEEEEELi4ELi256ELi1ELb0ELb0ENS_6half_tEfNS_4arch4Sm80EEEEEvNT_6ParamsE,"aw",@nobits
	.sectionflags	@""
	.align	16
	.zero		1024


//--------------------- .nv.shared._ZN7cutlass13device_kernelIN5flash19FlashAttnFwdCombineIN4cute5tupleIJNS3_1CILi16EEENS5_ILi64EEEEEELi8ELi256ELi1ELb0ELb1ENS_6half_tEfNS_4arch4Sm80EEEEEvNT_6ParamsE --------------------------
	.section	.nv.shared._ZN7cutlass13device_kernelIN5flash19FlashAttnFwdCombineIN4cute5tupleIJNS3_1CILi16EEENS5_ILi64EEEEEELi8ELi256ELi1ELb0ELb1ENS_6half_tEfNS_4arch4Sm80EEEEEvNT_6ParamsE,"aw",@nobits
	.sectionflags	@""
	.align	16
	.zero		1024


//--------------------- .nv.shared._ZN7cutlass13device_kernelIN5flash19FlashAttnFwdCombineIN4cute5tupleIJNS3_1CILi16EEENS5_ILi64EEEEEELi7ELi256ELi1ELb0ELb1ENS_6half_tEfNS_4arch4Sm80EEEEEvNT_6ParamsE --------------------------
	.section	.nv.shared._ZN7cutlass13device_kernelIN5flash19FlashAttnFwdCombineIN4cute5tupleIJNS3_1CILi16EEENS5_ILi64EEEEEELi7ELi256ELi1ELb0ELb1ENS_6half_tEfNS_4arch4Sm80EEEEEvNT_6ParamsE,"aw",@nobits
	.sectionflags	@""
	.align	16
	.zero		1024


//--------------------- .nv.shared._ZN7cutlass13device_kernelIN5flash19FlashAttnFwdCombineIN4cute5tupleIJNS3_1CILi16EEENS5_ILi64EEEEEELi6ELi256ELi1ELb0ELb1ENS_6half_tEfNS_4arch4Sm80EEEEEvNT_6ParamsE --------------------------
	.section	.nv.shared._ZN7cutlass13device_kernelIN5flash19FlashAttnFwdCombineIN4cute5tupleIJNS3_1CILi16EEENS5_ILi64EEEEEELi6ELi256ELi1ELb0ELb1ENS_6half_tEfNS_4arch4Sm80EEEEEvNT_6ParamsE,"aw",@nobits
	.sectionflags	@""
	.align	16
	.zero		1024


//--------------------- .nv.shared._ZN7cutlass13device_kernelIN5flash19FlashAttnFwdCombineIN4cute5tupleIJNS3_1CILi16EEENS5_ILi64EEEEEELi5ELi256ELi1ELb0ELb1ENS_6half_tEfNS_4arch4Sm80EEEEEvNT_6ParamsE --------------------------
	.section	.nv.shared._ZN7cutlass13device_kernelIN5flash19FlashAttnFwdCombineIN4cute5tupleIJNS3_1CILi16EEENS5_ILi64EEEEEELi5ELi256ELi1ELb0ELb1ENS_6half_tEfNS_4arch4Sm80EEEEEvNT_6ParamsE,"aw",@nobits
	.sectionflags	@""
	.align	16
	.zero		1024


//--------------------- .nv.shared._ZN7cutlass13device_kernelIN5flash19FlashAttnFwdCombineIN4cute5tupleIJNS3_1CILi16EEENS5_ILi64EEEEEELi4ELi256ELi1ELb0ELb1ENS_6half_tEfNS_4arch4Sm80EEEEEvNT_6ParamsE --------------------------
	.section	.nv.shared._ZN7cutlass13device_kernelIN5flash19FlashAttnFwdCombineIN4cute5tupleIJNS3_1CILi16EEENS5_ILi64EEEEEELi4ELi256ELi1ELb0ELb1ENS_6half_tEfNS_4arch4Sm80EEEEEvNT_6ParamsE,"aw",@nobits
	.sectionflags	@""
	.align	16
	.zero		1024


//--------------------- .nv.shared._ZN7cutlass13device_kernelIN5flash19FlashAttnFwdCombineIN4cute5tupleIJNS3_1CILi8EEENS5_ILi128EEEEEELi8ELi256ELi1ELb0ELb0EffNS_4arch4Sm90EEEEEvNT_6ParamsE --------------------------
	.section	.nv.shared._ZN7cutlass13device_kernelIN5flash19FlashAttnFwdCombineIN4cute5tupleIJNS3_1CILi8EEENS5_ILi128EEEEEELi8ELi256ELi1ELb0ELb0EffNS_4arch4Sm90EEEEEvNT_6ParamsE,"aw",@nobits
	.sectionflags	@""
	.align	16
	.zero		1024


//--------------------- .nv.shared._ZN7cutlass13device_kernelIN5flash19FlashAttnFwdCombineIN4cute5tupleIJNS3_1CILi8EEENS5_ILi128EEEEEELi7ELi256ELi1ELb0ELb0EffNS_4arch4Sm90EEEEEvNT_6ParamsE --------------------------
	.section	.nv.shared._ZN7cutlass13device_kernelIN5flash19FlashAttnFwdCombineIN4cute5tupleIJNS3_1CILi8EEENS5_ILi128EEEEEELi7ELi256ELi1ELb0ELb0EffNS_4arch4Sm90EEEEEvNT_6ParamsE,"aw",@nobits
	.sectionflags	@""
	.align	16
	.zero		1024


//--------------------- .nv.shared._ZN7cutlass13device_kernelIN5flash19FlashAttnFwdCombineIN4cute5tupleIJNS3_1CILi8EEENS5_ILi128EEEEEELi6ELi256ELi1ELb0ELb0EffNS_4arch4Sm90EEEEEvNT_6ParamsE --------------------------
	.section	.nv.shared._ZN7cutlass13device_kernelIN5flash19FlashAttnFwdCombineIN4cute5tupleIJNS3_1CILi8EEENS5_ILi128EEEEEELi6ELi256ELi1ELb0ELb0EffNS_4arch4Sm90EEEEEvNT_6ParamsE,"aw",@nobits
	.sectionflags	@""
	.align	16
	.zero		1024


//--------------------- .nv.shared._ZN7cutlass13device_kernelIN5flash19FlashAttnFwdCombineIN4cute5tupleIJNS3_1CILi8EEENS5_ILi128EEEEEELi5ELi256ELi1ELb0ELb0EffNS_4arch4Sm90EEEEEvNT_6ParamsE --------------------------
	.section	.nv.shared._ZN7cutlass13device_kernelIN5flash19FlashAttnFwdCombineIN4cute5tupleIJNS3_1CILi8EEENS5_ILi128EEEEEELi5ELi256ELi1ELb0ELb0EffNS_4arch4Sm90EEEEEvNT_6ParamsE,"aw",@nobits
	.sectionflags	@""
	.align	16
	.zero		1024


//--------------------- .nv.shared._ZN7cutlass13device_kernelIN5flash19FlashAttnFwdCombineIN4cute5tupleIJNS3_1CILi8EEENS5_ILi128EEEEEELi8ELi256ELi1ELb0ELb1EffNS_4arch4Sm90EEEEEvNT_6ParamsE --------------------------
	.section	.nv.shared._ZN7cutlass13device_kernelIN5flash19FlashAttnFwdCombineIN4cute5tupleIJNS3_1CILi8EEENS5_ILi128EEEEEELi8ELi256ELi1ELb0ELb1EffNS_4arch4Sm90EEEEEvNT_6ParamsE,"aw",@nobits
	.sectionflags	@""
	.align	16
	.zero		1024


//--------------------- .nv.shared._ZN7cutlass13device_kernelIN5flash19FlashAttnFwdCombineIN4cute5tupleIJNS3_1CILi8EEENS5_ILi128EEEEEELi7ELi256ELi1ELb0ELb1EffNS_4arch4Sm90EEEEEvNT_6ParamsE --------------------------
	.section	.nv.shared._ZN7cutlass13device_kernelIN5flash19FlashAttnFwdCombineIN4cute5tupleIJNS3_1CILi8EEENS5_ILi128EEEEEELi7ELi256ELi1ELb0ELb1EffNS_4arch4Sm90EEEEEvNT_6ParamsE,"aw",@nobits
	.sectionflags	@""
	.align	16
	.zero		1024


//--------------------- .nv.shared._ZN7cutlass13device_kernelIN5flash19FlashAttnFwdCombineIN4cute5tupleIJNS3_1CILi8EEENS5_ILi128EEEEEELi6ELi256ELi1ELb0ELb1EffNS_4arch4Sm90EEEEEvNT_6ParamsE --------------------------
	.section	.nv.shared._ZN7cutlass13device_kernelIN5flash19FlashAttnFwdCombineIN4cute5tupleIJNS3_1CILi8EEENS5_ILi128EEEEEELi6ELi256ELi1ELb0ELb1EffNS_4arch4Sm90EEEEEvNT_6ParamsE,"aw",@nobits
	.sectionflags	@""
	.align	16
	.zero		1024


//--------------------- .nv.shared._ZN7cutlass13device_kernelIN5flash19FlashAttnFwdCombineIN4cute5tupleIJNS3_1CILi8EEENS5_ILi128EEEEEELi5ELi256ELi1ELb0ELb1EffNS_4arch4Sm90EEEEEvNT_6ParamsE --------------------------
	.section	.nv.shared._ZN7cutlass13device_kernelIN5flash19FlashAttnFwdCombineIN4cute5tupleIJNS3_1CILi8EEENS5_ILi128EEEEEELi5ELi256ELi1ELb0ELb1EffNS_4arch4Sm90EEEEEvNT_6ParamsE,"aw",@nobits
	.sectionflags	@""
	.align	16
	.zero		1024


//--------------------- .nv.shared._ZN7cutlass13device_kernelIN5flash19FlashAttnFwdCombineIN4cute5tupleIJNS3_1CILi8EEENS5_ILi128EEEEEELi8ELi256ELi1ELb0ELb0EffNS_4arch4Sm80EEEEEvNT_6ParamsE --------------------------
	.section	.nv.shared._ZN7cutlass13device_kernelIN5flash19FlashAttnFwdCombineIN4cute5tupleIJNS3_1CILi8EEENS5_ILi128EEEEEELi8ELi256ELi1ELb0ELb0EffNS_4arch4Sm80EEEEEvNT_6ParamsE,"aw",@nobits
	.sectionflags	@""
	.align	16
	.zero		1024


//--------------------- .nv.shared._ZN7cutlass13device_kernelIN5flash19FlashAttnFwdCombineIN4cute5tupleIJNS3_1CILi8EEENS5_ILi128EEEEEELi7ELi256ELi1ELb0ELb0EffNS_4arch4Sm80EEEEEvNT_6ParamsE --------------------------
	.section	.nv.shared._ZN7cutlass13device_kernelIN5flash19FlashAttnFwdCombineIN4cute5tupleIJNS3_1CILi8EEENS5_ILi128EEEEEELi7ELi256ELi1ELb0ELb0EffNS_4arch4Sm80EEEEEvNT_6ParamsE,"aw",@nobits
	.sectionflags	@""
	.align	16
	.zero		1024


//--------------------- .nv.shared._ZN7cutlass13device_kernelIN5flash19FlashAttnFwdCombineIN4cute5tupleIJNS3_1CILi8EEENS5_ILi128EEEEEELi6ELi256ELi1ELb0ELb0EffNS_4arch4Sm80EEEEEvNT_6ParamsE --------------------------
	.section	.nv.shared._ZN7cutlass13device_kernelIN5flash19FlashAttnFwdCombineIN4cute5tupleIJNS3_1CILi8EEENS5_ILi128EEEEEELi6ELi256ELi1ELb0ELb0EffNS_4arch4Sm80EEEEEvNT_6ParamsE,"aw",@nobits
	.sectionflags	@""
	.align	16
	.zero		1024


//--------------------- .nv.shared._ZN7cutlass13device_kernelIN5flash19FlashAttnFwdCombineIN4cute5tupleIJNS3_1CILi8EEENS5_ILi128EEEEEELi5ELi256ELi1ELb0ELb0EffNS_4arch4Sm80EEEEEvNT_6ParamsE --------------------------
	.section	.nv.shared._ZN7cutlass13device_kernelIN5flash19FlashAttnFwdCombineIN4cute5tupleIJNS3_1CILi8EEENS5_ILi128EEEEEELi5ELi256ELi1ELb0ELb0EffNS_4arch4Sm80EEEEEvNT_6ParamsE,"aw",@nobits
	.sectionflags	@""
	.align	16
	.zero		1024


//--------------------- .nv.shared._ZN7cutlass13device_kernelIN5flash19FlashAttnFwdCombineIN4cute5tupleIJNS3_1CILi8EEENS5_ILi128EEEEEELi8ELi256ELi1ELb0ELb1EffNS_4arch4Sm80EEEEEvNT_6ParamsE --------------------------
	.section	.nv.shared._ZN7cutlass13device_kernelIN5flash19FlashAttnFwdCombineIN4cute5tupleIJNS3_1CILi8EEENS5_ILi128EEEEEELi8ELi256ELi1ELb0ELb1EffNS_4arch4Sm80EEEEEvNT_6ParamsE,"aw",@nobits
	.sectionflags	@""
	.align	16
	.zero		1024


//--------------------- .nv.shared._ZN7cutlass13device_kernelIN5flash19FlashAttnFwdCombineIN4cute5tupleIJNS3_1CILi8EEENS5_ILi128EEEEEELi7ELi256ELi1ELb0ELb1EffNS_4arch4Sm80EEEEEvNT_6ParamsE --------------------------
	.section	.nv.shared._ZN7cutlass13device_kernelIN5flash19FlashAttnFwdCombineIN4cute5tupleIJNS3_1CILi8EEENS5_ILi128EEEEEELi7ELi256ELi1ELb0ELb1EffNS_4arch4Sm80EEEEEvNT_6ParamsE,"aw",@nobits
	.sectionflags	@""
	.align	16
	.zero		1024


//--------------------- .nv.shared._ZN7cutlass13device_kernelIN5flash19FlashAttnFwdCombineIN4cute5tupleIJNS3_1CILi8EEENS5_ILi128EEEEEELi6ELi256ELi1ELb0ELb1EffNS_4arch4Sm80EEEEEvNT_6ParamsE --------------------------
	.section	.nv.shared._ZN7cutlass13device_kernelIN5flash19FlashAttnFwdCombineIN4cute5tupleIJNS3_1CILi8EEENS5_ILi128EEEEEELi6ELi256ELi1ELb0ELb1EffNS_4arch4Sm80EEEEEvNT_6ParamsE,"aw",@nobits
	.sectionflags	@""
	.align	16
	.zero		1024


//--------------------- .nv.shared._ZN7cutlass13device_kernelIN5flash19FlashAttnFwdCombineIN4cute5tupleIJNS3_1CILi8EEENS5_ILi128EEEEEELi5ELi256ELi1ELb0ELb1EffNS_4arch4Sm80EEEEEvNT_6ParamsE --------------------------
	.section	.nv.shared._ZN7cutlass13device_kernelIN5flash19FlashAttnFwdCombineIN4cute5tupleIJNS3_1CILi8EEENS5_ILi128EEEEEELi5ELi256ELi1ELb0ELb1EffNS_4arch4Sm80EEEEEvNT_6ParamsE,"aw",@nobits
	.sectionflags	@""
	.align	16
	.zero		1024


//--------------------- .nv.shared._ZN7cutlass13device_kernelIN5flash19FlashAttnFwdCombineIN4cute5tupleIJNS3_1CILi16EEENS5_ILi64EEEEEELi8ELi256ELi1ELb0ELb0EffNS_4arch4Sm90EEEEEvNT_6ParamsE --------------------------
	.section	.nv.shared._ZN7cutlass13device_kernelIN5flash19FlashAttnFwdCombineIN4cute5tupleIJNS3_1CILi16EEENS5_ILi64EEEEEELi8ELi256ELi1ELb0ELb0EffNS_4arch4Sm90EEEEEvNT_6ParamsE,"aw",@nobits
	.sectionflags	@""
	.align	16
	.zero		1024


//--------------------- .nv.shared._ZN7cutlass13device_kernelIN5flash19FlashAttnFwdCombineIN4cute5tupleIJNS3_1CILi16EEENS5_ILi64EEEEEELi7ELi256ELi1ELb0ELb0EffNS_4arch4Sm90EEEEEvNT_6ParamsE --------------------------
	.section	.nv.shared._ZN7cutlass13device_kernelIN5flash19FlashAttnFwdCombineIN4cute5tupleIJNS3_1CILi16EEENS5_ILi64EEEEEELi7ELi256ELi1ELb0ELb0EffNS_4arch4Sm90EEEEEvNT_6ParamsE,"aw",@nobits
	.sectionflags	@""
	.align	16
	.zero		1024


//--------------------- .nv.shared._ZN7cutlass13device_kernelIN5flash19FlashAttnFwdCombineIN4cute5tupleIJNS3_1CILi16EEENS5_ILi64EEEEEELi6ELi256ELi1ELb0ELb0EffNS_4arch4Sm90EEEEEvNT_6ParamsE --------------------------
	.section	.nv.shared._ZN7cutlass13device_kernelIN5flash19FlashAttnFwdCombineIN4cute5tupleIJNS3_1CILi16EEENS5_ILi64EEEEEELi6ELi256ELi1ELb0ELb0EffNS_4arch4Sm90EEEEEvNT_6ParamsE,"aw",@nobits
	.sectionflags	@""
	.align	16
	.zero		1024


//--------------------- .nv.shared._ZN7cutlass13device_kernelIN5flash19FlashAttnFwdCombineIN4cute5tupleIJNS3_1CILi16EEENS5_ILi64EEEEEELi5ELi256ELi1ELb0ELb0EffNS_4arch4Sm90EEEEEvNT_6ParamsE --------------------------
	.section	.nv.shared._ZN7cutlass13device_kernelIN5flash19FlashAttnFwdCombineIN4cute5tupleIJNS3_1CILi16EEENS5_ILi64EEEEEELi5ELi256ELi1ELb0ELb0EffNS_4arch4Sm90EEEEEvNT_6ParamsE,"aw",@nobits
	.sectionflags	@""
	.align	16
	.zero		1024


//--------------------- .nv.shared._ZN7cutlass13device_kernelIN5flash19FlashAttnFwdCombineIN4cute5tupleIJNS3_1CILi16EEENS5_ILi64EEEEEELi4ELi256ELi1ELb0ELb0EffNS_4arch4Sm90EEEEEvNT_6ParamsE --------------------------
	.section	.nv.shared._ZN7cutlass13device_kernelIN5flash19FlashAttnFwdCombineIN4cute5tupleIJNS3_1CILi16EEENS5_ILi64EEEEEELi4ELi256ELi1ELb0ELb0EffNS_4arch4Sm90EEEEEvNT_6ParamsE,"aw",@nobits
	.sectionflags	@""
	.align	16
	.zero		1024


//--------------------- .nv.shared._ZN7cutlass13device_kernelIN5flash19FlashAttnFwdCombineIN4cute5tupleIJNS3_1CILi16EEENS5_ILi64EEEEEELi8ELi256ELi1ELb0ELb1EffNS_4arch4Sm90EEEEEvNT_6ParamsE --------------------------
	.section	.nv.shared._ZN7cutlass13device_kernelIN5flash19FlashAttnFwdCombineIN4cute5tupleIJNS3_1CILi16EEENS5_ILi64EEEEEELi8ELi256ELi1ELb0ELb1EffNS_4arch4Sm90EEEEEvNT_6ParamsE,"aw",@nobits
	.sectionflags	@""
	.align	16
	.zero		1024


//--------------------- .nv.shared._ZN7cutlass13device_kernelIN5flash19FlashAttnFwdCombineIN4cute5tupleIJNS3_1CILi16EEENS5_ILi64EEEEEELi7ELi256ELi1ELb0ELb1EffNS_4arch4Sm90EEEEEvNT_6ParamsE --------------------------
	.section	.nv.shared._ZN7cutlass13device_kernelIN5flash19FlashAttnFwdCombineIN4cute5tupleIJNS3_1CILi16EEENS5_ILi64EEEEEELi7ELi256ELi1ELb0ELb1EffNS_4arch4Sm90EEEEEvNT_6ParamsE,"aw",@nobits
	.sectionflags	@""
	.align	16
	.zero		1024


//--------------------- .nv.shared._ZN7cutlass13device_kernelIN5flash19FlashAttnFwdCombineIN4cute5tupleIJNS3_1CILi16EEENS5_ILi64EEEEEELi6ELi256ELi1ELb0ELb1EffNS_4arch4Sm90EEEEEvNT_6ParamsE --------------------------
	.section	.nv.shared._ZN7cutlass13device_kernelIN5flash19FlashAttnFwdCombineIN4cute5tupleIJNS3_1CILi16EEENS5_ILi64EEEEEELi6ELi256ELi1ELb0ELb1EffNS_4arch4Sm90EEEEEvNT_6ParamsE,"aw",@nobits
	.sectionflags	@""
	.align	16
	.zero		1024


//--------------------- .nv.shared._ZN7cutlass13device_kernelIN5flash19FlashAttnFwdCombineIN4cute5tupleIJNS3_1CILi16EEENS5_ILi64EEEEEELi5ELi256ELi1ELb0ELb1EffNS_4arch4Sm90EEEEEvNT_6ParamsE --------------------------
	.section	.nv.shared._ZN7cutlass13device_kernelIN5flash19FlashAttnFwdCombineIN4cute5tupleIJNS3_1CILi16EEENS5_ILi64EEEEEELi5ELi256ELi1ELb0ELb1EffNS_4arch4Sm90EEEEEvNT_6ParamsE,"aw",@nobits
	.sectionflags	@""
	.align	16
	.zero		1024


//--------------------- .nv.shared._ZN7cutlass13device_kernelIN5flash19FlashAttnFwdCombineIN4cute5tupleIJNS3_1CILi16EEENS5_ILi64EEEEEELi4ELi256ELi1ELb0ELb1EffNS_4arch4Sm90EEEEEvNT_6ParamsE --------------------------
	.section	.nv.shared._ZN7cutlass13device_kernelIN5flash19FlashAttnFwdCombineIN4cute5tupleIJNS3_1CILi16EEENS5_ILi64EEEEEELi4ELi256ELi1ELb0ELb1EffNS_4arch4Sm90EEEEEvNT_6ParamsE,"aw",@nobits
	.sectionflags	@""
	.align	16
	.zero		1024


//--------------------- .nv.shared._ZN7cutlass13device_kernelIN5flash19FlashAttnFwdCombineIN4cute5tupleIJNS3_1CILi16EEENS5_ILi64EEEEEELi8ELi256ELi1ELb0ELb0EffNS_4arch4Sm80EEEEEvNT_6ParamsE --------------------------
	.section	.nv.shared._ZN7cutlass13device_kernelIN5flash19FlashAttnFwdCombineIN4cute5tupleIJNS3_1CILi16EEENS5_ILi64EEEEEELi8ELi256ELi1ELb0ELb0EffNS_4arch4Sm80EEEEEvNT_6ParamsE,"aw",@nobits
	.sectionflags	@""
	.align	16
	.zero		1024


//--------------------- .nv.shared._ZN7cutlass13device_kernelIN5flash19FlashAttnFwdCombineIN4cute5tupleIJNS3_1CILi16EEENS5_ILi64EEEEEELi7ELi256ELi1ELb0ELb0EffNS_4arch4Sm80EEEEEvNT_6ParamsE --------------------------
	.section	.nv.shared._ZN7cutlass13device_kernelIN5flash19FlashAttnFwdCombineIN4cute5tupleIJNS3_1CILi16EEENS5_ILi64EEEEEELi7ELi256ELi1ELb0ELb0EffNS_4arch4Sm80EEEEEvNT_6ParamsE,"aw",@nobits
	.sectionflags	@""
	.align	16
	.zero		1024


//--------------------- .nv.shared._ZN7cutlass13device_kernelIN5flash19FlashAttnFwdCombineIN4cute5tupleIJNS3_1CILi16EEENS5_ILi64EEEEEELi6ELi256ELi1ELb0ELb0EffNS_4arch4Sm80EEEEEvNT_6ParamsE --------------------------
	.section	.nv.shared._ZN7cutlass13device_kernelIN5flash19FlashAttnFwdCombineIN4cute5tupleIJNS3_1CILi16EEENS5_ILi64EEEEEELi6ELi256ELi1ELb0ELb0EffNS_4arch4Sm80EEEEEvNT_6ParamsE,"aw",@nobits
	.sectionflags	@""
	.align	16
	.zero		1024


//--------------------- .nv.shared._ZN7cutlass13device_kernelIN5flash19FlashAttnFwdCombineIN4cute5tupleIJNS3_1CILi16EEENS5_ILi64EEEEEELi5ELi256ELi1ELb0ELb0EffNS_4arch4Sm80EEEEEvNT_6ParamsE --------------------------
	.section	.nv.shared._ZN7cutlass13device_kernelIN5flash19FlashAttnFwdCombineIN4cute5tupleIJNS3_1CILi16EEENS5_ILi64EEEEEELi5ELi256ELi1ELb0ELb0EffNS_4arch4Sm80EEEEEvNT_6ParamsE,"aw",@nobits
	.sectionflags	@""
	.align	16
	.zero		1024


//--------------------- .nv.shared._ZN7cutlass13device_kernelIN5flash19FlashAttnFwdCombineIN4cute5tupleIJNS3_1CILi16EEENS5_ILi64EEEEEELi4ELi256ELi1ELb0ELb0EffNS_4arch4Sm80EEEEEvNT_6ParamsE --------------------------
	.section	.nv.shared._ZN7cutlass13device_kernelIN5flash19FlashAttnFwdCombineIN4cute5tupleIJNS3_1CILi16EEENS5_ILi64EEEEEELi4ELi256ELi1ELb0ELb0EffNS_4arch4Sm80EEEEEvNT_6ParamsE,"aw",@nobits
	.sectionflags	@""
	.align	16
	.zero		1024


//--------------------- .nv.shared._ZN7cutlass13device_kernelIN5flash19FlashAttnFwdCombineIN4cute5tupleIJNS3_1CILi16EEENS5_ILi64EEEEEELi8ELi256ELi1ELb0ELb1EffNS_4arch4Sm80EEEEEvNT_6ParamsE --------------------------
	.section	.nv.shared._ZN7cutlass13device_kernelIN5flash19FlashAttnFwdCombineIN4cute5tupleIJNS3_1CILi16EEENS5_ILi64EEEEEELi8ELi256ELi1ELb0ELb1EffNS_4arch4Sm80EEEEEvNT_6ParamsE,"aw",@nobits
	.sectionflags	@""
	.align	16
	.zero		1024


//--------------------- .nv.shared._ZN7cutlass13device_kernelIN5flash19FlashAttnFwdCombineIN4cute5tupleIJNS3_1CILi16EEENS5_ILi64EEEEEELi7ELi256ELi1ELb0ELb1EffNS_4arch4Sm80EEEEEvNT_6ParamsE --------------------------
	.section	.nv.shared._ZN7cutlass13device_kernelIN5flash19FlashAttnFwdCombineIN4cute5tupleIJNS3_1CILi16EEENS5_ILi64EEEEEELi7ELi256ELi1ELb0ELb1EffNS_4arch4Sm80EEEEEvNT_6ParamsE,"aw",@nobits
	.sectionflags	@""
	.align	16
	.zero		1024


//--------------------- .nv.shared._ZN7cutlass13device_kernelIN5flash19FlashAttnFwdCombineIN4cute5tupleIJNS3_1CILi16EEENS5_ILi64EEEEEELi6ELi256ELi1ELb0ELb1EffNS_4arch4Sm80EEEEEvNT_6ParamsE --------------------------
	.section	.nv.shared._ZN7cutlass13device_kernelIN5flash19FlashAttnFwdCombineIN4cute5tupleIJNS3_1CILi16EEENS5_ILi64EEEEEELi6ELi256ELi1ELb0ELb1EffNS_4arch4Sm80EEEEEvNT_6ParamsE,"aw",@nobits
	.sectionflags	@""
	.align	16
	.zero		1024


//--------------------- .nv.shared._ZN7cutlass13device_kernelIN5flash19FlashAttnFwdCombineIN4cute5tupleIJNS3_1CILi16EEENS5_ILi64EEEEEELi5ELi256ELi1ELb0ELb1EffNS_4arch4Sm80EEEEEvNT_6ParamsE --------------------------
	.section	.nv.shared._ZN7cutlass13device_kernelIN5flash19FlashAttnFwdCombineIN4cute5tupleIJNS3_1CILi16EEENS5_ILi64EEEEEELi5ELi256ELi1ELb0ELb1EffNS_4arch4Sm80EEEEEvNT_6ParamsE,"aw",@nobits
	.sectionflags	@""
	.align	16
	.zero		1024


//--------------------- .nv.shared._ZN7cutlass13device_kernelIN5flash19FlashAttnFwdCombineIN4cute5tupleIJNS3_1CILi16EEENS5_ILi64EEEEEELi4ELi256ELi1ELb0ELb1EffNS_4arch4Sm80EEEEEvNT_6ParamsE --------------------------
	.section	.nv.shared._ZN7cutlass13device_kernelIN5flash19FlashAttnFwdCombineIN4cute5tupleIJNS3_1CILi16EEENS5_ILi64EEEEEELi4ELi256ELi1ELb0ELb1EffNS_4arch4Sm80EEEEEvNT_6ParamsE,"aw",@nobits
	.sectionflags	@""
	.align	16
	.zero		1024


//--------------------- .nv.constant0._ZN7cutlass13device_kernelIN5flash19FlashAttnFwdCombineIN4cute5tupleIJNS3_1CILi8EEENS5_ILi128EEEEEELi8ELi256ELi1ELb0ELb0ENS_10bfloat16_tEfNS_4arch4Sm90EEEEEvNT_6ParamsE --------------------------
	.section	.nv.constant0._ZN7cutlass13device_kernelIN5flash19FlashAttnFwdCombineIN4cute5tupleIJNS3_1CILi8EEENS5_ILi128EEEEEELi8ELi256ELi1ELb0ELb0ENS_10bfloat16_tEfNS_4arch4Sm90EEEEEvNT_6ParamsE,"a",@progbits
	.sectionflags	@""
	.align	4
.nv.constant0._ZN7cutlass13device_kernelIN5flash19FlashAttnFwdCombineIN4cute5tupleIJNS3_1CILi8EEENS5_ILi128EEEEEELi8ELi256ELi1ELb0ELb0ENS_10bfloat16_tEfNS_4arch4Sm90EEEEEvNT_6ParamsE:
	.zero		1128


//--------------------- .nv.constant0._ZN7cutlass13device_kernelIN5flash19FlashAttnFwdCombineIN4cute5tupleIJNS3_1CILi8EEENS5_ILi128EEEEEELi7ELi256ELi1ELb0ELb0ENS_10bfloat16_tEfNS_4arch4Sm90EEEEEvNT_6ParamsE --------------------------
	.section	.nv.constant0._ZN7cutlass13device_kernelIN5flash19FlashAttnFwdCombineIN4cute5tupleIJNS3_1CILi8EEENS5_ILi128EEEEEELi7ELi256ELi1ELb0ELb0ENS_10bfloat16_tEfNS_4arch4Sm90EEEEEvNT_6ParamsE,"a",@progbits
	.sectionflags	@""
	.align	4
.nv.constant0._ZN7cutlass13device_kernelIN5flash19FlashAttnFwdCombineIN4cute5tupleIJNS3_1CILi8EEENS5_ILi128EEEEEELi7ELi256ELi1ELb0ELb0ENS_10bfloat16_tEfNS_4arch4Sm90EEEEEvNT_6ParamsE:
	.zero		1128


//--------------------- .nv.constant0._ZN7cutlass13device_kernelIN5flash19FlashAttnFwdCombineIN4cute5tupleIJNS3_1CILi8EEENS5_ILi128EEEEEELi6ELi256ELi1ELb0ELb0ENS_10bfloat16_tEfNS_4arch4Sm90EEEEEvNT_6ParamsE --------------------------
	.section	.nv.constant0._ZN7cutlass13device_kernelIN5flash19FlashAttnFwdCombineIN4cute5tupleIJNS3_1CILi8EEENS5_ILi128EEEEEELi6ELi256ELi1ELb0ELb0ENS_10bfloat16_tEfNS_4arch4Sm90EEEEEvNT_6ParamsE,"a",@progbits
	.sectionflags	@""
	.align	4
.nv.constant0._ZN7cutlass13device_kernelIN5flash19FlashAttnFwdCombineIN4cute5tupleIJNS3_1CILi8EEENS5_ILi128EEEEEELi6ELi256ELi1ELb0ELb0ENS_10bfloat16_tEfNS_4arch4Sm90EEEEEvNT_6ParamsE:
	.zero		1128


//--------------------- .nv.constant0._ZN7cutlass13device_kernelIN5flash19FlashAttnFwdCombineIN4cute5tupleIJNS3_1CILi8EEENS5_ILi128EEEEEELi5ELi256ELi1ELb0ELb0ENS_10bfloat16_tEfNS_4arch4Sm90EEEEEvNT_6ParamsE --------------------------
	.section	.nv.constant0._ZN7cutlass13device_kernelIN5flash19FlashAttnFwdCombineIN4cute5tupleIJNS3_1CILi8EEENS5_ILi128EEEEEELi5ELi256ELi1ELb0ELb0ENS_10bfloat16_tEfNS_4arch4Sm90EEEEEvNT_6ParamsE,"a",@progbits
	.sectionflags	@""
	.align	4
.nv.constant0._ZN7cutlass13device_kernelIN5flash19FlashAttnFwdCombineIN4cute5tupleIJNS3_1CILi8EEENS5_ILi128EEEEEELi5ELi256ELi1ELb0ELb0ENS_10bfloat16_tEfNS_4arch4Sm90EEEEEvNT_6ParamsE:
	.zero		1128


//--------------------- .nv.constant0._ZN7cutlass13device_kernelIN5flash19FlashAttnFwdCombineIN4cute5tupleIJNS3_1CILi8EEENS5_ILi128EEEEEELi8ELi256ELi1ELb0ELb1ENS_10bfloat16_tEfNS_4arch4Sm90EEEEEvNT_6ParamsE --------------------------
	.section	.nv.constant0._ZN7cutlass13device_kernelIN5flash19FlashAttnFwdCombineIN4cute5tupleIJNS3_1CILi8EEENS5_ILi128EEEEEELi8ELi256ELi1ELb0ELb1ENS_10bfloat16_tEfNS_4arch4Sm90EEEEEvNT_6ParamsE,"a",@progbits
	.sectionflags	@""
	.align	4
.nv.constant0._ZN7cutlass13device_kernelIN5flash19FlashAttnFwdCombineIN4cute5tupleIJNS3_1CILi8EEENS5_ILi128EEEEEELi8ELi256ELi1ELb0ELb1ENS_10bfloat16_tEfNS_4arch4Sm90EEEEEvNT_6ParamsE:
	.zero		1128


//--------------------- .nv.constant0._ZN7cutlass13device_kernelIN5flash19FlashAttnFwdCombineIN4cute5tupleIJNS3_1CILi8EEENS5_ILi128EEEEEELi7ELi256ELi1ELb0ELb1ENS_10bfloat16_tEfNS_4arch4Sm90EEEEEvNT_6ParamsE --------------------------
	.section	.nv.constant0._ZN7cutlass13device_kernelIN5flash19FlashAttnFwdCombineIN4cute5tupleIJNS3_1CILi8EEENS5_ILi128EEEEEELi7ELi256ELi1ELb0ELb1ENS_10bfloat16_tEfNS_4arch4Sm90EEEEEvNT_6ParamsE,"a",@progbits
	.sectionflags	@""
	.align	4
.nv.constant0._ZN7cutlass13device_kernelIN5flash19FlashAttnFwdCombineIN4cute5tupleIJNS3_1CILi8EEENS5_ILi128EEEEEELi7ELi256ELi1ELb0ELb1ENS_10bfloat16_tEfNS_4arch4Sm90EEEEEvNT_6ParamsE:
	.zero		1128


//--------------------- .nv.constant0._ZN7cutlass13device_kernelIN5flash19FlashAttnFwdCombineIN4cute5tupleIJNS3_1CILi8EEENS5_ILi128EEEEEELi6ELi256ELi1ELb0ELb1ENS_10bfloat16_tEfNS_4arch4Sm90EEEEEvNT_6ParamsE --------------------------
	.section	.nv.constant0._ZN7cutlass13device_kernelIN5flash19FlashAttnFwdCombineIN4cute5tupleIJNS3_1CILi8EEENS5_ILi128EEEEEELi6ELi256ELi1ELb0ELb1ENS_10bfloat16_tEfNS_4arch4Sm90EEEEEvNT_6ParamsE,"a",@progbits
	.sectionflags	@""
	.align	4
.nv.constant0._ZN7cutlass13device_kernelIN5flash19FlashAttnFwdCombineIN4cute5tupleIJNS3_1CILi8EEENS5_ILi128EEEEEELi6ELi256ELi1ELb0ELb1ENS_10bfloat16_tEfNS_4arch4Sm90EEEEEvNT_6ParamsE:
	.zero		1128


//--------------------- .nv.constant0._ZN7cutlass13device_kernelIN5flash19FlashAttnFwdCombineIN4cute5tupleIJNS3_1CILi8EEENS5_ILi128EEEEEELi5ELi256ELi1ELb0ELb1ENS_10bfloat16_tEfNS_4arch4Sm90EEEEEvNT_6ParamsE --------------------------
	.section	.nv.constant0._ZN7cutlass13device_kernelIN5flash19FlashAttnFwdCombineIN4cute5tupleIJNS3_1CILi8EEENS5_ILi128EEEEEELi5ELi256ELi1ELb0ELb1ENS_10bfloat16_tEfNS_4arch4Sm90EEEEEvNT_6ParamsE,"a",@progbits
	.sectionflags	@""
	.align	4
.nv.constant0._ZN7cutlass13device_kernelIN5flash19FlashAttnFwdCombineIN4cute5tupleIJNS3_1CILi8EEENS5_ILi128EEEEEELi5ELi256ELi1ELb0ELb1ENS_10bfloat16_tEfNS_4arch4Sm90EEEEEvNT_6ParamsE:
	.zero		1128


//--------------------- .nv.constant0._ZN7cutlass13device_kernelIN5flash19FlashAttnFwdCombineIN4cute5tupleIJNS3_1CILi8EEENS5_ILi128EEEEEELi8ELi256ELi1ELb0ELb0ENS_10bfloat16_tEfNS_4arch4Sm80EEEEEvNT_6ParamsE --------------------------
	.section	.nv.constant0._ZN7cutlass13device_kernelIN5flash19FlashAttnFwdCombineIN4cute5tupleIJNS3_1CILi8EEENS5_ILi128EEEEEELi8ELi256ELi1ELb0ELb0ENS_10bfloat16_tEfNS_4arch4Sm80EEEEEvNT_6ParamsE,"a",@progbits
	.sectionflags	@""
	.align	4
.nv.constant0._ZN7cutlass13device_kernelIN5flash19FlashAttnFwdCombineIN4cute5tupleIJNS3_1CILi8EEENS5_ILi128EEEEEELi8ELi256ELi1ELb0ELb0ENS_10bfloat16_tEfNS_4arch4Sm80EEEEEvNT_6ParamsE:
	.zero		1128


//--------------------- .nv.constant0._ZN7cutlass13device_kernelIN5flash19FlashAttnFwdCombineIN4cute5tupleIJNS3_1CILi8EEENS5_ILi128EEEEEELi7ELi256ELi1ELb0ELb0ENS_10bfloat16_tEfNS_4arch4Sm80EEEEEvNT_6ParamsE --------------------------
	.section	.nv.constant0._ZN7cutlass13device_kernelIN5flash19FlashAttnFwdCombineIN4cute5tupleIJNS3_1CILi8EEENS5_ILi128EEEEEELi7ELi256ELi1ELb0ELb0ENS_10bfloat16_tEfNS_4arch4Sm80EEEEEvNT_6ParamsE,"a",@progbits
	.sectionflags	@""
	.align	4
.nv.constant0._ZN7cutlass13device_kernelIN5flash19FlashAttnFwdCombineIN4cute5tupleIJNS3_1CILi8EEENS5_ILi128EEEEEELi7ELi256ELi1ELb0ELb0ENS_10bfloat16_tEfNS_4arch4Sm80EEEEEvNT_6ParamsE:
	.zero		1128


//--------------------- .nv.constant0._ZN7cutlass13device_kernelIN5flash19FlashAttnFwdCombineIN4cute5tupleIJNS3_1CILi8EEENS5_ILi128EEEEEELi6ELi256ELi1ELb0ELb0ENS_10bfloat16_tEfNS_4arch4Sm80EEEEEvNT_6ParamsE --------------------------
	.section	.nv.constant0._ZN7cutlass13device_kernelIN5flash19FlashAttnFwdCombineIN4cute5tupleIJNS3_1CILi8EEENS5_ILi128EEEEEELi6ELi256ELi1ELb0ELb0ENS_10bfloat16_tEfNS_4arch4Sm80EEEEEvNT_6ParamsE,"a",@progbits
	.sectionflags	@""
	.align	4
.nv.constant0._ZN7cutlass13device_kernelIN5flash19FlashAttnFwdCombineIN4cute5tupleIJNS3_1CILi8EEENS5_ILi128EEEEEELi6ELi256ELi1ELb0ELb0ENS_10bfloat16_tEfNS_4arch4Sm80EEEEEvNT_6ParamsE:
	.zero		1128


//--------------------- .nv.constant0._ZN7cutlass13device_kernelIN5flash19FlashAttnFwdCombineIN4cute5tupleIJNS3_1CILi8EEENS5_ILi128EEEEEELi5ELi256ELi1ELb0ELb0ENS_10bfloat16_tEfNS_4arch4Sm80EEEEEvNT_6ParamsE --------------------------
	.section	.nv.constant0._ZN7cutlass13device_kernelIN5flash19FlashAttnFwdCombineIN4cute5tupleIJNS3_1CILi8EEENS5_ILi128EEEEEELi5ELi256ELi1ELb0ELb0ENS_10bfloat16_tEfNS_4arch4Sm80EEEEEvNT_6ParamsE,"a",@progbits
	.sectionflags	@""
	.align	4
.nv.constant0._ZN7cutlass13device_kernelIN5flash19FlashAttnFwdCombineIN4cute5tupleIJNS3_1CILi8EEENS5_ILi128EEEEEELi5ELi256ELi1ELb0ELb0ENS_10bfloat16_tEfNS_4arch4Sm80EEEEEvNT_6ParamsE:
	.zero		1128


//--------------------- .nv.constant0._ZN7cutlass13device_kernelIN5flash19FlashAttnFwdCombineIN4cute5tupleIJNS3_1CILi8EEENS5_ILi128EEEEEELi8ELi256ELi1ELb0ELb1ENS_10bfloat16_tEfNS_4arch4Sm80EEEEEvNT_6ParamsE --------------------------
	.section	.nv.constant0._ZN7cutlass13device_kernelIN5flash19FlashAttnFwdCombineIN4cute5tupleIJNS3_1CILi8EEENS5_ILi128EEEEEELi8ELi256ELi1ELb0ELb1ENS_10bfloat16_tEfNS_4arch4Sm80EEEEEvNT_6ParamsE,"a",@progbits
	.sectionflags	@""
	.align	4
.nv.constant0._ZN7cutlass13device_kernelIN5flash19FlashAttnFwdCombineIN4cute5tupleIJNS3_1CILi8EEENS5_ILi128EEEEEELi8ELi256ELi1ELb0ELb1ENS_10bfloat16_tEfNS_4arch4Sm80EEEEEvNT_6ParamsE:
	.zero		1128


//--------------------- .nv.constant0._ZN7cutlass13device_kernelIN5flash19FlashAttnFwdCombineIN4cute5tupleIJNS3_1CILi8EEENS5_ILi128EEEEEELi7ELi256ELi1ELb0ELb1ENS_10bfloat16_tEfNS_4arch4Sm80EEEEEvNT_6ParamsE --------------------------
	.section	.nv.constant0._ZN7cutlass13device_kernelIN5flash19FlashAttnFwdCombineIN4cute5tupleIJNS3_1CILi8EEENS5_ILi128EEEEEELi7ELi256ELi1ELb0ELb1ENS_10bfloat16_tEfNS_4arch4Sm80EEEEEvNT_6ParamsE,"a",@progbits
	.sectionflags	@""
	.align	4
.nv.constant0._ZN7cutlass13device_kernelIN5flash19FlashAttnFwdCombineIN4cute5tupleIJNS3_1CILi8EEENS5_ILi128EEEEEELi7ELi256ELi1ELb0ELb1ENS_10bfloat16_tEfNS_4arch4Sm80EEEEEvNT_6ParamsE:
	.zero		1128


//--------------------- .nv.constant0._ZN7cutlass13device_kernelIN5flash19FlashAttnFwdCombineIN4cute5tupleIJNS3_1CILi8EEENS5_ILi128EEEEEELi6ELi256ELi1ELb0ELb1ENS_10bfloat16_tEfNS_4arch4Sm80EEEEEvNT_6ParamsE --------------------------
	.section	.nv.constant0._ZN7cutlass13device_kernelIN5flash19FlashAttnFwdCombineIN4cute5tupleIJNS3_1CILi8EEENS5_ILi128EEEEEELi6ELi256ELi1ELb0ELb1ENS_10bfloat16_tEfNS_4arch4Sm80EEEEEvNT_6ParamsE,"a",@progbits
	.sectionflags	@""
	.align	4
.nv.constant0._ZN7cutlass13device_kernelIN5flash19FlashAttnFwdCombineIN4cute5tupleIJNS3_1CILi8EEENS5_ILi128EEEEEELi6ELi256ELi1ELb0ELb1ENS_10bfloat16_tEfNS_4arch4Sm80EEEEEvNT_6ParamsE:
	.zero		1128


//--------------------- .nv.constant0._ZN7cutlass13device_kernelIN5flash19FlashAttnFwdCombineIN4cute5tupleIJNS3_1CILi8EEENS5_ILi128EEEEEELi5ELi256ELi1ELb0ELb1ENS_10bfloat16_tEfNS_4arch4Sm80EEEEEvNT_6ParamsE --------------------------
	.section	.nv.constant0._ZN7cutlass13device_kernelIN5flash19FlashAttnFwdCombineIN4cute5tupleIJNS3_1CILi8EEENS5_ILi128EEEEEELi5ELi256ELi1ELb0ELb1ENS_10bfloat16_tEfNS_4arch4Sm80EEEEEvNT_6ParamsE,"a",@progbits
	.sectionflags	@""
	.align	4
.nv.constant0._ZN7cutlass13device_kernelIN5flash19FlashAttnFwdCombineIN4cute5tupleIJNS3_1CILi8EEENS5_ILi128EEEEEELi5ELi256ELi1ELb0ELb1ENS_10bfloat16_tEfNS_4arch4Sm80EEEEEvNT_6ParamsE:
	.zero		1128


//--------------------- .nv.constant0._ZN7cutlass13device_kernelIN5flash19FlashAttnFwdCombineIN4cute5tupleIJNS3_1CILi16EEENS5_ILi64EEEEEELi8ELi256ELi1ELb0ELb0ENS_10bfloat16_tEfNS_4arch4Sm90EEEEEvNT_6ParamsE --------------------------
	.section	.nv.constant0._ZN7cutlass13device_kernelIN5flash19FlashAttnFwdCombineIN4cute5tupleIJNS3_1CILi16EEENS5_ILi64EEEEEELi8ELi256ELi1ELb0ELb0ENS_10bfloat16_tEfNS_4arch4Sm90EEEEEvNT_6ParamsE,"a",@progbits
	.sectionflags	@""
	.align	4
.nv.constant0._ZN7cutlass13device_kernelIN5flash19FlashAttnFwdCombineIN4cute5tupleIJNS3_1CILi16EEENS5_ILi64EEEEEELi8ELi256ELi1ELb0ELb0ENS_10bfloat16_tEfNS_4arch4Sm90EEEEEvNT_6ParamsE:
	.zero		1128


//--------------------- .nv.constant0._ZN7cutlass13device_kernelIN5flash19FlashAttnFwdCombineIN4cute5tupleIJNS3_1CILi16EEENS5_ILi64EEEEEELi7ELi256ELi1ELb0ELb0ENS_10bfloat16_tEfNS_4arch4Sm90EEEEEvNT_6ParamsE --------------------------
	.section	.nv.constant0._ZN7cutlass13device_kernelIN5flash19FlashAttnFwdCombineIN4cute5tupleIJNS3_1CILi16EEENS5_ILi64EEEEEELi7ELi256ELi1ELb0ELb0ENS_10bfloat16_tEfNS_4arch4Sm90EEEEEvNT_6ParamsE,"a",@progbits
	.sectionflags	@""
	.align	4
.nv.constant0._ZN7cutlass13device_kernelIN5flash19FlashAttnFwdCombineIN4cute5tupleIJNS3_1CILi16EEENS5_ILi64EEEEEELi7ELi256ELi1ELb0ELb0ENS_10bfloat16_tEfNS_4arch4Sm90EEEEEvNT_6ParamsE:
	.zero		1128


//--------------------- .nv.constant0._ZN7cutlass13device_kernelIN5flash19FlashAttnFwdCombineIN4cute5tupleIJNS3_1CILi16EEENS5_ILi64EEEEEELi6ELi256ELi1ELb0ELb0ENS_10bfloat16_tEfNS_4arch4Sm90EEEEEvNT_6ParamsE --------------------------
	.section	.nv.constant0._ZN7cutlass13device_kernelIN5flash19FlashAttnFwdCombineIN4cute5tupleIJNS3_1CILi16EEENS5_ILi64EEEEEELi6ELi256ELi1ELb0ELb0ENS_10bfloat16_tEfNS_4arch4Sm90EEEEEvNT_6ParamsE,"a",@progbits
	.sectionflags	@""
	.align	4
.nv.constant0._ZN7cutlass13device_kernelIN5flash19FlashAttnFwdCombineIN4cute5tupleIJNS3_1CILi16EEENS5_ILi64EEEEEELi6ELi256ELi1ELb0ELb0ENS_10bfloat16_tEfNS_4arch4Sm90EEEEEvNT_6ParamsE:
	.zero		1128


//--------------------- .nv.constant0._ZN7cutlass13device_kernelIN5flash19FlashAttnFwdCombineIN4cute5tupleIJNS3_1CILi16EEENS5_ILi64EEEEEELi5ELi256ELi1ELb0ELb0ENS_10bfloat16_tEfNS_4arch4Sm90EEEEEvNT_6ParamsE --------------------------
	.section	.nv.constant0._ZN7cutlass13device_kernelIN5flash19FlashAttnFwdCombineIN4cute5tupleIJNS3_1CILi16EEENS5_ILi64EEEEEELi5ELi256ELi1ELb0ELb0ENS_10bfloat16_tEfNS_4arch4Sm90EEEEEvNT_6ParamsE,"a",@progbits
	.sectionflags	@""
	.align	4
.nv.constant0._ZN7cutlass13device_kernelIN5flash19FlashAttnFwdCombineIN4cute5tupleIJNS3_1CILi16EEENS5_ILi64EEEEEELi5ELi256ELi1ELb0ELb0ENS_10bfloat16_tEfNS_4arch4Sm90EEEEEvNT_6ParamsE:
	.zero		1128


//--------------------- .nv.constant0._ZN7cutlass13device_kernelIN5flash19FlashAttnFwdCombineIN4cute5tupleIJNS3_1CILi16EEENS5_ILi64EEEEEELi4ELi256ELi1ELb0ELb0ENS_10bfloat16_tEfNS_4arch4Sm90EEEEEvNT_6ParamsE --------------------------
	.section	.nv.constant0._ZN7cutlass13device_kernelIN5flash19FlashAttnFwdCombineIN4cute5tupleIJNS3_1CILi16EEENS5_ILi64EEEEEELi4ELi256ELi1ELb0ELb0ENS_10bfloat16_tEfNS_4arch4Sm90EEEEEvNT_6ParamsE,"a",@progbits
	.sectionflags	@""
	.align	4
.nv.constant0._ZN7cutlass13device_kernelIN5flash19FlashAttnFwdCombineIN4cute5tupleIJNS3_1CILi16EEENS5_ILi64EEEEEELi4ELi256ELi1ELb0ELb0ENS_10bfloat16_tEfNS_4arch4Sm90EEEEEvNT_6ParamsE:
	.zero		1128


//--------------------- .nv.constant0._ZN7cutlass13device_kernelIN5flash19FlashAttnFwdCombineIN4cute5tupleIJNS3_1CILi16EEENS5_ILi64EEEEEELi8ELi256ELi1ELb0ELb1ENS_10bfloat16_tEfNS_4arch4Sm90EEEEEvNT_6ParamsE --------------------------
	.section	.nv.constant0._ZN7cutlass13device_kernelIN5flash19FlashAttnFwdCombineIN4cute5tupleIJNS3_1CILi16EEENS5_ILi64EEEEEELi8ELi256ELi1ELb0ELb1ENS_10bfloat16_tEfNS_4arch4Sm90EEEEEvNT_6ParamsE,"a",@progbits
	.sectionflags	@""
	.align	4
.nv.constant0._ZN7cutlass13device_kernelIN5flash19FlashAttnFwdCombineIN4cute5tupleIJNS3_1CILi16EEENS5_ILi64EEEEEELi8ELi256ELi1ELb0ELb1ENS_10bfloat16_tEfNS_4arch4Sm90EEEEEvNT_6ParamsE:
	.zero		1128


//--------------------- .nv.constant0._ZN7cutlass13device_kernelIN5flash19FlashAttnFwdCombineIN4cute5tupleIJNS3_1CILi16EEENS5_ILi64EEEEEELi7ELi256ELi1ELb0ELb1ENS_10bfloat16_tEfNS_4arch4Sm90EEEEEvNT_6ParamsE --------------------------
	.section	.nv.constant0._ZN7cutlass13device_kernelIN5flash19FlashAttnFwdCombineIN4cute5tupleIJNS3_1CILi16EEENS5_ILi64EEEEEELi7ELi256ELi1ELb0ELb1ENS_10bfloat16_tEfNS_4arch4Sm90EEEEEvNT_6ParamsE,"a",@progbits
	.sectionflags	@""
	.align	4
.nv.constant0._ZN7cutlass13device_kernelIN5flash19FlashAttnFwdCombineIN4cute5tupleIJNS3_1CILi16EEENS5_ILi64EEEEEELi7ELi256ELi1ELb0ELb1ENS_10bfloat16_tEfNS_4arch4Sm90EEEEEvNT_6ParamsE:
	.zero		1128


//--------------------- .nv.constant0._ZN7cutlass13device_kernelIN5flash19FlashAttnFwdCombineIN4cute5tupleIJNS3_1CILi16EEENS5_ILi64EEEEEELi6ELi256ELi1ELb0ELb1ENS_10bfloat16_tEfNS_4arch4Sm90EEEEEvNT_6ParamsE --------------------------
	.section	.nv.constant0._ZN7cutlass13device_kernelIN5flash19FlashAttnFwdCombineIN4cute5tupleIJNS3_1CILi16EEENS5_ILi64EEEEEELi6ELi256ELi1ELb0ELb1ENS_10bfloat16_tEfNS_4arch4Sm90EEEEEvNT_6ParamsE,"a",@progbits
	.sectionflags	@""
	.align	4
.nv.constant0._ZN7cutlass13device_kernelIN5flash19FlashAttnFwdCombineIN4cute5tupleIJNS3_1CILi16EEENS5_ILi64EEEEEELi6ELi256ELi1ELb0ELb1ENS_10bfloat16_tEfNS_4arch4Sm90EEEEEvNT_6ParamsE:
	.zero		1128


//--------------------- .nv.constant0._ZN7cutlass13device_kernelIN5flash19FlashAttnFwdCombineIN4cute5tupleIJNS3_1CILi16EEENS5_ILi64EEEEEELi5ELi256ELi1ELb0ELb1ENS_10bfloat16_tEfNS_4arch4Sm90EEEEEvNT_6ParamsE --------------------------
	.section	.nv.constant0._ZN7cutlass13device_kernelIN5flash19FlashAttnFwdCombineIN4cute5tupleIJNS3_1CILi16EEENS5_ILi64EEEEEELi5ELi256ELi1ELb0ELb1ENS_10bfloat16_tEfNS_4arch4Sm90EEEEEvNT_6ParamsE,"a",@progbits
	.sectionflags	@""
	.align	4
.nv.constant0._ZN7cutlass13device_kernelIN5flash19FlashAttnFwdCombineIN4cute5tupleIJNS3_1CILi16EEENS5_ILi64EEEEEELi5ELi256ELi1ELb0ELb1ENS_10bfloat16_tEfNS_4arch4Sm90EEEEEvNT_6ParamsE:
	.zero		1128


//--------------------- .nv.constant0._ZN7cutlass13device_kernelIN5flash19FlashAttnFwdCombineIN4cute5tupleIJNS3_1CILi16EEENS5_ILi64EEEEEELi4ELi256ELi1ELb0ELb1ENS_10bfloat16_tEfNS_4arch4Sm90EEEEEvNT_6ParamsE --------------------------
	.section	.nv.constant0._ZN7cutlass13device_kernelIN5flash19FlashAttnFwdCombineIN4cute5tupleIJNS3_1CILi16EEENS5_ILi64EEEEEELi4ELi256ELi1ELb0ELb1ENS_10bfloat16_tEfNS_4arch4Sm90EEEEEvNT_6ParamsE,"a",@progbits
	.sectionflags	@""
	.align	4
.nv.constant0._ZN7cutlass13device_kernelIN5flash19FlashAttnFwdCombineIN4cute5tupleIJNS3_1CILi16EEENS5_ILi64EEEEEELi4ELi256ELi1ELb0ELb1ENS_10bfloat16_tEfNS_4arch4Sm90EEEEEvNT_6ParamsE:
	.zero		1128


//--------------------- .nv.constant0._ZN7cutlass13device_kernelIN5flash19FlashAttnFwdCombineIN4cute5tupleIJNS3_1CILi16EEENS5_ILi64EEEEEELi8ELi256ELi1ELb0ELb0ENS_10bfloat16_tEfNS_4arch4Sm80EEEEEvNT_6ParamsE --------------------------
	.section	.nv.constant0._ZN7cutlass13device_kernelIN5flash19FlashAttnFwdCombineIN4cute5tupleIJNS3_1CILi16EEENS5_ILi64EEEEEELi8ELi256ELi1ELb0ELb0ENS_10bfloat16_tEfNS_4arch4Sm80EEEEEvNT_6ParamsE,"a",@progbits
	.sectionflags	@""
	.align	4
.nv.constant0._ZN7cutlass13device_kernelIN5flash19FlashAttnFwdCombineIN4cute5tupleIJNS3_1CILi16EEENS5_ILi64EEEEEELi8ELi256ELi1ELb0ELb0ENS_10bfloat16_tEfNS_4arch4Sm80EEEEEvNT_6ParamsE:
	.zero		1128


//--------------------- .nv.constant0._ZN7cutlass13device_kernelIN5flash19FlashAttnFwdCombineIN4cute5tupleIJNS3_1CILi16EEENS5_ILi64EEEEEELi7ELi256ELi1ELb0ELb0ENS_10bfloat16_tEfNS_4arch4Sm80EEEEEvNT_6ParamsE --------------------------
	.section	.nv.constant0._ZN7cutlass13device_kernelIN5flash19FlashAttnFwdCombineIN4cute5tupleIJNS3_1CILi16EEENS5_ILi64EEEEEELi7ELi256ELi1ELb0ELb0ENS_10bfloat16_tEfNS_4arch4Sm80EEEEEvNT_6ParamsE,"a",@progbits
	.sectionflags	@""
	.align	4
.nv.constant0._ZN7cutlass13device_kernelIN5flash19FlashAttnFwdCombineIN4cute5tupleIJNS3_1CILi16EEENS5_ILi64EEEEEELi7ELi256ELi1ELb0ELb0ENS_10bfloat16_tEfNS_4arch4Sm80EEEEEvNT_6ParamsE:
	.zero		1128


//--------------------- .nv.constant0._ZN7cutlass13device_kernelIN5flash19FlashAttnFwdCombineIN4cute5tupleIJNS3_1CILi16EEENS5_ILi64EEEEEELi6ELi256ELi1ELb0ELb0ENS_10bfloat16_tEfNS_4arch4Sm80EEEEEvNT_6ParamsE --------------------------
	.section	.nv.constant0._ZN7cutlass13device_kernelIN5flash19FlashAttnFwdCombineIN4cute5tupleIJNS3_1CILi16EEENS5_ILi64EEEEEELi6ELi256ELi1ELb0ELb0ENS_10bfloat16_tEfNS_4arch4Sm80EEEEEvNT_6ParamsE,"a",@progbits
	.sectionflags	@""
	.align	4
.nv.constant0._ZN7cutlass13device_kernelIN5flash19FlashAttnFwdCombineIN4cute5tupleIJNS3_1CILi16EEENS5_ILi64EEEEEELi6ELi256ELi1ELb0ELb0ENS_10bfloat16_tEfNS_4arch4Sm80EEEEEvNT_6ParamsE:
	.zero		1128


//--------------------- .nv.constant0._ZN7cutlass13device_kernelIN5flash19FlashAttnFwdCombineIN4cute5tupleIJNS3_1CILi16EEENS5_ILi64EEEEEELi5ELi256ELi1ELb0ELb0ENS_10bfloat16_tEfNS_4arch4Sm80EEEEEvNT_6ParamsE --------------------------
	.section	.nv.constant0._ZN7cutlass13device_kernelIN5flash19FlashAttnFwdCombineIN4cute5tupleIJNS3_1CILi16EEENS5_ILi64EEEEEELi5ELi256ELi1ELb0ELb0ENS_10bfloat16_tEfNS_4arch4Sm80EEEEEvNT_6ParamsE,"a",@progbits
	.sectionflags	@""
	.align	4
.nv.constant0._ZN7cutlass13device_kernelIN5flash19FlashAttnFwdCombineIN4cute5tupleIJNS3_1CILi16EEENS5_ILi64EEEEEELi5ELi256ELi1ELb0ELb0ENS_10bfloat16_tEfNS_4arch4Sm80EEEEEvNT_6ParamsE:
	.zero		1128


//--------------------- .nv.constant0._ZN7cutlass13device_kernelIN5flash19FlashAttnFwdCombineIN4cute5tupleIJNS3_1CILi16EEENS5_ILi64EEEEEELi4ELi256ELi1ELb0ELb0ENS_10bfloat16_tEfNS_4arch4Sm80EEEEEvNT_6ParamsE --------------------------
	.section	.nv.constant0._ZN7cutlass13device_kernelIN5flash19FlashAttnFwdCombineIN4cute5tupleIJNS3_1CILi16EEENS5_ILi64EEEEEELi4ELi256ELi1ELb0ELb0ENS_10bfloat16_tEfNS_4arch4Sm80EEEEEvNT_6ParamsE,"a",@progbits
	.sectionflags	@""
	.align	4
.nv.constant0._ZN7cutlass13device_kernelIN5flash19FlashAttnFwdCombineIN4cute5tupleIJNS3_1CILi16EEENS5_ILi64EEEEEELi4ELi256ELi1ELb0ELb0ENS_10bfloat16_tEfNS_4arch4Sm80EEEEEvNT_6ParamsE:
	.zero		1128


//--------------------- .nv.constant0._ZN7cutlass13device_kernelIN5flash19FlashAttnFwdCombineIN4cute5tupleIJNS3_1CILi16EEENS5_ILi64EEEEEELi8ELi256ELi1ELb0ELb1ENS_10bfloat16_tEfNS_4arch4Sm80EEEEEvNT_6ParamsE --------------------------
	.section	.nv.constant0._ZN7cutlass13device_kernelIN5flash19FlashAttnFwdCombineIN4cute5tupleIJNS3_1CILi16EEENS5_ILi64EEEEEELi8ELi256ELi1ELb0ELb1ENS_10bfloat16_tEfNS_4arch4Sm80EEEEEvNT_6ParamsE,"a",@progbits
	.sectionflags	@""
	.align	4
.nv.constant0._ZN7cutlass13device_kernelIN5flash19FlashAttnFwdCombineIN4cute5tupleIJNS3_1CILi16EEENS5_ILi64EEEEEELi8ELi256ELi1ELb0ELb1ENS_10bfloat16_tEfNS_4arch4Sm80EEEEEvNT_6ParamsE:
	.zero		1128


//--------------------- .nv.constant0._ZN7cutlass13device_kernelIN5flash19FlashAttnFwdCombineIN4cute5tupleIJNS3_1CILi16EEENS5_ILi64EEEEEELi7ELi256ELi1ELb0ELb1ENS_10bfloat16_tEfNS_4arch4Sm80EEEEEvNT_6ParamsE --------------------------
	.section	.nv.constant0._ZN7cutlass13device_kernelIN5flash19FlashAttnFwdCombineIN4cute5tupleIJNS3_1CILi16EEENS5_ILi64EEEEEELi7ELi256ELi1ELb0ELb1ENS_10bfloat16_tEfNS_4arch4Sm80EEEEEvNT_6ParamsE,"a",@progbits
	.sectionflags	@""
	.align	4
.nv.constant0._ZN7cutlass13device_kernelIN5flash19FlashAttnFwdCombineIN4cute5tupleIJNS3_1CILi16EEENS5_ILi64EEEEEELi7ELi256ELi1ELb0ELb1ENS_10bfloat16_tEfNS_4arch4Sm80EEEEEvNT_6ParamsE:
	.zero		1128


//--------------------- .nv.constant0._ZN7cutlass13device_kernelIN5flash19FlashAttnFwdCombineIN4cute5tupleIJNS3_1CILi16EEENS5_ILi64EEEEEELi6ELi256ELi1ELb0ELb1ENS_10bfloat16_tEfNS_4arch4Sm80EEEEEvNT_6ParamsE --------------------------
	.section	.nv.constant0._ZN7cutlass13device_kernelIN5flash19FlashAttnFwdCombineIN4cute5tupleIJNS3_1CILi16EEENS5_ILi64EEEEEELi6ELi256ELi1ELb0ELb1ENS_10bfloat16_tEfNS_4arch4Sm80EEEEEvNT_6ParamsE,"a",@progbits
	.sectionflags	@""
	.align	4
.nv.constant0._ZN7cutlass13device_kernelIN5flash19FlashAttnFwdCombineIN4cute5tupleIJNS3_1CILi16EEENS5_ILi64EEEEEELi6ELi256ELi1ELb0ELb1ENS_10bfloat16_tEfNS_4arch4Sm80EEEEEvNT_6ParamsE:
	.zero		1128


//--------------------- .nv.constant0._ZN7cutlass13device_kernelIN5flash19FlashAttnFwdCombineIN4cute5tupleIJNS3_1CILi16EEENS5_ILi64EEEEEELi5ELi256ELi1ELb0ELb1ENS_10bfloat16_tEfNS_4arch4Sm80EEEEEvNT_6ParamsE --------------------------
	.section	.nv.constant0._ZN7cutlass13device_kernelIN5flash19FlashAttnFwdCombineIN4cute5tupleIJNS3_1CILi16EEENS5_ILi64EEEEEELi5ELi256ELi1ELb0ELb1ENS_10bfloat16_tEfNS_4arch4Sm80EEEEEvNT_6ParamsE,"a",@progbits
	.sectionflags	@""
	.align	4
.nv.constant0._ZN7cutlass13device_kernelIN5flash19FlashAttnFwdCombineIN4cute5tupleIJNS3_1CILi16EEENS5_ILi64EEEEEELi5ELi256ELi1ELb0ELb1ENS_10bfloat16_tEfNS_4arch4Sm80EEEEEvNT_6ParamsE:
	.zero		1128


//--------------------- .nv.constant0._ZN7cutlass13device_kernelIN5flash19FlashAttnFwdCombineIN4cute5tupleIJNS3_1CILi16EEENS5_ILi64EEEEEELi4ELi256ELi1ELb0ELb1ENS_10bfloat16_tEfNS_4arch4Sm80EEEEEvNT_6ParamsE --------------------------
	.section	.nv.constant0._ZN7cutlass13device_kernelIN5flash19FlashAttnFwdCombineIN4cute5tupleIJNS3_1CILi16EEENS5_ILi64EEEEEELi4ELi256ELi1ELb0ELb1ENS_10bfloat16_tEfNS_4arch4Sm80EEEEEvNT_6ParamsE,"a",@progbits
	.sectionflags	@""
	.align	4
.nv.constant0._ZN7cutlass13device_kernelIN5flash19FlashAttnFwdCombineIN4cute5tupleIJNS3_1CILi16EEENS5_ILi64EEEEEELi4ELi256ELi1ELb0ELb1ENS_10bfloat16_tEfNS_4arch4Sm80EEEEEvNT_6ParamsE:
	.zero		1128


//--------------------- .nv.constant0._ZN7cutlass13device_kernelIN5flash19FlashAttnFwdCombineIN4cute5tupleIJNS3_1CILi8EEENS5_ILi128EEEEEELi8ELi256ELi1ELb0ELb0ENS_6half_tEfNS_4arch4Sm90EEEEEvNT_6ParamsE --------------------------
	.section	.nv.constant0._ZN7cutlass13device_kernelIN5flash19FlashAttnFwdCombineIN4cute5tupleIJNS3_1CILi8EEENS5_ILi128EEEEEELi8ELi256ELi1ELb0ELb0ENS_6half_tEfNS_4arch4Sm90EEEEEvNT_6ParamsE,"a",@progbits
	.sectionflags	@""
	.align	4
.nv.constant0._ZN7cutlass13device_kernelIN5flash19FlashAttnFwdCombineIN4cute5tupleIJNS3_1CILi8EEENS5_ILi128EEEEEELi8ELi256ELi1ELb0ELb0ENS_6half_tEfNS_4arch4Sm90EEEEEvNT_6ParamsE:
	.zero		1128


//--------------------- .nv.constant0._ZN7cutlass13device_kernelIN5flash19FlashAttnFwdCombineIN4cute5tupleIJNS3_1CILi8EEENS5_ILi128EEEEEELi7ELi256ELi1ELb0ELb0ENS_6half_tEfNS_4arch4Sm90EEEEEvNT_6ParamsE --------------------------
	.section	.nv.constant0._ZN7cutlass13device_kernelIN5flash19FlashAttnFwdCombineIN4cute5tupleIJNS3_1CILi8EEENS5_ILi128EEEEEELi7ELi256ELi1ELb0ELb0ENS_6half_tEfNS_4arch4Sm90EEEEEvNT_6ParamsE,"a",@progbits
	.sectionflags	@""
	.align	4
.nv.constant0._ZN7cutlass13device_kernelIN5flash19FlashAttnFwdCombineIN4cute5tupleIJNS3_1CILi8EEENS5_ILi128EEEEEELi7ELi256ELi1ELb0ELb0ENS_6half_tEfNS_4arch4Sm90EEEEEvNT_6ParamsE:
	.zero		1128


//--------------------- .nv.constant0._ZN7cutlass13device_kernelIN5flash19FlashAttnFwdCombineIN4cute5tupleIJNS3_1CILi8EEENS5_ILi128EEEEEELi6ELi256ELi1ELb0ELb0ENS_6half_tEfNS_4arch4Sm90EEEEEvNT_6ParamsE --------------------------
	.section	.nv.constant0._ZN7cutlass13device_kernelIN5flash19FlashAttnFwdCombineIN4cute5tupleIJNS3_1CILi8EEENS5_ILi128EEEEEELi6ELi256ELi1ELb0ELb0ENS_6half_tEfNS_4arch4Sm90EEEEEvNT_6ParamsE,"a",@progbits
	.sectionflags	@""
	.align	4
.nv.constant0._ZN7cutlass13device_kernelIN5flash19FlashAttnFwdCombineIN4cute5tupleIJNS3_1CILi8EEENS5_ILi128EEEEEELi6ELi256ELi1ELb0ELb0ENS_6half_tEfNS_4arch4Sm90EEEEEvNT_6ParamsE:
	.zero		1128


//--------------------- .nv.constant0._ZN7cutlass13device_kernelIN5flash19FlashAttnFwdCombineIN4cute5tupleIJNS3_1CILi8EEENS5_ILi128EEEEEELi5ELi256ELi1ELb0ELb0ENS_6half_tEfNS_4arch4Sm90EEEEEvNT_6ParamsE --------------------------
	.section	.nv.constant0._ZN7cutlass13device_kernelIN5flash19FlashAttnFwdCombineIN4cute5tupleIJNS3_1CILi8EEENS5_ILi128EEEEEELi5ELi256ELi1ELb0ELb0ENS_6half_tEfNS_4arch4Sm90EEEEEvNT_6ParamsE,"a",@progbits
	.sectionflags	@""
	.align	4
.nv.constant0._ZN7cutlass13device_kernelIN5flash19FlashAttnFwdCombineIN4cute5tupleIJNS3_1CILi8EEENS5_ILi128EEEEEELi5ELi256ELi1ELb0ELb0ENS_6half_tEfNS_4arch4Sm90EEEEEvNT_6ParamsE:
	.zero		1128


//--------------------- .nv.constant0._ZN7cutlass13device_kernelIN5flash19FlashAttnFwdCombineIN4cute5tupleIJNS3_1CILi8EEENS5_ILi128EEEEEELi8ELi256ELi1ELb0ELb1ENS_6half_tEfNS_4arch4Sm90EEEEEvNT_6ParamsE --------------------------
	.section	.nv.constant0._ZN7cutlass13device_kernelIN5flash19FlashAttnFwdCombineIN4cute5tupleIJNS3_1CILi8EEENS5_ILi128EEEEEELi8ELi256ELi1ELb0ELb1ENS_6half_tEfNS_4arch4Sm90EEEEEvNT_6ParamsE,"a",@progbits
	.sectionflags	@""
	.align	4
.nv.constant0._ZN7cutlass13device_kernelIN5flash19FlashAttnFwdCombineIN4cute5tupleIJNS3_1CILi8EEENS5_ILi128EEEEEELi8ELi256ELi1ELb0ELb1ENS_6half_tEfNS_4arch4Sm90EEEEEvNT_6ParamsE:
	.zero		1128


//--------------------- .nv.constant0._ZN7cutlass13device_kernelIN5flash19FlashAttnFwdCombineIN4cute5tupleIJNS3_1CILi8EEENS5_ILi128EEEEEELi7ELi256ELi1ELb0ELb1ENS_6half_tEfNS_4arch4Sm90EEEEEvNT_6ParamsE --------------------------
	.section	.nv.constant0._ZN7cutlass13device_kernelIN5flash19FlashAttnFwdCombineIN4cute5tupleIJNS3_1CILi8EEENS5_ILi128EEEEEELi7ELi256ELi1ELb0ELb1ENS_6half_tEfNS_4arch4Sm90EEEEEvNT_6ParamsE,"a",@progbits
	.sectionflags	@""
	.align	4
.nv.constant0._ZN7cutlass13device_kernelIN5flash19FlashAttnFwdCombineIN4cute5tupleIJNS3_1CILi8EEENS5_ILi128EEEEEELi7ELi256ELi1ELb0ELb1ENS_6half_tEfNS_4arch4Sm90EEEEEvNT_6ParamsE:
	.zero		1128


//--------------------- .nv.constant0._ZN7cutlass13device_kernelIN5flash19FlashAttnFwdCombineIN4cute5tupleIJNS3_1CILi8EEENS5_ILi128EEEEEELi6ELi256ELi1ELb0ELb1ENS_6half_tEfNS_4arch4Sm90EEEEEvNT_6ParamsE --------------------------
	.section	.nv.constant0._ZN7cutlass13device_kernelIN5flash19FlashAttnFwdCombineIN4cute5tupleIJNS3_1CILi8EEENS5_ILi128EEEEEELi6ELi256ELi1ELb0ELb1ENS_6half_tEfNS_4arch4Sm90EEEEEvNT_6ParamsE,"a",@progbits
	.sectionflags	@""
	.align	4
.nv.constant0._ZN7cutlass13device_kernelIN5flash19FlashAttnFwdCombineIN4cute5tupleIJNS3_1CILi8EEENS5_ILi128EEEEEELi6ELi256ELi1ELb0ELb1ENS_6half_tEfNS_4arch4Sm90EEEEEvNT_6ParamsE:
	.zero		1128


//--------------------- .nv.constant0._ZN7cutlass13device_kernelIN5flash19FlashAttnFwdCombineIN4cute5tupleIJNS3_1CILi8EEENS5_ILi128EEEEEELi5ELi256ELi1ELb0ELb1ENS_6half_tEfNS_4arch4Sm90EEEEEvNT_6ParamsE --------------------------
	.section	.nv.constant0._ZN7cutlass13device_kernelIN5flash19FlashAttnFwdCombineIN4cute5tupleIJNS3_1CILi8EEENS5_ILi128EEEEEELi5ELi256ELi1ELb0ELb1ENS_6half_tEfNS_4arch4Sm90EEEEEvNT_6ParamsE,"a",@progbits
	.sectionflags	@""
	.align	4
.nv.constant0._ZN7cutlass13device_kernelIN5flash19FlashAttnFwdCombineIN4cute5tupleIJNS3_1CILi8EEENS5_ILi128EEEEEELi5ELi256ELi1ELb0ELb1ENS_6half_tEfNS_4arch4Sm90EEEEEvNT_6ParamsE:
	.zero		1128


//--------------------- .nv.constant0._ZN7cutlass13device_kernelIN5flash19FlashAttnFwdCombineIN4cute5tupleIJNS3_1CILi8EEENS5_ILi128EEEEEELi8ELi256ELi1ELb0ELb0ENS_6half_tEfNS_4arch4Sm80EEEEEvNT_6ParamsE --------------------------
	.section	.nv.constant0._ZN7cutlass13device_kernelIN5flash19FlashAttnFwdCombineIN4cute5tupleIJNS3_1CILi8EEENS5_ILi128EEEEEELi8ELi256ELi1ELb0ELb0ENS_6half_tEfNS_4arch4Sm80EEEEEvNT_6ParamsE,"a",@progbits
	.sectionflags	@""
	.align	4
.nv.constant0._ZN7cutlass13device_kernelIN5flash19FlashAttnFwdCombineIN4cute5tupleIJNS3_1CILi8EEENS5_ILi128EEEEEELi8ELi256ELi1ELb0ELb0ENS_6half_tEfNS_4arch4Sm80EEEEEvNT_6ParamsE:
	.zero		1128


//--------------------- .nv.constant0._ZN7cutlass13device_kernelIN5flash19FlashAttnFwdCombineIN4cute5tupleIJNS3_1CILi8EEENS5_ILi128EEEEEELi7ELi256ELi1ELb0ELb0ENS_6half_tEfNS_4arch4Sm80EEEEEvNT_6ParamsE --------------------------
	.section	.nv.constant0._ZN7cutlass13device_kernelIN5flash19FlashAttnFwdCombineIN4cute5tupleIJNS3_1CILi8EEENS5_ILi128EEEEEELi7ELi256ELi1ELb0ELb0ENS_6half_tEfNS_4arch4Sm80EEEEEvNT_6ParamsE,"a",@progbits
	.sectionflags	@""
	.align	4
.nv.constant0._ZN7cutlass13device_kernelIN5flash19FlashAttnFwdCombineIN4cute5tupleIJNS3_1CILi8EEENS5_ILi128EEEEEELi7ELi256ELi1ELb0ELb0ENS_6half_tEfNS_4arch4Sm80EEEEEvNT_6ParamsE:
	.zero		1128


//--------------------- .nv.constant0._ZN7cutlass13device_kernelIN5flash19FlashAttnFwdCombineIN4cute5tupleIJNS3_1CILi8EEENS5_ILi128EEEEEELi6ELi256ELi1ELb0ELb0ENS_6half_tEfNS_4arch4Sm80EEEEEvNT_6ParamsE --------------------------
	.section	.nv.constant0._ZN7cutlass13device_kernelIN5flash19FlashAttnFwdCombineIN4cute5tupleIJNS3_1CILi8EEENS5_ILi128EEEEEELi6ELi256ELi1ELb0ELb0ENS_6half_tEfNS_4arch4Sm80EEEEEvNT_6ParamsE,"a",@progbits
	.sectionflags	@""
	.align	4
.nv.constant0._ZN7cutlass13device_kernelIN5flash19FlashAttnFwdCombineIN4cute5tupleIJNS3_1CILi8EEENS5_ILi128EEEEEELi6ELi256ELi1ELb0ELb0ENS_6half_tEfNS_4arch4Sm80EEEEEvNT_6ParamsE:
	.zero		1128


//--------------------- .nv.constant0._ZN7cutlass13device_kernelIN5flash19FlashAttnFwdCombineIN4cute5tupleIJNS3_1CILi8EEENS5_ILi128EEEEEELi5ELi256ELi1ELb0ELb0ENS_6half_tEfNS_4arch4Sm80EEEEEvNT_6ParamsE --------------------------
	.section	.nv.constant0._ZN7cutlass13device_kernelIN5flash19FlashAttnFwdCombineIN4cute5tupleIJNS3_1CILi8EEENS5_ILi128EEEEEELi5ELi256ELi1ELb0ELb0ENS_6half_tEfNS_4arch4Sm80EEEEEvNT_6ParamsE,"a",@progbits
	.sectionflags	@""
	.align	4
.nv.constant0._ZN7cutlass13device_kernelIN5flash19FlashAttnFwdCombineIN4cute5tupleIJNS3_1CILi8EEENS5_ILi128EEEEEELi5ELi256ELi1ELb0ELb0ENS_6half_tEfNS_4arch4Sm80EEEEEvNT_6ParamsE:
	.zero		1128


//--------------------- .nv.constant0._ZN7cutlass13device_kernelIN5flash19FlashAttnFwdCombineIN4cute5tupleIJNS3_1CILi8EEENS5_ILi128EEEEEELi8ELi256ELi1ELb0ELb1ENS_6half_tEfNS_4arch4Sm80EEEEEvNT_6ParamsE --------------------------
	.section	.nv.constant0._ZN7cutlass13device_kernelIN5flash19FlashAttnFwdCombineIN4cute5tupleIJNS3_1CILi8EEENS5_ILi128EEEEEELi8ELi256ELi1ELb0ELb1ENS_6half_tEfNS_4arch4Sm80EEEEEvNT_6ParamsE,"a",@progbits
	.sectionflags	@""
	.align	4
.nv.constant0._ZN7cutlass13device_kernelIN5flash19FlashAttnFwdCombineIN4cute5tupleIJNS3_1CILi8EEENS5_ILi128EEEEEELi8ELi256ELi1ELb0ELb1ENS_6half_tEfNS_4arch4Sm80EEEEEvNT_6ParamsE:
	.zero		1128


//--------------------- .nv.constant0._ZN7cutlass13device_kernelIN5flash19FlashAttnFwdCombineIN4cute5tupleIJNS3_1CILi8EEENS5_ILi128EEEEEELi7ELi256ELi1ELb0ELb1ENS_6half_tEfNS_4arch4Sm80EEEEEvNT_6ParamsE --------------------------
	.section	.nv.constant0._ZN7cutlass13device_kernelIN5flash19FlashAttnFwdCombineIN4cute5tupleIJNS3_1CILi8EEENS5_ILi128EEEEEELi7ELi256ELi1ELb0ELb1ENS_6half_tEfNS_4arch4Sm80EEEEEvNT_6ParamsE,"a",@progbits
	.sectionflags	@""
	.align	4
.nv.constant0._ZN7cutlass13device_kernelIN5flash19FlashAttnFwdCombineIN4cute5tupleIJNS3_1CILi8EEENS5_ILi128EEEEEELi7ELi256ELi1ELb0ELb1ENS_6half_tEfNS_4arch4Sm80EEEEEvNT_6ParamsE:
	.zero		1128


//--------------------- .nv.constant0._ZN7cutlass13device_kernelIN5flash19FlashAttnFwdCombineIN4cute5tupleIJNS3_1CILi8EEENS5_ILi128EEEEEELi6ELi256ELi1ELb0ELb1ENS_6half_tEfNS_4arch4Sm80EEEEEvNT_6ParamsE --------------------------
	.section	.nv.constant0._ZN7cutlass13device_kernelIN5flash19FlashAttnFwdCombineIN4cute5tupleIJNS3_1CILi8EEENS5_ILi128EEEEEELi6ELi256ELi1ELb0ELb1ENS_6half_tEfNS_4arch4Sm80EEEEEvNT_6ParamsE,"a",@progbits
	.sectionflags	@""
	.align	4
.nv.constant0._ZN7cutlass13device_kernelIN5flash19FlashAttnFwdCombineIN4cute5tupleIJNS3_1CILi8EEENS5_ILi128EEEEEELi6ELi256ELi1ELb0ELb1ENS_6half_tEfNS_4arch4Sm80EEEEEvNT_6ParamsE:
	.zero		1128


//--------------------- .nv.constant0._ZN7cutlass13device_kernelIN5flash19FlashAttnFwdCombineIN4cute5tupleIJNS3_1CILi8EEENS5_ILi128EEEEEELi5ELi256ELi1ELb0ELb1ENS_6half_tEfNS_4arch4Sm80EEEEEvNT_6ParamsE --------------------------
	.section	.nv.constant0._ZN7cutlass13device_kernelIN5flash19FlashAttnFwdCombineIN4cute5tupleIJNS3_1CILi8EEENS5_ILi128EEEEEELi5ELi256ELi1ELb0ELb1ENS_6half_tEfNS_4arch4Sm80EEEEEvNT_6ParamsE,"a",@progbits
	.sectionflags	@""
	.align	4
.nv.constant0._ZN7cutlass13device_kernelIN5flash19FlashAttnFwdCombineIN4cute5tupleIJNS3_1CILi8EEENS5_ILi128EEEEEELi5ELi256ELi1ELb0ELb1ENS_6half_tEfNS_4arch4Sm80EEEEEvNT_6ParamsE:
	.zero		1128


//--------------------- .nv.constant0._ZN7cutlass13device_kernelIN5flash19FlashAttnFwdCombineIN4cute5tupleIJNS3_1CILi16EEENS5_ILi64EEEEEELi8ELi256ELi1ELb0ELb0ENS_6half_tEfNS_4arch4Sm90EEEEEvNT_6ParamsE --------------------------
	.section	.nv.constant0._ZN7cutlass13device_kernelIN5flash19FlashAttnFwdCombineIN4cute5tupleIJNS3_1CILi16EEENS5_ILi64EEEEEELi8ELi256ELi1ELb0ELb0ENS_6half_tEfNS_4arch4Sm90EEEEEvNT_6ParamsE,"a",@progbits
	.sectionflags	@""
	.align	4
.nv.constant0._ZN7cutlass13device_kernelIN5flash19FlashAttnFwdCombineIN4cute5tupleIJNS3_1CILi16EEENS5_ILi64EEEEEELi8ELi256ELi1ELb0ELb0ENS_6half_tEfNS_4arch4Sm90EEEEEvNT_6ParamsE:
	.zero		1128


//--------------------- .nv.constant0._ZN7cutlass13device_kernelIN5flash19FlashAttnFwdCombineIN4cute5tupleIJNS3_1CILi16EEENS5_ILi64EEEEEELi7ELi256ELi1ELb0ELb0ENS_6half_tEfNS_4arch4Sm90EEEEEvNT_6ParamsE --------------------------
	.section	.nv.constant0._ZN7cutlass13device_kernelIN5flash19FlashAttnFwdCombineIN4cute5tupleIJNS3_1CILi16EEENS5_ILi64EEEEEELi7ELi256ELi1ELb0ELb0ENS_6half_tEfNS_4arch4Sm90EEEEEvNT_6ParamsE,"a",@progbits
	.sectionflags	@""
	.align	4
.nv.constant0._ZN7cutlass13device_kernelIN5flash19FlashAttnFwdCombineIN4cute5tupleIJNS3_1CILi16EEENS5_ILi64EEEEEELi7ELi256ELi1ELb0ELb0ENS_6half_tEfNS_4arch4Sm90EEEEEvNT_6ParamsE:
	.zero		1128


//--------------------- .nv.constant0._ZN7cutlass13device_kernelIN5flash19FlashAttnFwdCombineIN4cute5tupleIJNS3_1CILi16EEENS5_ILi64EEEEEELi6ELi256ELi1ELb0ELb0ENS_6half_tEfNS_4arch4Sm90EEEEEvNT_6ParamsE --------------------------
	.section	.nv.constant0._ZN7cutlass13device_kernelIN5flash19FlashAttnFwdCombineIN4cute5tupleIJNS3_1CILi16EEENS5_ILi64EEEEEELi6ELi256ELi1ELb0ELb0ENS_6half_tEfNS_4arch4Sm90EEEEEvNT_6ParamsE,"a",@progbits
	.sectionflags	@""
	.align	4
.nv.constant0._ZN7cutlass13device_kernelIN5flash19FlashAttnFwdCombineIN4cute5tupleIJNS3_1CILi16EEENS5_ILi64EEEEEELi6ELi256ELi1ELb0ELb0ENS_6half_tEfNS_4arch4Sm90EEEEEvNT_6ParamsE:
	.zero		1128


//--------------------- .nv.constant0._ZN7cutlass13device_kernelIN5flash19FlashAttnFwdCombineIN4cute5tupleIJNS3_1CILi16EEENS5_ILi64EEEEEELi5ELi256ELi1ELb0ELb0ENS_6half_tEfNS_4arch4Sm90EEEEEvNT_6ParamsE --------------------------
	.section	.nv.constant0._ZN7cutlass13device_kernelIN5flash19FlashAttnFwdCombineIN4cute5tupleIJNS3_1CILi16EEENS5_ILi64EEEEEELi5ELi256ELi1ELb0ELb0ENS_6half_tEfNS_4arch4Sm90EEEEEvNT_6ParamsE,"a",@progbits
	.sectionflags	@""
	.align	4
.nv.constant0._ZN7cutlass13device_kernelIN5flash19FlashAttnFwdCombineIN4cute5tupleIJNS3_1CILi16EEENS5_ILi64EEEEEELi5ELi256ELi1ELb0ELb0ENS_6half_tEfNS_4arch4Sm90EEEEEvNT_6ParamsE:
	.zero		1128


//--------------------- .nv.constant0._ZN7cutlass13device_kernelIN5flash19FlashAttnFwdCombineIN4cute5tupleIJNS3_1CILi16EEENS5_ILi64EEEEEELi4ELi256ELi1ELb0ELb0ENS_6half_tEfNS_4arch4Sm90EEEEEvNT_6ParamsE --------------------------
	.section	.nv.constant0._ZN7cutlass13device_kernelIN5flash19FlashAttnFwdCombineIN4cute5tupleIJNS3_1CILi16EEENS5_ILi64EEEEEELi4ELi256ELi1ELb0ELb0ENS_6half_tEfNS_4arch4Sm90EEEEEvNT_6ParamsE,"a",@progbits
	.sectionflags	@""
	.align	4
.nv.constant0._ZN7cutlass13device_kernelIN5flash19FlashAttnFwdCombineIN4cute5tupleIJNS3_1CILi16EEENS5_ILi64EEEEEELi4ELi256ELi1ELb0ELb0ENS_6half_tEfNS_4arch4Sm90EEEEEvNT_6ParamsE:
	.zero		1128


//--------------------- .nv.constant0._ZN7cutlass13device_kernelIN5flash19FlashAttnFwdCombineIN4cute5tupleIJNS3_1CILi16EEENS5_ILi64EEEEEELi8ELi256ELi1ELb0ELb1ENS_6half_tEfNS_4arch4Sm90EEEEEvNT_6ParamsE --------------------------
	.section	.nv.constant0._ZN7cutlass13device_kernelIN5flash19FlashAttnFwdCombineIN4cute5tupleIJNS3_1CILi16EEENS5_ILi64EEEEEELi8ELi256ELi1ELb0ELb1ENS_6half_tEfNS_4arch4Sm90EEEEEvNT_6ParamsE,"a",@progbits
	.sectionflags	@""
	.align	4
.nv.constant0._ZN7cutlass13device_kernelIN5flash19FlashAttnFwdCombineIN4cute5tupleIJNS3_1CILi16EEENS5_ILi64EEEEEELi8ELi256ELi1ELb0ELb1ENS_6half_tEfNS_4arch4Sm90EEEEEvNT_6ParamsE:
	.zero		1128


//--------------------- .nv.constant0._ZN7cutlass13device_kernelIN5flash19FlashAttnFwdCombineIN4cute5tupleIJNS3_1CILi16EEENS5_ILi64EEEEEELi7ELi256ELi1ELb0ELb1ENS_6half_tEfNS_4arch4Sm90EEEEEvNT_6ParamsE --------------------------
	.section	.nv.constant0._ZN7cutlass13device_kernelIN5flash19FlashAttnFwdCombineIN4cute5tupleIJNS3_1CILi16EEENS5_ILi64EEEEEELi7ELi256ELi1ELb0ELb1ENS_6half_tEfNS_4arch4Sm90EEEEEvNT_6ParamsE,"a",@progbits
	.sectionflags	@""
	.align	4
.nv.constant0._ZN7cutlass13device_kernelIN5flash19FlashAttnFwdCombineIN4cute5tupleIJNS3_1CILi16EEENS5_ILi64EEEEEELi7ELi256ELi1ELb0ELb1ENS_6half_tEfNS_4arch4Sm90EEEEEvNT_6ParamsE:
	.zero		1128


//--------------------- .nv.constant0._ZN7cutlass13device_kernelIN5flash19FlashAttnFwdCombineIN4cute5tupleIJNS3_1CILi16EEENS5_ILi64EEEEEELi6ELi256ELi1ELb0ELb1ENS_6half_tEfNS_4arch4Sm90EEEEEvNT_6ParamsE --------------------------
	.section	.nv.constant0._ZN7cutlass13device_kernelIN5flash19FlashAttnFwdCombineIN4cute5tupleIJNS3_1CILi16EEENS5_ILi64EEEEEELi6ELi256ELi1ELb0ELb1ENS_6half_tEfNS_4arch4Sm90EEEEEvNT_6ParamsE,"a",@progbits
	.sectionflags	@""
	.align	4
.nv.constant0._ZN7cutlass13device_kernelIN5flash19FlashAttnFwdCombineIN4cute5tupleIJNS3_1CILi16EEENS5_ILi64EEEEEELi6ELi256ELi1ELb0ELb1ENS_6half_tEfNS_4arch4Sm90EEEEEvNT_6ParamsE:
	.zero		1128


//--------------------- .nv.constant0._ZN7cutlass13device_kernelIN5flash19FlashAttnFwdCombineIN4cute5tupleIJNS3_1CILi16EEENS5_ILi64EEEEEELi5ELi256ELi1ELb0ELb1ENS_6half_tEfNS_4arch4Sm90EEEEEvNT_6ParamsE --------------------------
	.section	.nv.constant0._ZN7cutlass13device_kernelIN5flash19FlashAttnFwdCombineIN4cute5tupleIJNS3_1CILi16EEENS5_ILi64EEEEEELi5ELi256ELi1ELb0ELb1ENS_6half_tEfNS_4arch4Sm90EEEEEvNT_6ParamsE,"a",@progbits
	.sectionflags	@""
	.align	4
.nv.constant0._ZN7cutlass13device_kernelIN5flash19FlashAttnFwdCombineIN4cute5tupleIJNS3_1CILi16EEENS5_ILi64EEEEEELi5ELi256ELi1ELb0ELb1ENS_6half_tEfNS_4arch4Sm90EEEEEvNT_6ParamsE:
	.zero		1128


//--------------------- .nv.constant0._ZN7cutlass13device_kernelIN5flash19FlashAttnFwdCombineIN4cute5tupleIJNS3_1CILi16EEENS5_ILi64EEEEEELi4ELi256ELi1ELb0ELb1ENS_6half_tEfNS_4arch4Sm90EEEEEvNT_6ParamsE --------------------------
	.section	.nv.constant0._ZN7cutlass13device_kernelIN5flash19FlashAttnFwdCombineIN4cute5tupleIJNS3_1CILi16EEENS5_ILi64EEEEEELi4ELi256ELi1ELb0ELb1ENS_6half_tEfNS_4arch4Sm90EEEEEvNT_6ParamsE,"a",@progbits
	.sectionflags	@""
	.align	4
.nv.constant0._ZN7cutlass13device_kernelIN5flash19FlashAttnFwdCombineIN4cute5tupleIJNS3_1CILi16EEENS5_ILi64EEEEEELi4ELi256ELi1ELb0ELb1ENS_6half_tEfNS_4arch4Sm90EEEEEvNT_6ParamsE:
	.zero		1128


//--------------------- .nv.constant0._ZN7cutlass13device_kernelIN5flash19FlashAttnFwdCombineIN4cute5tupleIJNS3_1CILi16EEENS5_ILi64EEEEEELi8ELi256ELi1ELb0ELb0ENS_6half_tEfNS_4arch4Sm80EEEEEvNT_6ParamsE --------------------------
	.section	.nv.constant0._ZN7cutlass13device_kernelIN5flash19FlashAttnFwdCombineIN4cute5tupleIJNS3_1CILi16EEENS5_ILi64EEEEEELi8ELi256ELi1ELb0ELb0ENS_6half_tEfNS_4arch4Sm80EEEEEvNT_6ParamsE,"a",@progbits
	.sectionflags	@""
	.align	4
.nv.constant0._ZN7cutlass13device_kernelIN5flash19FlashAttnFwdCombineIN4cute5tupleIJNS3_1CILi16EEENS5_ILi64EEEEEELi8ELi256ELi1ELb0ELb0ENS_6half_tEfNS_4arch4Sm80EEEEEvNT_6ParamsE:
	.zero		1128


//--------------------- .nv.constant0._ZN7cutlass13device_kernelIN5flash19FlashAttnFwdCombineIN4cute5tupleIJNS3_1CILi16EEENS5_ILi64EEEEEELi7ELi256ELi1ELb0ELb0ENS_6half_tEfNS_4arch4Sm80EEEEEvNT_6ParamsE --------------------------
	.section	.nv.constant0._ZN7cutlass13device_kernelIN5flash19FlashAttnFwdCombineIN4cute5tupleIJNS3_1CILi16EEENS5_ILi64EEEEEELi7ELi256ELi1ELb0ELb0ENS_6half_tEfNS_4arch4Sm80EEEEEvNT_6ParamsE,"a",@progbits
	.sectionflags	@""
	.align	4
.nv.constant0._ZN7cutlass13device_kernelIN5flash19FlashAttnFwdCombineIN4cute5tupleIJNS3_1CILi16EEENS5_ILi64EEEEEELi7ELi256ELi1ELb0ELb0ENS_6half_tEfNS_4arch4Sm80EEEEEvNT_6ParamsE:
	.zero		1128


//--------------------- .nv.constant0._ZN7cutlass13device_kernelIN5flash19FlashAttnFwdCombineIN4cute5tupleIJNS3_1CILi16EEENS5_ILi64EEEEEELi6ELi256ELi1ELb0ELb0ENS_6half_tEfNS_4arch4Sm80EEEEEvNT_6ParamsE --------------------------
	.section	.nv.constant0._ZN7cutlass13device_kernelIN5flash19FlashAttnFwdCombineIN4cute5tupleIJNS3_1CILi16EEENS5_ILi64EEEEEELi6ELi256ELi1ELb0ELb0ENS_6half_tEfNS_4arch4Sm80EEEEEvNT_6ParamsE,"a",@progbits
	.sectionflags	@""
	.align	4
.nv.constant0._ZN7cutlass13device_kernelIN5flash19FlashAttnFwdCombineIN4cute5tupleIJNS3_1CILi16EEENS5_ILi64EEEEEELi6ELi256ELi1ELb0ELb0ENS_6half_tEfNS_4arch4Sm80EEEEEvNT_6ParamsE:
	.zero		1128


//--------------------- .nv.constant0._ZN7cutlass13device_kernelIN5flash19FlashAttnFwdCombineIN4cute5tupleIJNS3_1CILi16EEENS5_ILi64EEEEEELi5ELi256ELi1ELb0ELb0ENS_6half_tEfNS_4arch4Sm80EEEEEvNT_6ParamsE --------------------------
	.section	.nv.constant0._ZN7cutlass13device_kernelIN5flash19FlashAttnFwdCombineIN4cute5tupleIJNS3_1CILi16EEENS5_ILi64EEEEEELi5ELi256ELi1ELb0ELb0ENS_6half_tEfNS_4arch4Sm80EEEEEvNT_6ParamsE,"a",@progbits
	.sectionflags	@""
	.align	4
.nv.constant0._ZN7cutlass13device_kernelIN5flash19FlashAttnFwdCombineIN4cute5tupleIJNS3_1CILi16EEENS5_ILi64EEEEEELi5ELi256ELi1ELb0ELb0ENS_6half_tEfNS_4arch4Sm80EEEEEvNT_6ParamsE:
	.zero		1128


//--------------------- .nv.constant0._ZN7cutlass13device_kernelIN5flash19FlashAttnFwdCombineIN4cute5tupleIJNS3_1CILi16EEENS5_ILi64EEEEEELi4ELi256ELi1ELb0ELb0ENS_6half_tEfNS_4arch4Sm80EEEEEvNT_6ParamsE --------------------------
	.section	.nv.constant0._ZN7cutlass13device_kernelIN5flash19FlashAttnFwdCombineIN4cute5tupleIJNS3_1CILi16EEENS5_ILi64EEEEEELi4ELi256ELi1ELb0ELb0ENS_6half_tEfNS_4arch4Sm80EEEEEvNT_6ParamsE,"a",@progbits
	.sectionflags	@""
	.align	4
.nv.constant0._ZN7cutlass13device_kernelIN5flash19FlashAttnFwdCombineIN4cute5tupleIJNS3_1CILi16EEENS5_ILi64EEEEEELi4ELi256ELi1ELb0ELb0ENS_6half_tEfNS_4arch4Sm80EEEEEvNT_6ParamsE:
	.zero		1128


//--------------------- .nv.constant0._ZN7cutlass13device_kernelIN5flash19FlashAttnFwdCombineIN4cute5tupleIJNS3_1CILi16EEENS5_ILi64EEEEEELi8ELi256ELi1ELb0ELb1ENS_6half_tEfNS_4arch4Sm80EEEEEvNT_6ParamsE --------------------------
	.section	.nv.constant0._ZN7cutlass13device_kernelIN5flash19FlashAttnFwdCombineIN4cute5tupleIJNS3_1CILi16EEENS5_ILi64EEEEEELi8ELi256ELi1ELb0ELb1ENS_6half_tEfNS_4arch4Sm80EEEEEvNT_6ParamsE,"a",@progbits
	.sectionflags	@""
	.align	4
.nv.constant0._ZN7cutlass13device_kernelIN5flash19FlashAttnFwdCombineIN4cute5tupleIJNS3_1CILi16EEENS5_ILi64EEEEEELi8ELi256ELi1ELb0ELb1ENS_6half_tEfNS_4arch4Sm80EEEEEvNT_6ParamsE:
	.zero		1128


//--------------------- .nv.constant0._ZN7cutlass13device_kernelIN5flash19FlashAttnFwdCombineIN4cute5tupleIJNS3_1CILi16EEENS5_ILi64EEEEEELi7ELi256ELi1ELb0ELb1ENS_6half_tEfNS_4arch4Sm80EEEEEvNT_6ParamsE --------------------------
	.section	.nv.constant0._ZN7cutlass13device_kernelIN5flash19FlashAttnFwdCombineIN4cute5tupleIJNS3_1CILi16EEENS5_ILi64EEEEEELi7ELi256ELi1ELb0ELb1ENS_6half_tEfNS_4arch4Sm80EEEEEvNT_6ParamsE,"a",@progbits
	.sectionflags	@""
	.align	4
.nv.constant0._ZN7cutlass13device_kernelIN5flash19FlashAttnFwdCombineIN4cute5tupleIJNS3_1CILi16EEENS5_ILi64EEEEEELi7ELi256ELi1ELb0ELb1ENS_6half_tEfNS_4arch4Sm80EEEEEvNT_6ParamsE:
	.zero		1128


//--------------------- .nv.constant0._ZN7cutlass13device_kernelIN5flash19FlashAttnFwdCombineIN4cute5tupleIJNS3_1CILi16EEENS5_ILi64EEEEEELi6ELi256ELi1ELb0ELb1ENS_6half_tEfNS_4arch4Sm80EEEEEvNT_6ParamsE --------------------------
	.section	.nv.constant0._ZN7cutlass13device_kernelIN5flash19FlashAttnFwdCombineIN4cute5tupleIJNS3_1CILi16EEENS5_ILi64EEEEEELi6ELi256ELi1ELb0ELb1ENS_6half_tEfNS_4arch4Sm80EEEEEvNT_6ParamsE,"a",@progbits
	.sectionflags	@""
	.align	4
.nv.constant0._ZN7cutlass13device_kernelIN5flash19FlashAttnFwdCombineIN4cute5tupleIJNS3_1CILi16EEENS5_ILi64EEEEEELi6ELi256ELi1ELb0ELb1ENS_6half_tEfNS_4arch4Sm80EEEEEvNT_6ParamsE:
	.zero		1128


//--------------------- .nv.constant0._ZN7cutlass13device_kernelIN5flash19FlashAttnFwdCombineIN4cute5tupleIJNS3_1CILi16EEENS5_ILi64EEEEEELi5ELi256ELi1ELb0ELb1ENS_6half_tEfNS_4arch4Sm80EEEEEvNT_6ParamsE --------------------------
	.section	.nv.constant0._ZN7cutlass13device_kernelIN5flash19FlashAttnFwdCombineIN4cute5tupleIJNS3_1CILi16EEENS5_ILi64EEEEEELi5ELi256ELi1ELb0ELb1ENS_6half_tEfNS_4arch4Sm80EEEEEvNT_6ParamsE,"a",@progbits
	.sectionflags	@""
	.align	4
.nv.constant0._ZN7cutlass13device_kernelIN5flash19FlashAttnFwdCombineIN4cute5tupleIJNS3_1CILi16EEENS5_ILi64EEEEEELi5ELi256ELi1ELb0ELb1ENS_6half_tEfNS_4arch4Sm80EEEEEvNT_6ParamsE:
	.zero		1128


//--------------------- .nv.constant0._ZN7cutlass13device_kernelIN5flash19FlashAttnFwdCombineIN4cute5tupleIJNS3_1CILi16EEENS5_ILi64EEEEEELi4ELi256ELi1ELb0ELb1ENS_6half_tEfNS_4arch4Sm80EEEEEvNT_6ParamsE --------------------------
	.section	.nv.constant0._ZN7cutlass13device_kernelIN5flash19FlashAttnFwdCombineIN4cute5tupleIJNS3_1CILi16EEENS5_ILi64EEEEEELi4ELi256ELi1ELb0ELb1ENS_6half_tEfNS_4arch4Sm80EEEEEvNT_6ParamsE,"a",@progbits
	.sectionflags	@""
	.align	4
.nv.constant0._ZN7cutlass13device_kernelIN5flash19FlashAttnFwdCombineIN4cute5tupleIJNS3_1CILi16EEENS5_ILi64EEEEEELi4ELi256ELi1ELb0ELb1ENS_6half_tEfNS_4arch4Sm80EEEEEvNT_6ParamsE:
	.zero		1128


//--------------------- .nv.constant0._ZN7cutlass13device_kernelIN5flash19FlashAttnFwdCombineIN4cute5tupleIJNS3_1CILi8EEENS5_ILi128EEEEEELi8ELi256ELi1ELb0ELb0EffNS_4arch4Sm90EEEEEvNT_6ParamsE --------------------------
	.section	.nv.constant0._ZN7cutlass13device_kernelIN5flash19FlashAttnFwdCombineIN4cute5tupleIJNS3_1CILi8EEENS5_ILi128EEEEEELi8ELi256ELi1ELb0ELb0EffNS_4arch4Sm90EEEEEvNT_6ParamsE,"a",@progbits
	.sectionflags	@""
	.align	4
.nv.constant0._ZN7cutlass13device_kernelIN5flash19FlashAttnFwdCombineIN4cute5tupleIJNS3_1CILi8EEENS5_ILi128EEEEEELi8ELi256ELi1ELb0ELb0EffNS_4arch4Sm90EEEEEvNT_6ParamsE:
	.zero		1128


//--------------------- .nv.constant0._ZN7cutlass13device_kernelIN5flash19FlashAttnFwdCombineIN4cute5tupleIJNS3_1CILi8EEENS5_ILi128EEEEEELi7ELi256ELi1ELb0ELb0EffNS_4arch4Sm90EEEEEvNT_6ParamsE --------------------------
	.section	.nv.constant0._ZN7cutlass13device_kernelIN5flash19FlashAttnFwdCombineIN4cute5tupleIJNS3_1CILi8EEENS5_ILi128EEEEEELi7ELi256ELi1ELb0ELb0EffNS_4arch4Sm90EEEEEvNT_6ParamsE,"a",@progbits
	.sectionflags	@""
	.align	4
.nv.constant0._ZN7cutlass13device_kernelIN5flash19FlashAttnFwdCombineIN4cute5tupleIJNS3_1CILi8EEENS5_ILi128EEEEEELi7ELi256ELi1ELb0ELb0EffNS_4arch4Sm90EEEEEvNT_6ParamsE:
	.zero		1128


//--------------------- .nv.constant0._ZN7cutlass13device_kernelIN5flash19FlashAttnFwdCombineIN4cute5tupleIJNS3_1CILi8EEENS5_ILi128EEEEEELi6ELi256ELi1ELb0ELb0EffNS_4arch4Sm90EEEEEvNT_6ParamsE --------------------------
	.section	.nv.constant0._ZN7cutlass13device_kernelIN5flash19FlashAttnFwdCombineIN4cute5tupleIJNS3_1CILi8EEENS5_ILi128EEEEEELi6ELi256ELi1ELb0ELb0EffNS_4arch4Sm90EEEEEvNT_6ParamsE,"a",@progbits
	.sectionflags	@""
	.align	4
.nv.constant0._ZN7cutlass13device_kernelIN5flash19FlashAttnFwdCombineIN4cute5tupleIJNS3_1CILi8EEENS5_ILi128EEEEEELi6ELi256ELi1ELb0ELb0EffNS_4arch4Sm90EEEEEvNT_6ParamsE:
	.zero		1128


//--------------------- .nv.constant0._ZN7cutlass13device_kernelIN5flash19FlashAttnFwdCombineIN4cute5tupleIJNS3_1CILi8EEENS5_ILi128EEEEEELi5ELi256ELi1ELb0ELb0EffNS_4arch4Sm90EEEEEvNT_6ParamsE --------------------------
	.section	.nv.constant0._ZN7cutlass13device_kernelIN5flash19FlashAttnFwdCombineIN4cute5tupleIJNS3_1CILi8EEENS5_ILi128EEEEEELi5ELi256ELi1ELb0ELb0EffNS_4arch4Sm90EEEEEvNT_6ParamsE,"a",@progbits
	.sectionflags	@""
	.align	4
.nv.constant0._ZN7cutlass13device_kernelIN5flash19FlashAttnFwdCombineIN4cute5tupleIJNS3_1CILi8EEENS5_ILi128EEEEEELi5ELi256ELi1ELb0ELb0EffNS_4arch4Sm90EEEEEvNT_6ParamsE:
	.zero		1128


//--------------------- .nv.constant0._ZN7cutlass13device_kernelIN5flash19FlashAttnFwdCombineIN4cute5tupleIJNS3_1CILi8EEENS5_ILi128EEEEEELi8ELi256ELi1ELb0ELb1EffNS_4arch4Sm90EEEEEvNT_6ParamsE --------------------------
	.section	.nv.constant0._ZN7cutlass13device_kernelIN5flash19FlashAttnFwdCombineIN4cute5tupleIJNS3_1CILi8EEENS5_ILi128EEEEEELi8ELi256ELi1ELb0ELb1EffNS_4arch4Sm90EEEEEvNT_6ParamsE,"a",@progbits
	.sectionflags	@""
	.align	4
.nv.constant0._ZN7cutlass13device_kernelIN5flash19FlashAttnFwdCombineIN4cute5tupleIJNS3_1CILi8EEENS5_ILi128EEEEEELi8ELi256ELi1ELb0ELb1EffNS_4arch4Sm90EEEEEvNT_6ParamsE:
	.zero		1128


//--------------------- .nv.constant0._ZN7cutlass13device_kernelIN5flash19FlashAttnFwdCombineIN4cute5tupleIJNS3_1CILi8EEENS5_ILi128EEEEEELi7ELi256ELi1ELb0ELb1EffNS_4arch4Sm90EEEEEvNT_6ParamsE --------------------------
	.section	.nv.constant0._ZN7cutlass13device_kernelIN5flash19FlashAttnFwdCombineIN4cute5tupleIJNS3_1CILi8EEENS5_ILi128EEEEEELi7ELi256ELi1ELb0ELb1EffNS_4arch4Sm90EEEEEvNT_6ParamsE,"a",@progbits
	.sectionflags	@""
	.align	4
.nv.constant0._ZN7cutlass13device_kernelIN5flash19FlashAttnFwdCombineIN4cute5tupleIJNS3_1CILi8EEENS5_ILi128EEEEEELi7ELi256ELi1ELb0ELb1EffNS_4arch4Sm90EEEEEvNT_6ParamsE:
	.zero		1128


//--------------------- .nv.constant0._ZN7cutlass13device_kernelIN5flash19FlashAttnFwdCombineIN4cute5tupleIJNS3_1CILi8EEENS5_ILi128EEEEEELi6ELi256ELi1ELb0ELb1EffNS_4arch4Sm90EEEEEvNT_6ParamsE --------------------------
	.section	.nv.constant0._ZN7cutlass13device_kernelIN5flash19FlashAttnFwdCombineIN4cute5tupleIJNS3_1CILi8EEENS5_ILi128EEEEEELi6ELi256ELi1ELb0ELb1EffNS_4arch4Sm90EEEEEvNT_6ParamsE,"a",@progbits
	.sectionflags	@""
	.align	4
.nv.constant0._ZN7cutlass13device_kernelIN5flash19FlashAttnFwdCombineIN4cute5tupleIJNS3_1CILi8EEENS5_ILi128EEEEEELi6ELi256ELi1ELb0ELb1EffNS_4arch4Sm90EEEEEvNT_6ParamsE:
	.zero		1128


//--------------------- .nv.constant0._ZN7cutlass13device_kernelIN5flash19FlashAttnFwdCombineIN4cute5tupleIJNS3_1CILi8EEENS5_ILi128EEEEEELi5ELi256ELi1ELb0ELb1EffNS_4arch4Sm90EEEEEvNT_6ParamsE --------------------------
	.section	.nv.constant0._ZN7cutlass13device_kernelIN5flash19FlashAttnFwdCombineIN4cute5tupleIJNS3_1CILi8EEENS5_ILi128EEEEEELi5ELi256ELi1ELb0ELb1EffNS_4arch4Sm90EEEEEvNT_6ParamsE,"a",@progbits
	.sectionflags	@""
	.align	4
.nv.constant0._ZN7cutlass13device_kernelIN5flash19FlashAttnFwdCombineIN4cute5tupleIJNS3_1CILi8EEENS5_ILi128EEEEEELi5ELi256ELi1ELb0ELb1EffNS_4arch4Sm90EEEEEvNT_6ParamsE:
	.zero		1128


//--------------------- .nv.constant0._ZN7cutlass13device_kernelIN5flash19FlashAttnFwdCombineIN4cute5tupleIJNS3_1CILi8EEENS5_ILi128EEEEEELi8ELi256ELi1ELb0ELb0EffNS_4arch4Sm80EEEEEvNT_6ParamsE --------------------------
	.section	.nv.constant0._ZN7cutlass13device_kernelIN5flash19FlashAttnFwdCombineIN4cute5tupleIJNS3_1CILi8EEENS5_ILi128EEEEEELi8ELi256ELi1ELb0ELb0EffNS_4arch4Sm80EEEEEvNT_6ParamsE,"a",@progbits
	.sectionflags	@""
	.align	4
.nv.constant0._ZN7cutlass13device_kernelIN5flash19FlashAttnFwdCombineIN4cute5tupleIJNS3_1CILi8EEENS5_ILi128EEEEEELi8ELi256ELi1ELb0ELb0EffNS_4arch4Sm80EEEEEvNT_6ParamsE:
	.zero		1128


//--------------------- .nv.constant0._ZN7cutlass13device_kernelIN5flash19FlashAttnFwdCombineIN4cute5tupleIJNS3_1CILi8EEENS5_ILi128EEEEEELi7ELi256ELi1ELb0ELb0EffNS_4arch4Sm80EEEEEvNT_6ParamsE --------------------------
	.section	.nv.constant0._ZN7cutlass13device_kernelIN5flash19FlashAttnFwdCombineIN4cute5tupleIJNS3_1CILi8EEENS5_ILi128EEEEEELi7ELi256ELi1ELb0ELb0EffNS_4arch4Sm80EEEEEvNT_6ParamsE,"a",@progbits
	.sectionflags	@""
	.align	4
.nv.constant0._ZN7cutlass13device_kernelIN5flash19FlashAttnFwdCombineIN4cute5tupleIJNS3_1CILi8EEENS5_ILi128EEEEEELi7ELi256ELi1ELb0ELb0EffNS_4arch4Sm80EEEEEvNT_6ParamsE:
	.zero		1128


//--------------------- .nv.constant0._ZN7cutlass13device_kernelIN5flash19FlashAttnFwdCombineIN4cute5tupleIJNS3_1CILi8EEENS5_ILi128EEEEEELi6ELi256ELi1ELb0ELb0EffNS_4arch4Sm80EEEEEvNT_6ParamsE --------------------------
	.section	.nv.constant0._ZN7cutlass13device_kernelIN5flash19FlashAttnFwdCombineIN4cute5tupleIJNS3_1CILi8EEENS5_ILi128EEEEEELi6ELi256ELi1ELb0ELb0EffNS_4arch4Sm80EEEEEvNT_6ParamsE,"a",@progbits
	.sectionflags	@""
	.align	4
.nv.constant0._ZN7cutlass13device_kernelIN5flash19FlashAttnFwdCombineIN4cute5tupleIJNS3_1CILi8EEENS5_ILi128EEEEEELi6ELi256ELi1ELb0ELb0EffNS_4arch4Sm80EEEEEvNT_6ParamsE:
	.zero		1128


//--------------------- .nv.constant0._ZN7cutlass13device_kernelIN5flash19FlashAttnFwdCombineIN4cute5tupleIJNS3_1CILi8EEENS5_ILi128EEEEEELi5ELi256ELi1ELb0ELb0EffNS_4arch4Sm80EEEEEvNT_6ParamsE --------------------------
	.section	.nv.constant0._ZN7cutlass13device_kernelIN5flash19FlashAttnFwdCombineIN4cute5tupleIJNS3_1CILi8EEENS5_ILi128EEEEEELi5ELi256ELi1ELb0ELb0EffNS_4arch4Sm80EEEEEvNT_6ParamsE,"a",@progbits
	.sectionflags	@""
	.align	4
.nv.constant0._ZN7cutlass13device_kernelIN5flash19FlashAttnFwdCombineIN4cute5tupleIJNS3_1CILi8EEENS5_ILi128EEEEEELi5ELi256ELi1ELb0ELb0EffNS_4arch4Sm80EEEEEvNT_6ParamsE:
	.zero		1128


//--------------------- .nv.constant0._ZN7cutlass13device_kernelIN5flash19FlashAttnFwdCombineIN4cute5tupleIJNS3_1CILi8EEENS5_ILi128EEEEEELi8ELi256ELi1ELb0ELb1EffNS_4arch4Sm80EEEEEvNT_6ParamsE --------------------------
	.section	.nv.constant0._ZN7cutlass13device_kernelIN5flash19FlashAttnFwdCombineIN4cute5tupleIJNS3_1CILi8EEENS5_ILi128EEEEEELi8ELi256ELi1ELb0ELb1EffNS_4arch4Sm80EEEEEvNT_6ParamsE,"a",@progbits
	.sectionflags	@""
	.align	4
.nv.constant0._ZN7cutlass13device_kernelIN5flash19FlashAttnFwdCombineIN4cute5tupleIJNS3_1CILi8EEENS5_ILi128EEEEEELi8ELi256ELi1ELb0ELb1EffNS_4arch4Sm80EEEEEvNT_6ParamsE:
	.zero		1128


//--------------------- .nv.constant0._ZN7cutlass13device_kernelIN5flash19FlashAttnFwdCombineIN4cute5tupleIJNS3_1CILi8EEENS5_ILi128EEEEEELi7ELi256ELi1ELb0ELb1EffNS_4arch4Sm80EEEEEvNT_6ParamsE --------------------------
	.section	.nv.constant0._ZN7cutlass13device_kernelIN5flash19FlashAttnFwdCombineIN4cute5tupleIJNS3_1CILi8EEENS5_ILi128EEEEEELi7ELi256ELi1ELb0ELb1EffNS_4arch4Sm80EEEEEvNT_6ParamsE,"a",@progbits
	.sectionflags	@""
	.align	4
.nv.constant0._ZN7cutlass13device_kernelIN5flash19FlashAttnFwdCombineIN4cute5tupleIJNS3_1CILi8EEENS5_ILi128EEEEEELi7ELi256ELi1ELb0ELb1EffNS_4arch4Sm80EEEEEvNT_6ParamsE:
	.zero		1128


//--------------------- .nv.constant0._ZN7cutlass13device_kernelIN5flash19FlashAttnFwdCombineIN4cute5tupleIJNS3_1CILi8EEENS5_ILi128EEEEEELi6ELi256ELi1ELb0ELb1EffNS_4arch4Sm80EEEEEvNT_6ParamsE --------------------------
	.section	.nv.constant0._ZN7cutlass13device_kernelIN5flash19FlashAttnFwdCombineIN4cute5tupleIJNS3_1CILi8EEENS5_ILi128EEEEEELi6ELi256ELi1ELb0ELb1EffNS_4arch4Sm80EEEEEvNT_6ParamsE,"a",@progbits
	.sectionflags	@""
	.align	4
.nv.constant0._ZN7cutlass13device_kernelIN5flash19FlashAttnFwdCombineIN4cute5tupleIJNS3_1CILi8EEENS5_ILi128EEEEEELi6ELi256ELi1ELb0ELb1EffNS_4arch4Sm80EEEEEvNT_6ParamsE:
	.zero		1128


//--------------------- .nv.constant0._ZN7cutlass13device_kernelIN5flash19FlashAttnFwdCombineIN4cute5tupleIJNS3_1CILi8EEENS5_ILi128EEEEEELi5ELi256ELi1ELb0ELb1EffNS_4arch4Sm80EEEEEvNT_6ParamsE --------------------------
	.section	.nv.constant0._ZN7cutlass13device_kernelIN5flash19FlashAttnFwdCombineIN4cute5tupleIJNS3_1CILi8EEENS5_ILi128EEEEEELi5ELi256ELi1ELb0ELb1EffNS_4arch4Sm80EEEEEvNT_6ParamsE,"a",@progbits
	.sectionflags	@""
	.align	4
.nv.constant0._ZN7cutlass13device_kernelIN5flash19FlashAttnFwdCombineIN4cute5tupleIJNS3_1CILi8EEENS5_ILi128EEEEEELi5ELi256ELi1ELb0ELb1EffNS_4arch4Sm80EEEEEvNT_6ParamsE:
	.zero		1128


//--------------------- .nv.constant0._ZN7cutlass13device_kernelIN5flash19FlashAttnFwdCombineIN4cute5tupleIJNS3_1CILi16EEENS5_ILi64EEEEEELi8ELi256ELi1ELb0ELb0EffNS_4arch4Sm90EEEEEvNT_6ParamsE --------------------------
	.section	.nv.constant0._ZN7cutlass13device_kernelIN5flash19FlashAttnFwdCombineIN4cute5tupleIJNS3_1CILi16EEENS5_ILi64EEEEEELi8ELi256ELi1ELb0ELb0EffNS_4arch4Sm90EEEEEvNT_6ParamsE,"a",@progbits
	.sectionflags	@""
	.align	4
.nv.constant0._ZN7cutlass13device_kernelIN5flash19FlashAttnFwdCombineIN4cute5tupleIJNS3_1CILi16EEENS5_ILi64EEEEEELi8ELi256ELi1ELb0ELb0EffNS_4arch4Sm90EEEEEvNT_6ParamsE:
	.zero		1128


//--------------------- .nv.constant0._ZN7cutlass13device_kernelIN5flash19FlashAttnFwdCombineIN4cute5tupleIJNS3_1CILi16EEENS5_ILi64EEEEEELi7ELi256ELi1ELb0ELb0EffNS_4arch4Sm90EEEEEvNT_6ParamsE --------------------------
	.section	.nv.constant0._ZN7cutlass13device_kernelIN5flash19FlashAttnFwdCombineIN4cute5tupleIJNS3_1CILi16EEENS5_ILi64EEEEEELi7ELi256ELi1ELb0ELb0EffNS_4arch4Sm90EEEEEvNT_6ParamsE,"a",@progbits
	.sectionflags	@""
	.align	4
.nv.constant0._ZN7cutlass13device_kernelIN5flash19FlashAttnFwdCombineIN4cute5tupleIJNS3_1CILi16EEENS5_ILi64EEEEEELi7ELi256ELi1ELb0ELb0EffNS_4arch4Sm90EEEEEvNT_6ParamsE:
	.zero		1128


//--------------------- .nv.constant0._ZN7cutlass13device_kernelIN5flash19FlashAttnFwdCombineIN4cute5tupleIJNS3_1CILi16EEENS5_ILi64EEEEEELi6ELi256ELi1ELb0ELb0EffNS_4arch4Sm90EEEEEvNT_6ParamsE --------------------------
	.section	.nv.constant0._ZN7cutlass13device_kernelIN5flash19FlashAttnFwdCombineIN4cute5tupleIJNS3_1CILi16EEENS5_ILi64EEEEEELi6ELi256ELi1ELb0ELb0EffNS_4arch4Sm90EEEEEvNT_6ParamsE,"a",@progbits
	.sectionflags	@""
	.align	4
.nv.constant0._ZN7cutlass13device_kernelIN5flash19FlashAttnFwdCombineIN4cute5tupleIJNS3_1CILi16EEENS5_ILi64EEEEEELi6ELi256ELi1ELb0ELb0EffNS_4arch4Sm90EEEEEvNT_6ParamsE:
	.zero		1128


//--------------------- .nv.constant0._ZN7cutlass13device_kernelIN5flash19FlashAttnFwdCombineIN4cute5tupleIJNS3_1CILi16EEENS5_ILi64EEEEEELi5ELi256ELi1ELb0ELb0EffNS_4arch4Sm90EEEEEvNT_6ParamsE --------------------------
	.section	.nv.constant0._ZN7cutlass13device_kernelIN5flash19FlashAttnFwdCombineIN4cute5tupleIJNS3_1CILi16EEENS5_ILi64EEEEEELi5ELi256ELi1ELb0ELb0EffNS_4arch4Sm90EEEEEvNT_6ParamsE,"a",@progbits
	.sectionflags	@""
	.align	4
.nv.constant0._ZN7cutlass13device_kernelIN5flash19FlashAttnFwdCombineIN4cute5tupleIJNS3_1CILi16EEENS5_ILi64EEEEEELi5ELi256ELi1ELb0ELb0EffNS_4arch4Sm90EEEEEvNT_6ParamsE:
	.zero		1128


//--------------------- .nv.constant0._ZN7cutlass13device_kernelIN5flash19FlashAttnFwdCombineIN4cute5tupleIJNS3_1CILi16EEENS5_ILi64EEEEEELi4ELi256ELi1ELb0ELb0EffNS_4arch4Sm90EEEEEvNT_6ParamsE --------------------------
	.section	.nv.constant0._ZN7cutlass13device_kernelIN5flash19FlashAttnFwdCombineIN4cute5tupleIJNS3_1CILi16EEENS5_ILi64EEEEEELi4ELi256ELi1ELb0ELb0EffNS_4arch4Sm90EEEEEvNT_6ParamsE,"a",@progbits
	.sectionflags	@""
	.align	4
.nv.constant0._ZN7cutlass13device_kernelIN5flash19FlashAttnFwdCombineIN4cute5tupleIJNS3_1CILi16EEENS5_ILi64EEEEEELi4ELi256ELi1ELb0ELb0EffNS_4arch4Sm90EEEEEvNT_6ParamsE:
	.zero		1128


//--------------------- .nv.constant0._ZN7cutlass13device_kernelIN5flash19FlashAttnFwdCombineIN4cute5tupleIJNS3_1CILi16EEENS5_ILi64EEEEEELi8ELi256ELi1ELb0ELb1EffNS_4arch4Sm90EEEEEvNT_6ParamsE --------------------------
	.section	.nv.constant0._ZN7cutlass13device_kernelIN5flash19FlashAttnFwdCombineIN4cute5tupleIJNS3_1CILi16EEENS5_ILi64EEEEEELi8ELi256ELi1ELb0ELb1EffNS_4arch4Sm90EEEEEvNT_6ParamsE,"a",@progbits
	.sectionflags	@""
	.align	4
.nv.constant0._ZN7cutlass13device_kernelIN5flash19FlashAttnFwdCombineIN4cute5tupleIJNS3_1CILi16EEENS5_ILi64EEEEEELi8ELi256ELi1ELb0ELb1EffNS_4arch4Sm90EEEEEvNT_6ParamsE:
	.zero		1128


//--------------------- .nv.constant0._ZN7cutlass13device_kernelIN5flash19FlashAttnFwdCombineIN4cute5tupleIJNS3_1CILi16EEENS5_ILi64EEEEEELi7ELi256ELi1ELb0ELb1EffNS_4arch4Sm90EEEEEvNT_6ParamsE --------------------------
	.section	.nv.constant0._ZN7cutlass13device_kernelIN5flash19FlashAttnFwdCombineIN4cute5tupleIJNS3_1CILi16EEENS5_ILi64EEEEEELi7ELi256ELi1ELb0ELb1EffNS_4arch4Sm90EEEEEvNT_6ParamsE,"a",@progbits
	.sectionflags	@""
	.align	4
.nv.constant0._ZN7cutlass13device_kernelIN5flash19FlashAttnFwdCombineIN4cute5tupleIJNS3_1CILi16EEENS5_ILi64EEEEEELi7ELi256ELi1ELb0ELb1EffNS_4arch4Sm90EEEEEvNT_6ParamsE:
	.zero		1128


//--------------------- .nv.constant0._ZN7cutlass13device_kernelIN5flash19FlashAttnFwdCombineIN4cute5tupleIJNS3_1CILi16EEENS5_ILi64EEEEEELi6ELi256ELi1ELb0ELb1EffNS_4arch4Sm90EEEEEvNT_6ParamsE --------------------------
	.section	.nv.constant0._ZN7cutlass13device_kernelIN5flash19FlashAttnFwdCombineIN4cute5tupleIJNS3_1CILi16EEENS5_ILi64EEEEEELi6ELi256ELi1ELb0ELb1EffNS_4arch4Sm90EEEEEvNT_6ParamsE,"a",@progbits
	.sectionflags	@""
	.align	4
.nv.constant0._ZN7cutlass13device_kernelIN5flash19FlashAttnFwdCombineIN4cute5tupleIJNS3_1CILi16EEENS5_ILi64EEEEEELi6ELi256ELi1ELb0ELb1EffNS_4arch4Sm90EEEEEvNT_6ParamsE:
	.zero		1128


//--------------------- .nv.constant0._ZN7cutlass13device_kernelIN5flash19FlashAttnFwdCombineIN4cute5tupleIJNS3_1CILi16EEENS5_ILi64EEEEEELi5ELi256ELi1ELb0ELb1EffNS_4arch4Sm90EEEEEvNT_6ParamsE --------------------------
	.section	.nv.constant0._ZN7cutlass13device_kernelIN5flash19FlashAttnFwdCombineIN4cute5tupleIJNS3_1CILi16EEENS5_ILi64EEEEEELi5ELi256ELi1ELb0ELb1EffNS_4arch4Sm90EEEEEvNT_6ParamsE,"a",@progbits
	.sectionflags	@""
	.align	4
.nv.constant0._ZN7cutlass13device_kernelIN5flash19FlashAttnFwdCombineIN4cute5tupleIJNS3_1CILi16EEENS5_ILi64EEEEEELi5ELi256ELi1ELb0ELb1EffNS_4arch4Sm90EEEEEvNT_6ParamsE:
	.zero		1128


//--------------------- .nv.constant0._ZN7cutlass13device_kernelIN5flash19FlashAttnFwdCombineIN4cute5tupleIJNS3_1CILi16EEENS5_ILi64EEEEEELi4ELi256ELi1ELb0ELb1EffNS_4arch4Sm90EEEEEvNT_6ParamsE --------------------------
	.section	.nv.constant0._ZN7cutlass13device_kernelIN5flash19FlashAttnFwdCombineIN4cute5tupleIJNS3_1CILi16EEENS5_ILi64EEEEEELi4ELi256ELi1ELb0ELb1EffNS_4arch4Sm90EEEEEvNT_6ParamsE,"a",@progbits
	.sectionflags	@""
	.align	4
.nv.constant0._ZN7cutlass13device_kernelIN5flash19FlashAttnFwdCombineIN4cute5tupleIJNS3_1CILi16EEENS5_ILi64EEEEEELi4ELi256ELi1ELb0ELb1EffNS_4arch4Sm90EEEEEvNT_6ParamsE:
	.zero		1128


//--------------------- .nv.constant0._ZN7cutlass13device_kernelIN5flash19FlashAttnFwdCombineIN4cute5tupleIJNS3_1CILi16EEENS5_ILi64EEEEEELi8ELi256ELi1ELb0ELb0EffNS_4arch4Sm80EEEEEvNT_6ParamsE --------------------------
	.section	.nv.constant0._ZN7cutlass13device_kernelIN5flash19FlashAttnFwdCombineIN4cute5tupleIJNS3_1CILi16EEENS5_ILi64EEEEEELi8ELi256ELi1ELb0ELb0EffNS_4arch4Sm80EEEEEvNT_6ParamsE,"a",@progbits
	.sectionflags	@""
	.align	4
.nv.constant0._ZN7cutlass13device_kernelIN5flash19FlashAttnFwdCombineIN4cute5tupleIJNS3_1CILi16EEENS5_ILi64EEEEEELi8ELi256ELi1ELb0ELb0EffNS_4arch4Sm80EEEEEvNT_6ParamsE:
	.zero		1128


//--------------------- .nv.constant0._ZN7cutlass13device_kernelIN5flash19FlashAttnFwdCombineIN4cute5tupleIJNS3_1CILi16EEENS5_ILi64EEEEEELi7ELi256ELi1ELb0ELb0EffNS_4arch4Sm80EEEEEvNT_6ParamsE --------------------------
	.section	.nv.constant0._ZN7cutlass13device_kernelIN5flash19FlashAttnFwdCombineIN4cute5tupleIJNS3_1CILi16EEENS5_ILi64EEEEEELi7ELi256ELi1ELb0ELb0EffNS_4arch4Sm80EEEEEvNT_6ParamsE,"a",@progbits
	.sectionflags	@""
	.align	4
.nv.constant0._ZN7cutlass13device_kernelIN5flash19FlashAttnFwdCombineIN4cute5tupleIJNS3_1CILi16EEENS5_ILi64EEEEEELi7ELi256ELi1ELb0ELb0EffNS_4arch4Sm80EEEEEvNT_6ParamsE:
	.zero		1128


//--------------------- .nv.constant0._ZN7cutlass13device_kernelIN5flash19FlashAttnFwdCombineIN4cute5tupleIJNS3_1CILi16EEENS5_ILi64EEEEEELi6ELi256ELi1ELb0ELb0EffNS_4arch4Sm80EEEEEvNT_6ParamsE --------------------------
	.section	.nv.constant0._ZN7cutlass13device_kernelIN5flash19FlashAttnFwdCombineIN4cute5tupleIJNS3_1CILi16EEENS5_ILi64EEEEEELi6ELi256ELi1ELb0ELb0EffNS_4arch4Sm80EEEEEvNT_6ParamsE,"a",@progbits
	.sectionflags	@""
	.align	4
.nv.constant0._ZN7cutlass13device_kernelIN5flash19FlashAttnFwdCombineIN4cute5tupleIJNS3_1CILi16EEENS5_ILi64EEEEEELi6ELi256ELi1ELb0ELb0EffNS_4arch4Sm80EEEEEvNT_6ParamsE:
	.zero		1128


//--------------------- .nv.constant0._ZN7cutlass13device_kernelIN5flash19FlashAttnFwdCombineIN4cute5tupleIJNS3_1CILi16EEENS5_ILi64EEEEEELi5ELi256ELi1ELb0ELb0EffNS_4arch4Sm80EEEEEvNT_6ParamsE --------------------------
	.section	.nv.constant0._ZN7cutlass13device_kernelIN5flash19FlashAttnFwdCombineIN4cute5tupleIJNS3_1CILi16EEENS5_ILi64EEEEEELi5ELi256ELi1ELb0ELb0EffNS_4arch4Sm80EEEEEvNT_6ParamsE,"a",@progbits
	.sectionflags	@""
	.align	4
.nv.constant0._ZN7cutlass13device_kernelIN5flash19FlashAttnFwdCombineIN4cute5tupleIJNS3_1CILi16EEENS5_ILi64EEEEEELi5ELi256ELi1ELb0ELb0EffNS_4arch4Sm80EEEEEvNT_6ParamsE:
	.zero		1128


//--------------------- .nv.constant0._ZN7cutlass13device_kernelIN5flash19FlashAttnFwdCombineIN4cute5tupleIJNS3_1CILi16EEENS5_ILi64EEEEEELi4ELi256ELi1ELb0ELb0EffNS_4arch4Sm80EEEEEvNT_6ParamsE --------------------------
	.section	.nv.constant0._ZN7cutlass13device_kernelIN5flash19FlashAttnFwdCombineIN4cute5tupleIJNS3_1CILi16EEENS5_ILi64EEEEEELi4ELi256ELi1ELb0ELb0EffNS_4arch4Sm80EEEEEvNT_6ParamsE,"a",@progbits
	.sectionflags	@""
	.align	4
.nv.constant0._ZN7cutlass13device_kernelIN5flash19FlashAttnFwdCombineIN4cute5tupleIJNS3_1CILi16EEENS5_ILi64EEEEEELi4ELi256ELi1ELb0ELb0EffNS_4arch4Sm80EEEEEvNT_6ParamsE:
	.zero		1128


//--------------------- .nv.constant0._ZN7cutlass13device_kernelIN5flash19FlashAttnFwdCombineIN4cute5tupleIJNS3_1CILi16EEENS5_ILi64EEEEEELi8ELi256ELi1ELb0ELb1EffNS_4arch4Sm80EEEEEvNT_6ParamsE --------------------------
	.section	.nv.constant0._ZN7cutlass13device_kernelIN5flash19FlashAttnFwdCombineIN4cute5tupleIJNS3_1CILi16EEENS5_ILi64EEEEEELi8ELi256ELi1ELb0ELb1EffNS_4arch4Sm80EEEEEvNT_6ParamsE,"a",@progbits
	.sectionflags	@""
	.align	4
.nv.constant0._ZN7cutlass13device_kernelIN5flash19FlashAttnFwdCombineIN4cute5tupleIJNS3_1CILi16EEENS5_ILi64EEEEEELi8ELi256ELi1ELb0ELb1EffNS_4arch4Sm80EEEEEvNT_6ParamsE:
	.zero		1128


//--------------------- .nv.constant0._ZN7cutlass13device_kernelIN5flash19FlashAttnFwdCombineIN4cute5tupleIJNS3_1CILi16EEENS5_ILi64EEEEEELi7ELi256ELi1ELb0ELb1EffNS_4arch4Sm80EEEEEvNT_6ParamsE --------------------------
	.section	.nv.constant0._ZN7cutlass13device_kernelIN5flash19FlashAttnFwdCombineIN4cute5tupleIJNS3_1CILi16EEENS5_ILi64EEEEEELi7ELi256ELi1ELb0ELb1EffNS_4arch4Sm80EEEEEvNT_6ParamsE,"a",@progbits
	.sectionflags	@""
	.align	4
.nv.constant0._ZN7cutlass13device_kernelIN5flash19FlashAttnFwdCombineIN4cute5tupleIJNS3_1CILi16EEENS5_ILi64EEEEEELi7ELi256ELi1ELb0ELb1EffNS_4arch4Sm80EEEEEvNT_6ParamsE:
	.zero		1128


//--------------------- .nv.constant0._ZN7cutlass13device_kernelIN5flash19FlashAttnFwdCombineIN4cute5tupleIJNS3_1CILi16EEENS5_ILi64EEEEEELi6ELi256ELi1ELb0ELb1EffNS_4arch4Sm80EEEEEvNT_6ParamsE --------------------------
	.section	.nv.constant0._ZN7cutlass13device_kernelIN5flash19FlashAttnFwdCombineIN4cute5tupleIJNS3_1CILi16EEENS5_ILi64EEEEEELi6ELi256ELi1ELb0ELb1EffNS_4arch4Sm80EEEEEvNT_6ParamsE,"a",@progbits
	.sectionflags	@""
	.align	4
.nv.constant0._ZN7cutlass13device_kernelIN5flash19FlashAttnFwdCombineIN4cute5tupleIJNS3_1CILi16EEENS5_ILi64EEEEEELi6ELi256ELi1ELb0ELb1EffNS_4arch4Sm80EEEEEvNT_6ParamsE:
	.zero		1128


//--------------------- .nv.constant0._ZN7cutlass13device_kernelIN5flash19FlashAttnFwdCombineIN4cute5tupleIJNS3_1CILi16EEENS5_ILi64EEEEEELi5ELi256ELi1ELb0ELb1EffNS_4arch4Sm80EEEEEvNT_6ParamsE --------------------------
	.section	.nv.constant0._ZN7cutlass13device_kernelIN5flash19FlashAttnFwdCombineIN4cute5tupleIJNS3_1CILi16EEENS5_ILi64EEEEEELi5ELi256ELi1ELb0ELb1EffNS_4arch4Sm80EEEEEvNT_6ParamsE,"a",@progbits
	.sectionflags	@""
	.align	4
.nv.constant0._ZN7cutlass13device_kernelIN5flash19FlashAttnFwdCombineIN4cute5tupleIJNS3_1CILi16EEENS5_ILi64EEEEEELi5ELi256ELi1ELb0ELb1EffNS_4arch4Sm80EEEEEvNT_6ParamsE:
	.zero		1128


//--------------------- .nv.constant0._ZN7cutlass13device_kernelIN5flash19FlashAttnFwdCombineIN4cute5tupleIJNS3_1CILi16EEENS5_ILi64EEEEEELi4ELi256ELi1ELb0ELb1EffNS_4arch4Sm80EEEEEvNT_6ParamsE --------------------------
	.section	.nv.constant0._ZN7cutlass13device_kernelIN5flash19FlashAttnFwdCombineIN4cute5tupleIJNS3_1CILi16EEENS5_ILi64EEEEEELi4ELi256ELi1ELb0ELb1EffNS_4arch4Sm80EEEEEvNT_6ParamsE,"a",@progbits
	.sectionflags	@""
	.align	4
.nv.constant0._ZN7cutlass13device_kernelIN5flash19FlashAttnFwdCombineIN4cute5tupleIJNS3_1CILi16EEENS5_ILi64EEEEEELi4ELi256ELi1ELb0ELb1EffNS_4arch4Sm80EEEEEvNT_6ParamsE:
	.zero		1128


//--------------------- SYMBOLS --------------------------

	.type		.nv.reservedSmem.offset0,@object
	.size		.nv.reservedSmem.offset0,0x4
	.type		.nv.reservedSmem.cap,@object
	.size		.nv.reservedSmem.cap,0x4
	.type		__assertfail,@function
